def matmul_kernel(
    a_ptr,
    b_ptr,
    c_ptr,
    M,
    N,
    K,
    stride_am,
    stride_ak,
    stride_bk,
    stride_bn,
    stride_cm,
    stride_cn,
    BLOCK_M: tl.constexpr,
    BLOCK_N: tl.constexpr,
    BLOCK_K: tl.constexpr,
    GROUP_M: tl.constexpr,
):
    pid = tl.program_id(axis=0)
    num_pid_m = tl.cdiv(M, BLOCK_M)
    num_pid_n = tl.cdiv(N, BLOCK_N)
    num_pid_in_group = GROUP_M * num_pid_n
    group_id = pid // num_pid_in_group
    first_pid_m = group_id * GROUP_M
    group_size_m = min(num_pid_m - first_pid_m, GROUP_M)
    pid_m = first_pid_m + ((pid % num_pid_in_group) % group_size_m)
    pid_n = (pid % num_pid_in_group) // group_size_m

    offs_am = (pid_m * BLOCK_M + tl.arange(0, BLOCK_M)) % M
    offs_bn = (pid_n * BLOCK_N + tl.arange(0, BLOCK_N)) % N
    offs_k = tl.arange(0, BLOCK_K)
    a_ptrs = a_ptr + offs_am[:, None] * stride_am + offs_k[None, :] * stride_ak
    b_ptrs = b_ptr + offs_k[:, None] * stride_bk + offs_bn[None, :] * stride_bn

    acc = tl.zeros((BLOCK_M, BLOCK_N), dtype=tl.float32)
    for kk in range(0, tl.cdiv(K, BLOCK_K)):
        a = tl.load(a_ptrs, mask=offs_k[None, :] < K - kk * BLOCK_K, other=0.0)
        b = tl.load(b_ptrs, mask=offs_k[:, None] < K - kk * BLOCK_K, other=0.0)
        acc = tl.dot(a, b, acc)
        a_ptrs += BLOCK_K * stride_ak
        b_ptrs += BLOCK_K * stride_bk

    c = acc.to(c_ptr.dtype.element_ty)
    offs_cm = pid_m * BLOCK_M + tl.arange(0, BLOCK_M)
    offs_cn = pid_n * BLOCK_N + tl.arange(0, BLOCK_N)
    c_ptrs = c_ptr + offs_cm[:, None] * stride_cm + offs_cn[None, :] * stride_cn
    mask = (offs_cm[:, None] < M) & (offs_cn[None, :] < N)
    tl.store(c_ptrs, c, mask=mask)

# config = {"BLOCK_K": 32, "BLOCK_M": 128, "BLOCK_N": 256, "GROUP_M": 8, "arch": "sm_90", "dtype": "fp32", "num_ctas": 1, "num_stages": 6, "num_warps": 4}
# arch = sm_90


// ===== COMPILED SASS (sm_90a) =====

	.target	sm_90a

	.elftype	@"ET_EXEC"


//--------------------- .note.nv.tkinfo           --------------------------
	.section	.note.nv.tkinfo,"",@"SHT_NOTE"
	.sectionflags	@"SHF_NOTE_NV_TKINFO"
	.tkinfo
        /*0018*/ 	.word	0x00000002
        /*0030*/ 	.string	""
        /*0030*/ 	.string	"ptxas"
        /*0030*/ 	.string	"Cuda compilation tools, release 13.0, V13.0.88"
        /*0030*/ 	.string	"Build cuda_13.0.r13.0/compiler.36424714_0"
        /*0030*/ 	.string	"-v  -suppress-debug-info  -lineinfo  -arch sm_90a "



//--------------------- .note.nv.cuinfo           --------------------------
	.section	.note.nv.cuinfo,"",@"SHT_NOTE"
	.sectionflags	@"SHF_NOTE_NV_CUINFO"
        /*0018*/ 	.short	0x0002
        /*001a*/ 	.short	0x005a
        /*001c*/ 	.short	0x0082
	.zero		2


//--------------------- .nv.info                  --------------------------
	.section	.nv.info,"",@"SHT_CUDA_INFO"
	.align	4


	//----- nvinfo : EIATTR_REGCOUNT
	.align		4
        /*0000*/ 	.byte	0x04, 0x2f
        /*0002*/ 	.short	(.L_1 - .L_0)
	.align		4
.L_0:
        /*0004*/ 	.word	index@(matmul_kernel)
        /*0008*/ 	.word	0x000000ff


	//----- nvinfo : EIATTR_FRAME_SIZE
	.align		4
.L_1:
        /*000c*/ 	.byte	0x04, 0x11
        /*000e*/ 	.short	(.L_3 - .L_2)
	.align		4
.L_2:
        /*0010*/ 	.word	index@(matmul_kernel)
        /*0014*/ 	.word	0x000005f8


	//----- nvinfo : EIATTR_MIN_STACK_SIZE
	.align		4
.L_3:
        /*0018*/ 	.byte	0x04, 0x12
        /*001a*/ 	.short	(.L_5 - .L_4)
	.align		4
.L_4:
        /*001c*/ 	.word	index@(matmul_kernel)
        /*0020*/ 	.word	0x000005f8
.L_5:


//--------------------- .nv.compat                --------------------------
	.section	.nv.compat,"",@"SHT_CUDA_COMPAT_INFO"
	.align	4
        /*0000*/ 	.byte	0x02, 0x09, 0x01, 0x00, 0x02, 0x02, 0x04, 0x00, 0x02, 0x05, 0x05, 0x00, 0x03, 0x07, 0x01, 0x01
        /*0010*/ 	.byte	0x02, 0x03, 0x00, 0x00, 0x02, 0x06, 0x01, 0x00, 0x04, 0x0b, 0x08, 0x00, 0x00, 0x00, 0x00, 0x00
        /*0020*/ 	.byte	0x00, 0x00, 0x00, 0x00


//--------------------- .nv.info.matmul_kernel    --------------------------
	.section	.nv.info.matmul_kernel,"",@"SHT_CUDA_INFO"
	.sectionflags	@""
	.align	4


	//----- nvinfo : EIATTR_CUDA_API_VERSION
	.align		4
        /*0000*/ 	.byte	0x04, 0x37
        /*0002*/ 	.short	(.L_7 - .L_6)
.L_6:
        /*0004*/ 	.word	0x00000082


	//----- nvinfo : EIATTR_KPARAM_INFO
	.align		4
.L_7:
        /*0008*/ 	.byte	0x04, 0x17
        /*000a*/ 	.short	(.L_9 - .L_8)
.L_8:
        /*000c*/ 	.word	0x00000000
        /*0010*/ 	.short	0x000d
        /*0012*/ 	.short	0x0048
        /*0014*/ 	.byte	0x00, 0xf4, 0x21, 0x00


	//----- nvinfo : EIATTR_KPARAM_INFO
	.align		4
.L_9:
        /*0018*/ 	.byte	0x04, 0x17
        /*001a*/ 	.short	(.L_11 - .L_10)
.L_10:
        /*001c*/ 	.word	0x00000000
        /*0020*/ 	.short	0x000c
        /*0022*/ 	.short	0x0040
        /*0024*/ 	.byte	0x00, 0xf4, 0x21, 0x00


	//----- nvinfo : EIATTR_KPARAM_INFO
	.align		4
.L_11:
        /*0028*/ 	.byte	0x04, 0x17
        /*002a*/ 	.short	(.L_13 - .L_12)
.L_12:
        /*002c*/ 	.word	0x00000000
        /*0030*/ 	.short	0x000b
        /*0032*/ 	.short	0x0038
        /*0034*/ 	.byte	0x00, 0xf0, 0x11, 0x00


	//----- nvinfo : EIATTR_KPARAM_INFO
	.align		4
.L_13:
        /*0038*/ 	.byte	0x04, 0x17
        /*003a*/ 	.short	(.L_15 - .L_14)
.L_14:
        /*003c*/ 	.word	0x00000000
        /*0040*/ 	.short	0x000a
        /*0042*/ 	.short	0x0034
        /*0044*/ 	.byte	0x00, 0xf0, 0x11, 0x00


	//----- nvinfo : EIATTR_KPARAM_INFO
	.align		4
.L_15:
        /*0048*/ 	.byte	0x04, 0x17
        /*004a*/ 	.short	(.L_17 - .L_16)
.L_16:
        /*004c*/ 	.word	0x00000000
        /*0050*/ 	.short	0x0009
        /*0052*/ 	.short	0x0030
        /*0054*/ 	.byte	0x00, 0xf0, 0x11, 0x00


	//----- nvinfo : EIATTR_KPARAM_INFO
	.align		4
.L_17:
        /*0058*/ 	.byte	0x04, 0x17
        /*005a*/ 	.short	(.L_19 - .L_18)
.L_18:
        /*005c*/ 	.word	0x00000000
        /*0060*/ 	.short	0x0008
        /*0062*/ 	.short	0x002c
        /*0064*/ 	.byte	0x00, 0xf0, 0x11, 0x00


	//----- nvinfo : EIATTR_KPARAM_INFO
	.align		4
.L_19:
        /*0068*/ 	.byte	0x04, 0x17
        /*006a*/ 	.short	(.L_21 - .L_20)
.L_20:
        /*006c*/ 	.word	0x00000000
        /*0070*/ 	.short	0x0007
        /*0072*/ 	.short	0x0028
        /*0074*/ 	.byte	0x00, 0xf0, 0x11, 0x00


	//----- nvinfo : EIATTR_KPARAM_INFO
	.align		4
.L_21:
        /*0078*/ 	.byte	0x04, 0x17
        /*007a*/ 	.short	(.L_23 - .L_22)
.L_22:
        /*007c*/ 	.word	0x00000000
        /*0080*/ 	.short	0x0006
        /*0082*/ 	.short	0x0024
        /*0084*/ 	.byte	0x00, 0xf0, 0x11, 0x00


	//----- nvinfo : EIATTR_KPARAM_INFO
	.align		4
.L_23:
        /*0088*/ 	.byte	0x04, 0x17
        /*008a*/ 	.short	(.L_25 - .L_24)
.L_24:
        /*008c*/ 	.word	0x00000000
        /*0090*/ 	.short	0x0005
        /*0092*/ 	.short	0x0020
        /*0094*/ 	.byte	0x00, 0xf0, 0x11, 0x00


	//----- nvinfo : EIATTR_KPARAM_INFO
	.align		4
.L_25:
        /*0098*/ 	.byte	0x04, 0x17
        /*009a*/ 	.short	(.L_27 - .L_26)
.L_26:
        /*009c*/ 	.word	0x00000000
        /*00a0*/ 	.short	0x0004
        /*00a2*/ 	.short	0x001c
        /*00a4*/ 	.byte	0x00, 0xf0, 0x11, 0x00


	//----- nvinfo : EIATTR_KPARAM_INFO
	.align		4
.L_27:
        /*00a8*/ 	.byte	0x04, 0x17
        /*00aa*/ 	.short	(.L_29 - .L_28)
.L_28:
        /*00ac*/ 	.word	0x00000000
        /*00b0*/ 	.short	0x0003
        /*00b2*/ 	.short	0x0018
        /*00b4*/ 	.byte	0x00, 0xf0, 0x11, 0x00


	//----- nvinfo : EIATTR_KPARAM_INFO
	.align		4
.L_29:
        /*00b8*/ 	.byte	0x04, 0x17
        /*00ba*/ 	.short	(.L_31 - .L_30)
.L_30:
        /*00bc*/ 	.word	0x00000000
        /*00c0*/ 	.short	0x0002
        /*00c2*/ 	.short	0x0010
        /*00c4*/ 	.byte	0x00, 0xf4, 0x21, 0x00


	//----- nvinfo : EIATTR_KPARAM_INFO
	.align		4
.L_31:
        /*00c8*/ 	.byte	0x04, 0x17
        /*00ca*/ 	.short	(.L_33 - .L_32)
.L_32:
        /*00cc*/ 	.word	0x00000000
        /*00d0*/ 	.short	0x0001
        /*00d2*/ 	.short	0x0008
        /*00d4*/ 	.byte	0x00, 0xf4, 0x21, 0x00


	//----- nvinfo : EIATTR_KPARAM_INFO
	.align		4
.L_33:
        /*00d8*/ 	.byte	0x04, 0x17
        /*00da*/ 	.short	(.L_35 - .L_34)
.L_34:
        /*00dc*/ 	.word	0x00000000
        /*00e0*/ 	.short	0x0000
        /*00e2*/ 	.short	0x0000
        /*00e4*/ 	.byte	0x00, 0xf4, 0x21, 0x00


	//----- nvinfo : EIATTR_SPARSE_MMA_MASK
	.align		4
.L_35:
        /*00e8*/ 	.byte	0x03, 0x50
        /*00ea*/ 	.short	0x0000


	//----- nvinfo : EIATTR_MAXREG_COUNT
	.align		4
        /*00ec*/ 	.byte	0x03, 0x1b
        /*00ee*/ 	.short	0x00ff


	//----- nvinfo : EIATTR_NUM_BARRIERS
	.align		4
        /*00f0*/ 	.byte	0x02, 0x4c
        /*00f2*/ 	.byte	0x01
	.zero		1


	//----- nvinfo : EIATTR_ANNOTATIONS
	.align		4
        /*00f4*/ 	.byte	0x04, 0x55
        /*00f6*/ 	.short	(.L_37 - .L_36)


	//   ....[0]....
.L_36:
        /*00f8*/ 	.word	0x00000001
        /*00fc*/ 	.byte	0xb0, 0x00, 0x00, 0x00, 0x01, 0x00, 0x00, 0x00, 0x50, 0x06, 0x00, 0x00, 0x01, 0x00, 0x00, 0x00
        /* <DEDUP_REMOVED lines=521> */
        /*219c*/ 	.byte	0x00, 0x46, 0x01, 0x00


	//----- nvinfo : EIATTR_MERCURY_ISA_VERSION
	.align		4
.L_37:
        /*21a0*/ 	.byte	0x03, 0x5f
        /*21a2*/ 	.short	0x0101


	//----- nvinfo : EIATTR_EXIT_INSTR_OFFSETS
	.align		4
        /*21a4*/ 	.byte	0x04, 0x1c
        /*21a6*/ 	.short	(.L_39 - .L_38)


	//   ....[0]....
.L_38:
        /*21a8*/ 	.word	0x0001bfa0


	//   ....[1]....
        /*21ac*/ 	.word	0x0001bfc0


	//----- nvinfo : EIATTR_REQNTID
	.align		4
.L_39:
        /*21b0*/ 	.byte	0x04, 0x10
        /*21b2*/ 	.short	(.L_41 - .L_40)
.L_40:
        /*21b4*/ 	.word	0x00000080
        /*21b8*/ 	.word	0x00000001
        /*21bc*/ 	.word	0x00000001


	//----- nvinfo : EIATTR_CBANK_PARAM_SIZE
	.align		4
.L_41:
        /*21c0*/ 	.byte	0x03, 0x19
        /*21c2*/ 	.short	0x0050


	//----- nvinfo : EIATTR_PARAM_CBANK
	.align		4
        /*21c4*/ 	.byte	0x04, 0x0a
        /*21c6*/ 	.short	(.L_43 - .L_42)
	.align		4
.L_42:
        /*21c8*/ 	.word	index@(.nv.constant0.matmul_kernel)
        /*21cc*/ 	.short	0x0210
        /*21ce*/ 	.short	0x0050


	//----- nvinfo : EIATTR_SW_WAR
	.align		4
.L_43:
        /*21d0*/ 	.byte	0x04, 0x36
        /*21d2*/ 	.short	(.L_45 - .L_44)
.L_44:
        /*21d4*/ 	.word	0x00000008
.L_45:


//--------------------- .nv.callgraph             --------------------------
	.section	.nv.callgraph,"",@"SHT_CUDA_CALLGRAPH"
	.align	4
	.sectionentsize	8
	.align		4
        /*0000*/ 	.word	0x00000000
	.align		4
        /*0004*/ 	.word	0xffffffff
	.align		4
        /*0008*/ 	.word	0x00000000
	.align		4
        /*000c*/ 	.word	0xfffffffe
	.align		4
        /*0010*/ 	.word	0x00000000
	.align		4
        /*0014*/ 	.word	0xfffffffd
	.align		4
        /*0018*/ 	.word	0x00000000
	.align		4
        /*001c*/ 	.word	0xfffffffc


//--------------------- .text.matmul_kernel       --------------------------
	.section	.text.matmul_kernel,"ax",@progbits
	.align	128
        .global         matmul_kernel
        .type           matmul_kernel,@function
        .size           matmul_kernel,(.L_x_3 - matmul_kernel)
        .other          matmul_kernel,@"STO_CUDA_ENTRY STV_DEFAULT"
matmul_kernel:
.text.matmul_kernel:
[----:B------:R-:W1:Y:S08]  /*0000*/  LDC R1, c[0x0][0x28] ;  /* 0x00000a00ff017b82 */ /* 0x000e700000000800 */
[----:B------:R-:W2:Y:S01]  /*0010*/  LDC.64 R2, c[0x0][0x228] ;  /* 0x00008a00ff027b82 */ /* 0x000ea20000000a00 */
[----:B-1----:R-:W-:Y:S01]  /*0020*/  VIADD R1, R1, 0xfffffa08 ;  /* 0xfffffa0801017836 */ /* 0x002fe20000000000 */
[----:B------:R-:W1:Y:S01]  /*0030*/  S2R R7, SR_CTAID.X ;  /* 0x0000000000077919 */ /* 0x000e620000002500 */
[----:B------:R-:W-:Y:S01]  /*0040*/  ULDC.64 UR4, c[0x0][0x218] ;  /* 0x0000860000047ab9 */ /* 0x000fe20000000a00 */
[----:B------:R-:W-:Y:S01]  /*0050*/  ULDC.64 UR6, c[0x0][0x210] ;  /* 0x0000840000067ab9 */ /* 0x000fe20000000a00 */
[----:B------:R-:W-:Y:S01]  /*0060*/  UMOV UR12, 0x400 ;  /* 0x00000400000c7882 */ /* 0x000fe20000000000 */
[----:B------:R-:W3:Y:S01]  /*0070*/  S2R R15, SR_TID.X ;  /* 0x00000000000f7919 */ /* 0x000ee20000002100 */
[----:B------:R-:W-:Y:S01]  /*0080*/  ULDC.64 UR16, c[0x0][0x208] ;  /* 0x0000820000107ab9 */ /* 0x000fe20000000a00 */
[----:B------:R-:W4:Y:S01]  /*0090*/  LDC R251, c[0x0][0x230] ;  /* 0x00008c00fffb7b82 */ /* 0x000f220000000800 */
[----:B--2---:R-:W-:Y:S01]  /*00a0*/  IMAD.MOV.U32 R80, RZ, RZ, R3 ;  /* 0x000000ffff507224 */ /* 0x004fe200078e0003 */
[----:B------:R2:W-:Y:S01]  /*00b0*/  STL.64 [R1+0x358], R2 ;  /* 0x0003580201007387 */ /* 0x0005e20000100a00 */
[----:B------:R-:W-:-:S02]  /*00c0*/  IMAD.MOV.U32 R78, RZ, RZ, R2 ;  /* 0x000000ffff4e7224 */ /* 0x000fc400078e0002 */
[----:B------:R-:W-:Y:S01]  /*00d0*/  VIADD R0, R80, 0xff ;  /* 0x000000ff50007836 */ /* 0x000fe20000000000 */
[----:B-1----:R-:W-:-:S04]  /*00e0*/  IABS R8, R7 ;  /* 0x0000000700087213 */ /* 0x002fc80000000000 */
[----:B--2---:R-:W-:Y:S02]  /*00f0*/  SHF.R.S32.HI R3, RZ, 0x1f, R0 ;  /* 0x0000001fff037819 */ /* 0x004fe40000011400 */
[----:B---3--:R-:W-:Y:S02]  /*0100*/  LOP3.LUT R245, R15, 0x7f, RZ, 0xc0, !PT ;  /* 0x0000007f0ff57812 */ /* 0x008fe400078ec0ff */
[----:B------:R-:W-:Y:S02]  /*0110*/  LEA.HI R3, R3, R0, RZ, 0x8 ;  /* 0x0000000003037211 */ /* 0x000fe400078f40ff */
[----:B------:R-:W-:Y:S01]  /*0120*/  LOP3.LUT R18, R15, 0x60, RZ, 0xc0, !PT ;  /* 0x000000600f127812 */ /* 0x000fe200078ec0ff */
[----:B------:R-:W-:Y:S01]  /*0130*/  IMAD.SHL.U32 R16, R245, 0x4, RZ ;  /* 0x00000004f5107824 */ /* 0x000fe200078e00ff */
[----:B------:R-:W-:-:S05]  /*0140*/  SHF.R.S32.HI R3, RZ, 0x8, R3 ;  /* 0x00000008ff037819 */ /* 0x000fca0000011403 */
[----:B------:R-:W-:-:S05]  /*0150*/  IMAD.SHL.U32 R4, R3, 0x8, RZ ;  /* 0x0000000803047824 */ /* 0x000fca00078e00ff */
[-C--:B------:R-:W-:Y:S02]  /*0160*/  IABS R5, R4.reuse ;  /* 0x0000000400057213 */ /* 0x080fe40000000000 */
[----:B------:R-:W-:Y:S02]  /*0170*/  IABS R10, R4 ;  /* 0x00000004000a7213 */ /* 0x000fe40000000000 */
[----:B------:R-:W1:Y:S08]  /*0180*/  I2F.RP R0, R5 ;  /* 0x0000000500007306 */ /* 0x000e700000209400 */
[----:B-1----:R-:W1:Y:S02]  /*0190*/  MUFU.RCP R0, R0 ;  /* 0x0000000000007308 */ /* 0x002e640000001000 */
[----:B-1----:R-:W-:-:S02]  /*01a0*/  VIADD R2, R0, 0xffffffe ;  /* 0x0ffffffe00027836 */ /* 0x002fc40000000000 */
[----:B------:R-:W-:-:S04]  /*01b0*/  IMAD.MOV R0, RZ, RZ, -R10 ;  /* 0x000000ffff007224 */ /* 0x000fc800078e0a0a */
[----:B------:R1:W2:Y:S02]  /*01c0*/  F2I.FTZ.U32.TRUNC.NTZ R3, R2 ;  /* 0x0000000200037305 */ /* 0x0002a4000021f000 */
[----:B-1----:R-:W-:Y:S02]  /*01d0*/  IMAD.MOV.U32 R2, RZ, RZ, RZ ;  /* 0x000000ffff027224 */ /* 0x002fe400078e00ff */
[----:B--2---:R-:W-:-:S04]  /*01e0*/  IMAD.MOV R6, RZ, RZ, -R3 ;  /* 0x000000ffff067224 */ /* 0x004fc800078e0a03 */
[----:B------:R-:W-:Y:S02]  /*01f0*/  IMAD R9, R6, R5, RZ ;  /* 0x0000000506097224 */ /* 0x000fe400078e02ff */
[----:B------:R-:W-:Y:S02]  /*0200*/  IMAD.MOV.U32 R6, RZ, RZ, R8 ;  /* 0x000000ffff067224 */ /* 0x000fe400078e0008 */
[----:B------:R-:W-:-:S06]  /*0210*/  IMAD.HI.U32 R3, R3, R9, R2 ;  /* 0x0000000903037227 */ /* 0x000fcc00078e0002 */
[----:B------:R-:W-:-:S04]  /*0220*/  IMAD.HI.U32 R3, R3, R6, RZ ;  /* 0x0000000603037227 */ /* 0x000fc800078e00ff */
[----:B------:R-:W-:-:S05]  /*0230*/  IMAD R0, R3, R0, R6 ;  /* 0x0000000003007224 */ /* 0x000fca00078e0206 */
[----:B------:R-:W-:-:S13]  /*0240*/  ISETP.GT.U32.AND P1, PT, R5, R0, PT ;  /* 0x000000000500720c */ /* 0x000fda0003f24070 */
[----:B------:R-:W-:Y:S02]  /*0250*/  @!P1 IMAD.IADD R0, R0, 0x1, -R5 ;  /* 0x0000000100009824 */ /* 0x000fe400078e0a05 */
[----:B------:R-:W-:Y:S01]  /*0260*/  @!P1 VIADD R3, R3, 0x1 ;  /* 0x0000000103039836 */ /* 0x000fe20000000000 */
[----:B------:R-:W-:Y:S02]  /*0270*/  ISETP.NE.AND P1, PT, R4, RZ, PT ;  /* 0x000000ff0400720c */ /* 0x000fe40003f25270 */
[----:B------:R-:W-:Y:S02]  /*0280*/  ISETP.GE.U32.AND P0, PT, R0, R5, PT ;  /* 0x000000050000720c */ /* 0x000fe40003f06070 */
[----:B------:R-:W-:-:S04]  /*0290*/  LOP3.LUT R0, R7, R4, RZ, 0x3c, !PT ;  /* 0x0000000407007212 */ /* 0x000fc800078e3cff */
[----:B------:R-:W-:Y:S01]  /*02a0*/  ISETP.GE.AND P2, PT, R0, RZ, PT ;  /* 0x000000ff0000720c */ /* 0x000fe20003f46270 */
[----:B------:R-:W-:-:S06]  /*02b0*/  VIADD R0, R78, 0x7f ;  /* 0x0000007f4e007836 */ /* 0x000fcc0000000000 */
[----:B------:R-:W-:-:S04]  /*02c0*/  @P0 VIADD R3, R3, 0x1 ;  /* 0x0000000103030836 */ /* 0x000fc80000000000 */
[----:B------:R-:W-:Y:S01]  /*02d0*/  IMAD.MOV.U32 R2, RZ, RZ, R3 ;  /* 0x000000ffff027224 */ /* 0x000fe200078e0003 */
[----:B------:R-:W-:-:S03]  /*02e0*/  SHF.R.S32.HI R3, RZ, 0x1f, R0 ;  /* 0x0000001fff037819 */ /* 0x000fc60000011400 */
[----:B------:R-:W-:Y:S01]  /*02f0*/  @!P2 IMAD.MOV R2, RZ, RZ, -R2 ;  /* 0x000000ffff02a224 */ /* 0x000fe200078e0a02 */
[----:B------:R-:W-:Y:S02]  /*0300*/  @!P1 LOP3.LUT R2, RZ, R4, RZ, 0x33, !PT ;  /* 0x00000004ff029212 */ /* 0x000fe400078e33ff */
[----:B------:R-:W-:Y:S02]  /*0310*/  LEA.HI R3, R3, R0, RZ, 0x7 ;  /* 0x0000000003037211 */ /* 0x000fe400078f38ff */
[----:B------:R-:W-:Y:S01]  /*0320*/  IABS R0, R80 ;  /* 0x0000005000007213 */ /* 0x000fe20000000000 */
[----:B------:R-:W-:Y:S02]  /*0330*/  IMAD.SHL.U32 R13, R2, 0x8, RZ ;  /* 0x00000008020d7824 */ /* 0x000fe400078e00ff */
[----:B------:R-:W-:Y:S01]  /*0340*/  IMAD.MOV R2, RZ, RZ, -R2 ;  /* 0x000000ffff027224 */ /* 0x000fe200078e0a02 */
[----:B------:R-:W1:Y:S02]  /*0350*/  I2F.RP R6, R0 ;  /* 0x0000000000067306 */ /* 0x000e640000209400 */
[----:B------:R-:W-:Y:S01]  /*0360*/  LEA.HI.SX32 R3, R3, -R13, 0x19 ;  /* 0x8000000d03037211 */ /* 0x000fe200078fcaff */
[----:B------:R-:W-:-:S02]  /*0370*/  IMAD R12, R4, R2, R7 ;  /* 0x00000002040c7224 */ /* 0x000fc400078e0207 */
[----:B------:R-:W-:Y:S01]  /*0380*/  IMAD.MOV.U32 R2, RZ, RZ, RZ ;  /* 0x000000ffff027224 */ /* 0x000fe200078e00ff */
[----:B------:R-:W-:Y:S02]  /*0390*/  VIMNMX R9, R3, 0x8, PT ;  /* 0x0000000803097848 */ /* 0x000fe40003fe0100 */
[----:B------:R-:W-:Y:S02]  /*03a0*/  IABS R10, R12 ;  /* 0x0000000c000a7213 */ /* 0x000fe40000000000 */
[----:B------:R-:W-:-:S04]  /*03b0*/  IABS R8, R9 ;  /* 0x0000000900087213 */ /* 0x000fc80000000000 */
[----:B------:R-:W2:Y:S08]  /*03c0*/  I2F.RP R5, R8 ;  /* 0x0000000800057306 */ /* 0x000eb00000209400 */
[----:B-1----:R-:W-:Y:S08]  /*03d0*/  MUFU.RCP R6, R6 ;  /* 0x0000000600067308 */ /* 0x002ff00000001000 */
[----:B--2---:R-:W1:Y:S02]  /*03e0*/  MUFU.RCP R5, R5 ;  /* 0x0000000500057308 */ /* 0x004e640000001000 */
[----:B-1----:R-:W-:Y:S01]  /*03f0*/  VIADD R3, R5, 0xffffffe ;  /* 0x0ffffffe05037836 */ /* 0x002fe20000000000 */
[----:B------:R-:W-:-:S05]  /*0400*/  IABS R5, R78 ;  /* 0x0000004e00057213 */ /* 0x000fca0000000000 */
[----:B------:R-:W1:Y:S02]  /*0410*/  F2I.FTZ.U32.TRUNC.NTZ R3, R3 ;  /* 0x0000000300037305 */ /* 0x000e64000021f000 */
[----:B-1----:R-:W-:-:S04]  /*0420*/  IMAD.MOV R11, RZ, RZ, -R3 ;  /* 0x000000ffff0b7224 */ /* 0x002fc800078e0a03 */
[----:B------:R-:W-:-:S04]  /*0430*/  IMAD R7, R11, R8, RZ ;  /* 0x000000080b077224 */ /* 0x000fc800078e02ff */
[----:B------:R-:W-:Y:S01]  /*0440*/  IMAD.HI.U32 R4, R3, R7, R2 ;  /* 0x0000000703047227 */ /* 0x000fe200078e0002 */
[----:B------:R-:W-:-:S03]  /*0450*/  IABS R2, R9 ;  /* 0x0000000900027213 */ /* 0x000fc60000000000 */
[----:B------:R-:W-:Y:S02]  /*0460*/  IMAD.MOV.U32 R3, RZ, RZ, R10 ;  /* 0x000000ffff037224 */ /* 0x000fe400078e000a */
[----:B------:R-:W-:Y:S02]  /*0470*/  IMAD.MOV R7, RZ, RZ, -R2 ;  /* 0x000000ffff077224 */ /* 0x000fe400078e0a02 */
[----:B------:R-:W-:-:S04]  /*0480*/  IMAD.HI.U32 R4, R4, R3, RZ ;  /* 0x0000000304047227 */ /* 0x000fc800078e00ff */
[----:B------:R-:W-:Y:S02]  /*0490*/  IMAD R3, R4, R7, R3 ;  /* 0x0000000704037224 */ /* 0x000fe400078e0203 */
[----:B------:R-:W-:Y:S02]  /*04a0*/  IMAD.MOV.U32 R2, RZ, RZ, R5 ;  /* 0x000000ffff027224 */ /* 0x000fe400078e0005 */
[----:B------:R-:W-:Y:S01]  /*04b0*/  VIADD R10, R6, 0xffffffe ;  /* 0x0ffffffe060a7836 */ /* 0x000fe20000000000 */
[----:B------:R-:W-:Y:S01]  /*04c0*/  ISETP.GT.U32.AND P1, PT, R8, R3, PT ;  /* 0x000000030800720c */ /* 0x000fe20003f24070 */
[----:B------:R-:W1:Y:S08]  /*04d0*/  I2F.RP R5, R2 ;  /* 0x0000000200057306 */ /* 0x000e700000209400 */
[----:B------:R2:W3:Y:S04]  /*04e0*/  F2I.FTZ.U32.TRUNC.NTZ R11, R10 ;  /* 0x0000000a000b7305 */ /* 0x0004e8000021f000 */
[----:B------:R-:W-:-:S02]  /*04f0*/  @!P1 IMAD.IADD R3, R3, 0x1, -R8 ;  /* 0x0000000103039824 */ /* 0x000fc400078e0a08 */
[----:B------:R-:W-:Y:S01]  /*0500*/  @!P1 VIADD R4, R4, 0x1 ;  /* 0x0000000104049836 */ /* 0x000fe20000000000 */
[----:B------:R-:W-:Y:S01]  /*0510*/  ISETP.NE.AND P1, PT, R9, RZ, PT ;  /* 0x000000ff0900720c */ /* 0x000fe20003f25270 */
[----:B-1----:R-:W1:Y:S01]  /*0520*/  MUFU.RCP R5, R5 ;  /* 0x0000000500057308 */ /* 0x002e620000001000 */
[----:B------:R-:W-:Y:S01]  /*0530*/  ISETP.GE.U32.AND P0, PT, R3, R8, PT ;  /* 0x000000080300720c */ /* 0x000fe20003f06070 */
[----:B--2---:R-:W-:Y:S01]  /*0540*/  IMAD.MOV.U32 R10, RZ, RZ, RZ ;  /* 0x000000ffff0a7224 */ /* 0x004fe200078e00ff */
[----:B------:R-:W-:-:S04]  /*0550*/  LOP3.LUT R3, R12, R9, RZ, 0x3c, !PT ;  /* 0x000000090c037212 */ /* 0x000fc800078e3cff */
[----:B------:R-:W-:Y:S01]  /*0560*/  ISETP.GE.AND P2, PT, R3, RZ, PT ;  /* 0x000000ff0300720c */ /* 0x000fe20003f46270 */
[----:B---3--:R-:W-:Y:S01]  /*0570*/  IMAD.MOV R7, RZ, RZ, -R11 ;  /* 0x000000ffff077224 */ /* 0x008fe200078e0a0b */
[----:B------:R-:W-:-:S03]  /*0580*/  SHF.R.U32.HI R3, RZ, 0x5, R15 ;  /* 0x00000005ff037819 */ /* 0x000fc6000001160f */
[----:B------:R-:W-:Y:S01]  /*0590*/  IMAD R7, R7, R0, RZ ;  /* 0x0000000007077224 */ /* 0x000fe200078e02ff */
[----:B------:R-:W-:Y:S01]  /*05a0*/  SGXT.U32 R3, R3, 0x2 ;  /* 0x000000020303781a */ /* 0x000fe20000000000 */
[----:B------:R-:W-:-:S04]  /*05b0*/  @P0 VIADD R4, R4, 0x1 ;  /* 0x0000000104040836 */ /* 0x000fc80000000000 */
[----:B------:R-:W-:Y:S02]  /*05c0*/  IMAD.MOV.U32 R14, RZ, RZ, R4 ;  /* 0x000000ffff0e7224 */ /* 0x000fe400078e0004 */
[----:B-1----:R-:W-:Y:S02]  /*05d0*/  VIADD R4, R5, 0xffffffe ;  /* 0x0ffffffe05047836 */ /* 0x002fe40000000000 */
[----:B------:R-:W-:Y:S01]  /*05e0*/  @!P2 IMAD.MOV R14, RZ, RZ, -R14 ;  /* 0x000000ffff0ea224 */ /* 0x000fe200078e0a0e */
[----:B------:R-:W-:Y:S01]  /*05f0*/  @!P1 LOP3.LUT R14, RZ, R9, RZ, 0x33, !PT ;  /* 0x00000009ff0e9212 */ /* 0x000fe200078e33ff */
[----:B------:R-:W1:Y:S04]  /*0600*/  F2I.FTZ.U32.TRUNC.NTZ R5, R4 ;  /* 0x0000000400057305 */ /* 0x000e68000021f000 */
[----:B------:R-:W-:-:S05]  /*0610*/  IMAD.SHL.U32 R8, R14, 0x100, RZ ;  /* 0x000001000e087824 */ /* 0x000fca00078e00ff */
[----:B------:R-:W-:Y:S01]  /*0620*/  LOP3.LUT R6, R8, R3, RZ, 0xfc, !PT ;  /* 0x0000000308067212 */ /* 0x000fe200078efcff */
[----:B------:R-:W-:Y:S01]  /*0630*/  IMAD.HI.U32 R3, R11, R7, R10 ;  /* 0x000000070b037227 */ /* 0x000fe200078e000a */
[----:B------:R-:W-:Y:S01]  /*0640*/  SHF.R.U32.HI R7, RZ, 0x1, R18 ;  /* 0x00000001ff077819 */ /* 0x000fe20000011612 */
[----:B------:R2:W-:Y:S01]  /*0650*/  STL [R1+0x3f4], R8 ;  /* 0x0003f40801007387 */ /* 0x0005e20000100800 */
[----:B------:R-:W-:Y:S01]  /*0660*/  IABS R11, R6 ;  /* 0x00000006000b7213 */ /* 0x000fe20000000000 */
[----:B------:R-:W-:Y:S01]  /*0670*/  IMAD.MOV R10, RZ, RZ, -R14 ;  /* 0x000000ffff0a7224 */ /* 0x000fe200078e0a0e */
[----:B------:R-:W-:Y:S01]  /*0680*/  LOP3.LUT R16, R16, R7, RZ, 0x3c, !PT ;  /* 0x0000000710107212 */ /* 0x000fe200078e3cff */
[----:B-1----:R-:W-:Y:S01]  /*0690*/  IMAD.MOV R17, RZ, RZ, -R5 ;  /* 0x000000ffff117224 */ /* 0x002fe200078e0a05 */
[C---:B------:R-:W-:Y:S01]  /*06a0*/  LOP3.LUT R19, R6.reuse, 0xfc, RZ, 0xfc, !PT ;  /* 0x000000fc06137812 */ /* 0x040fe200078efcff */
[----:B------:R-:W-:Y:S01]  /*06b0*/  IMAD.HI.U32 R7, R3, R11, RZ ;  /* 0x0000000b03077227 */ /* 0x000fe200078e00ff */
[----:B------:R-:W-:-:S02]  /*06c0*/  LOP3.LUT R20, R6, 0xc, RZ, 0xfc, !PT ;  /* 0x0000000c06147812 */ /* 0x000fc400078efcff */
[C---:B------:R-:W-:Y:S01]  /*06d0*/  LOP3.LUT R21, R6.reuse, 0x10, RZ, 0xfc, !PT ;  /* 0x0000001006157812 */ /* 0x040fe200078efcff */
[----:B------:R-:W-:Y:S01]  /*06e0*/  IMAD R10, R9, R10, R12 ;  /* 0x0000000a090a7224 */ /* 0x000fe200078e020c */
[----:B------:R-:W-:Y:S01]  /*06f0*/  IABS R14, R20 ;  /* 0x00000014000e7213 */ /* 0x000fe20000000000 */
[----:B------:R-:W-:Y:S01]  /*0700*/  IMAD R9, R17, R2, RZ ;  /* 0x0000000211097224 */ /* 0x000fe200078e02ff */
[----:B------:R-:W-:Y:S01]  /*0710*/  IABS R17, R19 ;  /* 0x0000001300117213 */ /* 0x000fe20000000000 */
[----:B------:R-:W-:Y:S01]  /*0720*/  IMAD.MOV.U32 R4, RZ, RZ, RZ ;  /* 0x000000ffff047224 */ /* 0x000fe200078e00ff */
[----:B------:R-:W-:Y:S01]  /*0730*/  IABS R18, R21 ;  /* 0x0000001500127213 */ /* 0x000fe20000000000 */
[----:B------:R-:W-:Y:S01]  /*0740*/  IMAD.MOV R12, RZ, RZ, -R7 ;  /* 0x000000ffff0c7224 */ /* 0x000fe200078e0a07 */
[C---:B------:R-:W-:Y:S01]  /*0750*/  LOP3.LUT R22, R6.reuse, 0x14, RZ, 0xfc, !PT ;  /* 0x0000001406167812 */ /* 0x040fe200078efcff */
[----:B------:R-:W-:Y:S01]  /*0760*/  IMAD.HI.U32 R7, R5, R9, R4 ;  /* 0x0000000905077227 */ /* 0x000fe200078e0004 */
[----:B------:R-:W-:-:S02]  /*0770*/  LOP3.LUT R4, R6, 0x4, RZ, 0xfc, !PT ;  /* 0x0000000406047812 */ /* 0x000fc400078efcff */
[----:B------:R-:W-:Y:S01]  /*0780*/  ISETP.GE.AND P2, PT, R19, RZ, PT ;  /* 0x000000ff1300720c */ /* 0x000fe20003f46270 */
[----:B------:R-:W-:Y:S01]  /*0790*/  IMAD R5, R0, R12, R11 ;  /* 0x0000000c00057224 */ /* 0x000fe200078e020b */
[----:B------:R-:W-:Y:S01]  /*07a0*/  ISETP.GE.AND P3, PT, R4, RZ, PT ;  /* 0x000000ff0400720c */ /* 0x000fe20003f66270 */
[----:B------:R-:W-:Y:S01]  /*07b0*/  IMAD.IADD R10, R13, 0x1, R10 ;  /* 0x000000010d0a7824 */ /* 0x000fe200078e020a */
[----:B------:R-:W-:Y:S01]  /*07c0*/  IABS R9, R4 ;  /* 0x0000000400097213 */ /* 0x000fe20000000000 */
[C---:B------:R-:W-:Y:S01]  /*07d0*/  IMAD.HI.U32 R4, R3.reuse, R17, RZ ;  /* 0x0000001103047227 */ /* 0x040fe200078e00ff */
[----:B------:R-:W-:Y:S02]  /*07e0*/  LOP3.LUT R12, R6, 0x8, RZ, 0xfc, !PT ;  /* 0x00000008060c7812 */ /* 0x000fe400078efcff */
[----:B------:R-:W-:Y:S01]  /*07f0*/  ISETP.GT.U32.AND P0, PT, R0, R5, PT ;  /* 0x000000050000720c */ /* 0x000fe20003f04070 */
[----:B------:R-:W-:Y:S01]  /*0800*/  IMAD.MOV R11, RZ, RZ, -R4 ;  /* 0x000000ffff0b7224 */ /* 0x000fe200078e0a04 */
[----:B------:R-:W-:Y:S01]  /*0810*/  IABS R13, R12 ;  /* 0x0000000c000d7213 */ /* 0x000fe20000000000 */
[----:B------:R-:W-:Y:S01]  /*0820*/  IMAD.HI.U32 R4, R3, R9, RZ ;  /* 0x0000000903047227 */ /* 0x000fe200078e00ff */
[----:B------:R-:W-:-:S02]  /*0830*/  ISETP.GE.AND P1, PT, R12, RZ, PT ;  /* 0x000000ff0c00720c */ /* 0x000fc40003f26270 */
[----:B------:R-:W-:Y:S01]  /*0840*/  IABS R19, R22 ;  /* 0x0000001600137213 */ /* 0x000fe20000000000 */
[----:B------:R-:W-:Y:S01]  /*0850*/  IMAD R17, R0, R11, R17 ;  /* 0x0000000b00117224 */ /* 0x000fe200078e0211 */
[C---:B------:R-:W-:Y:S01]  /*0860*/  LOP3.LUT R23, R6.reuse, 0x18, RZ, 0xfc, !PT ;  /* 0x0000001806177812 */ /* 0x040fe200078efcff */
[----:B------:R-:W-:Y:S01]  /*0870*/  IMAD.MOV R12, RZ, RZ, -R4 ;  /* 0x000000ffff0c7224 */ /* 0x000fe200078e0a04 */
[----:B------:R-:W-:Y:S01]  /*0880*/  LOP3.LUT R29, R6, 0x2c, RZ, 0xfc, !PT ;  /* 0x0000002c061d7812 */ /* 0x000fe200078efcff */
[----:B------:R-:W-:Y:S01]  /*0890*/  IMAD.HI.U32 R4, R3, R13, RZ ;  /* 0x0000000d03047227 */ /* 0x000fe200078e00ff */
[----:B------:R-:W-:Y:S02]  /*08a0*/  ISETP.GT.U32.AND P4, PT, R0, R17, PT ;  /* 0x000000110000720c */ /* 0x000fe40003f84070 */
[C---:B------:R-:W-:Y:S01]  /*08b0*/  LOP3.LUT R30, R6.reuse, 0x30, RZ, 0xfc, !PT ;  /* 0x00000030061e7812 */ /* 0x040fe200078efcff */
[----:B------:R-:W-:Y:S01]  /*08c0*/  IMAD.MOV R4, RZ, RZ, -R4 ;  /* 0x000000ffff047224 */ /* 0x000fe200078e0a04 */
[C---:B------:R-:W-:Y:S01]  /*08d0*/  LOP3.LUT R31, R6.reuse, 0x34, RZ, 0xfc, !PT ;  /* 0x00000034061f7812 */ /* 0x040fe200078efcff */
[----:B------:R-:W-:Y:S01]  /*08e0*/  @!P0 IMAD.IADD R5, R5, 0x1, -R0 ;  /* 0x0000000105058824 */ /* 0x000fe200078e0a00 */
[----:B------:R-:W-:Y:S01]  /*08f0*/  LOP3.LUT R32, R6, 0x38, RZ, 0xfc, !PT ;  /* 0x0000003806207812 */ /* 0x000fe200078efcff */
[C---:B------:R-:W-:Y:S01]  /*0900*/  IMAD R9, R0.reuse, R12, R9 ;  /* 0x0000000c00097224 */ /* 0x040fe200078e0209 */
[----:B------:R-:W-:Y:S01]  /*0910*/  IABS R27, R31 ;  /* 0x0000001f001b7213 */ /* 0x000fe20000000000 */
[C---:B------:R-:W-:Y:S01]  /*0920*/  IMAD R12, R0.reuse, R4, R13 ;  /* 0x00000004000c7224 */ /* 0x040fe200078e020d */
[C---:B------:R-:W-:Y:S01]  /*0930*/  ISETP.GT.U32.AND P5, PT, R0.reuse, R5, PT ;  /* 0x000000050000720c */ /* 0x040fe20003fa4070 */
[----:B------:R-:W-:Y:S01]  /*0940*/  IMAD.HI.U32 R11, R3, R14, RZ ;  /* 0x0000000e030b7227 */ /* 0x000fe200078e00ff */
[----:B------:R-:W-:-:S02]  /*0950*/  ISETP.GT.U32.AND P6, PT, R0, R9, PT ;  /* 0x000000090000720c */ /* 0x000fc40003fc4070 */
[----:B------:R-:W-:Y:S01]  /*0960*/  ISETP.GT.U32.AND P0, PT, R0, R12, PT ;  /* 0x0000000c0000720c */ /* 0x000fe20003f04070 */
[--C-:B------:R-:W-:Y:S01]  /*0970*/  @!P4 IMAD.IADD R17, R17, 0x1, -R0.reuse ;  /* 0x000000011111c824 */ /* 0x100fe200078e0a00 */
[----:B------:R-:W-:Y:S01]  /*0980*/  IABS R28, R32 ;  /* 0x00000020001c7213 */ /* 0x000fe20000000000 */
[----:B------:R-:W-:Y:S01]  /*0990*/  IMAD.MOV R11, RZ, RZ, -R11 ;  /* 0x000000ffff0b7224 */ /* 0x000fe200078e0a0b */
[----:B------:R-:W-:Y:S01]  /*09a0*/  LOP3.LUT R33, R6, 0x3c, RZ, 0xfc, !PT ;  /* 0x0000003c06217812 */ /* 0x000fe200078efcff */
[----:B------:R-:W-:Y:S01]  /*09b0*/  IMAD.HI.U32 R4, R3, R18, RZ ;  /* 0x0000001203047227 */ /* 0x000fe200078e00ff */
[----:B------:R-:W-:Y:S02]  /*09c0*/  ISETP.GT.U32.AND P4, PT, R0, R17, PT ;  /* 0x000000110000720c */ /* 0x000fe40003f84070 */
[C---:B------:R-:W-:Y:S01]  /*09d0*/  LOP3.LUT R34, R6.reuse, 0x40, RZ, 0xfc, !PT ;  /* 0x0000004006227812 */ /* 0x040fe200078efcff */
[----:B------:R-:W-:Y:S01]  /*09e0*/  @!P5 IMAD.IADD R5, R5, 0x1, -R0 ;  /* 0x000000010505d824 */ /* 0x000fe200078e0a00 */
[----:B------:R-:W-:Y:S01]  /*09f0*/  ISETP.GE.AND P5, PT, R6, RZ, PT ;  /* 0x000000ff0600720c */ /* 0x000fe20003fa6270 */
[----:B------:R-:W-:Y:S01]  /*0a00*/  IMAD R13, R0, R11, R14 ;  /* 0x0000000b000d7224 */ /* 0x000fe200078e020e */
[----:B------:R-:W-:Y:S01]  /*0a10*/  LOP3.LUT R35, R6, 0x44, RZ, 0xfc, !PT ;  /* 0x0000004406237812 */ /* 0x000fe200078efcff */
[----:B------:R-:W-:Y:S01]  /*0a20*/  @!P0 IMAD.IADD R12, R12, 0x1, -R0 ;  /* 0x000000010c0c8824 */ /* 0x000fe200078e0a00 */
[C---:B------:R-:W-:Y:S01]  /*0a30*/  LOP3.LUT R36, R6.reuse, 0x48, RZ, 0xfc, !PT ;  /* 0x0000004806247812 */ /* 0x040fe200078efcff */
[----:B------:R-:W-:Y:S01]  /*0a40*/  IMAD.MOV R11, RZ, RZ, -R4 ;  /* 0x000000ffff0b7224 */ /* 0x000fe200078e0a04 */
[----:B------:R-:W-:Y:S01]  /*0a50*/  LOP3.LUT R37, R6, 0x4c, RZ, 0xfc, !PT ;  /* 0x0000004c06257812 */ /* 0x000fe200078efcff */
[--C-:B------:R-:W-:Y:S01]  /*0a60*/  @!P6 IMAD.IADD R9, R9, 0x1, -R0.reuse ;  /* 0x000000010909e824 */ /* 0x100fe200078e0a00 */
[C---:B------:R-:W-:Y:S01]  /*0a70*/  ISETP.GT.U32.AND P6, PT, R0.reuse, R13, PT ;  /* 0x0000000d0000720c */ /* 0x040fe20003fc4070 */
[----:B------:R-:W-:Y:S01]  /*0a80*/  @!P4 IMAD.IADD R17, R17, 0x1, -R0 ;  /* 0x000000011111c824 */ /* 0x000fe200078e0a00 */
[C---:B------:R-:W-:Y:S01]  /*0a90*/  ISETP.GT.U32.AND P4, PT, R0.reuse, R12, PT ;  /* 0x0000000c0000720c */ /* 0x040fe20003f84070 */
[----:B------:R-:W-:Y:S01]  /*0aa0*/  IMAD.HI.U32 R4, R3, R19, RZ ;  /* 0x0000001303047227 */ /* 0x000fe200078e00ff */
[----:B------:R-:W-:-:S02]  /*0ab0*/  ISETP.GT.U32.AND P0, PT, R0, R9, PT ;  /* 0x000000090000720c */ /* 0x000fc40003f04070 */
[----:B------:R-:W-:Y:S01]  /*0ac0*/  LOP3.LUT R38, R6, 0x50, RZ, 0xfc, !PT ;  /* 0x0000005006267812 */ /* 0x000fe200078efcff */
[----:B------:R-:W-:Y:S01]  /*0ad0*/  IMAD R14, R0, R11, R18 ;  /* 0x0000000b000e7224 */ /* 0x000fe200078e0212 */
[----:B------:R-:W-:Y:S01]  /*0ae0*/  IABS R18, R23 ;  /* 0x0000001700127213 */ /* 0x000fe20000000000 */
[----:B------:R-:W-:Y:S01]  /*0af0*/  IMAD.MOV R11, RZ, RZ, -R4 ;  /* 0x000000ffff0b7224 */ /* 0x000fe200078e0a04 */
[C---:B------:R-:W-:Y:S01]  /*0b00*/  LOP3.LUT R39, R6.reuse, 0x54, RZ, 0xfc, !PT ;  /* 0x0000005406277812 */ /* 0x040fe200078efcff */
[----:B------:R-:W-:Y:S01]  /*0b10*/  IMAD.MOV.U32 R4, RZ, RZ, R17 ;  /* 0x000000ffff047224 */ /* 0x000fe200078e0011 */
[----:B------:R-:W-:Y:S01]  /*0b20*/  LOP3.LUT R40, R6, 0x5c, RZ, 0xfc, !PT ;  /* 0x0000005c06287812 */ /* 0x000fe200078efcff */
[----:B------:R-:W-:Y:S01]  /*0b30*/  @!P5 IMAD.MOV R5, RZ, RZ, -R5 ;  /* 0x000000ffff05d224 */ /* 0x000fe200078e0a05 */
[C---:B------:R-:W-:Y:S01]  /*0b40*/  ISETP.GT.U32.AND P5, PT, R0.reuse, R14, PT ;  /* 0x0000000e0000720c */ /* 0x040fe20003fa4070 */
[----:B------:R-:W-:Y:S01]  /*0b50*/  IMAD R17, R0, R11, R19 ;  /* 0x0000000b00117224 */ /* 0x000fe200078e0213 */
[----:B------:R-:W-:Y:S01]  /*0b60*/  LOP3.LUT R19, R6, 0x20, RZ, 0xfc, !PT ;  /* 0x0000002006137812 */ /* 0x000fe200078efcff */
[--C-:B------:R-:W-:Y:S01]  /*0b70*/  @!P4 IMAD.IADD R12, R12, 0x1, -R0.reuse ;  /* 0x000000010c0cc824 */ /* 0x100fe200078e0a00 */
[----:B------:R-:W-:Y:S01]  /*0b80*/  LOP3.LUT R42, R6, 0x60, RZ, 0xfc, !PT ;  /* 0x00000060062a7812 */ /* 0x000fe200078efcff */
[----:B------:R-:W-:Y:S01]  /*0b90*/  @!P6 IMAD.IADD R13, R13, 0x1, -R0 ;  /* 0x000000010d0de824 */ /* 0x000fe200078e0a00 */
[----:B------:R-:W-:Y:S01]  /*0ba0*/  ISETP.GT.U32.AND P4, PT, R0, R17, PT ;  /* 0x000000110000720c */ /* 0x000fe20003f84070 */
[----:B------:R-:W-:Y:S01]  /*0bb0*/  IMAD.HI.U32 R11, R3, R18, RZ ;  /* 0x00000012030b7227 */ /* 0x000fe200078e00ff */
[----:B------:R-:W-:-:S02]  /*0bc0*/  LOP3.LUT R43, R6, 0x64, RZ, 0xfc, !PT ;  /* 0x00000064062b7812 */ /* 0x000fc400078efcff */
[----:B------:R-:W-:Y:S01]  /*0bd0*/  ISETP.GT.U32.AND P6, PT, R0, R13, PT ;  /* 0x0000000d0000720c */ /* 0x000fe20003fc4070 */
[--C-:B------:R-:W-:Y:S01]  /*0be0*/  @!P0 IMAD.IADD R9, R9, 0x1, -R0.reuse ;  /* 0x0000000109098824 */ /* 0x100fe200078e0a00 */
[----:B------:R-:W-:Y:S01]  /*0bf0*/  ISETP.GE.AND P0, PT, R21, RZ, PT ;  /* 0x000000ff1500720c */ /* 0x000fe20003f06270 */
[----:B------:R-:W-:Y:S01]  /*0c00*/  @!P5 IMAD.IADD R14, R14, 0x1, -R0 ;  /* 0x000000010e0ed824 */ /* 0x000fe200078e0a00 */
[----:B------:R-:W-:Y:S01]  /*0c10*/  ISETP.GE.AND P5, PT, R22, RZ, PT ;  /* 0x000000ff1600720c */ /* 0x000fe20003fa6270 */
[----:B------:R-:W-:Y:S01]  /*0c20*/  @!P2 IMAD.MOV R4, RZ, RZ, -R4 ;  /* 0x000000ffff04a224 */ /* 0x000fe200078e0a04 */
[----:B------:R-:W-:Y:S01]  /*0c30*/  ISETP.GE.AND P2, PT, R20, RZ, PT ;  /* 0x000000ff1400720c */ /* 0x000fe20003f46270 */
[----:B------:R-:W-:Y:S01]  /*0c40*/  IMAD.MOV R11, RZ, RZ, -R11 ;  /* 0x000000ffff0b7224 */ /* 0x000fe200078e0a0b */
[----:B------:R-:W-:Y:S01]  /*0c50*/  IABS R22, R19 ;  /* 0x0000001300167213 */ /* 0x000fe20000000000 */
[----:B------:R-:W-:Y:S01]  /*0c60*/  @!P3 IMAD.MOV R9, RZ, RZ, -R9 ;  /* 0x000000ffff09b224 */ /* 0x000fe200078e0a09 */
[----:B------:R-:W-:Y:S01]  /*0c70*/  ISETP.GT.U32.AND P3, PT, R0, R14, PT ;  /* 0x0000000e0000720c */ /* 0x000fe20003f64070 */
[----:B------:R-:W-:Y:S01]  /*0c80*/  @!P4 IMAD.IADD R17, R17, 0x1, -R0 ;  /* 0x000000011111c824 */ /* 0x000fe200078e0a00 */
[----:B------:R-:W-:Y:S01]  /*0c90*/  LOP3.LUT R21, R6, 0x28, RZ, 0xfc, !PT ;  /* 0x0000002806157812 */ /* 0x000fe200078efcff */
[----:B------:R-:W-:Y:S01]  /*0ca0*/  IMAD R18, R0, R11, R18 ;  /* 0x0000000b00127224 */ /* 0x000fe200078e0212 */
[----:B------:R-:W-:Y:S01]  /*0cb0*/  LOP3.LUT R11, R6, 0x1c, RZ, 0xfc, !PT ;  /* 0x0000001c060b7812 */ /* 0x000fe200078efcff */
[----:B------:R-:W-:Y:S01]  /*0cc0*/  @!P1 IMAD.MOV R12, RZ, RZ, -R12 ;  /* 0x000000ffff0c9224 */ /* 0x000fe200078e0a0c */
[----:B------:R-:W-:Y:S01]  /*0cd0*/  ISETP.GT.U32.AND P4, PT, R0, R17, PT ;  /* 0x000000110000720c */ /* 0x000fe20003f84070 */
[--C-:B------:R-:W-:Y:S01]  /*0ce0*/  @!P6 IMAD.IADD R13, R13, 0x1, -R0.reuse ;  /* 0x000000010d0de824 */ /* 0x100fe200078e0a00 */
[----:B------:R-:W-:Y:S01]  /*0cf0*/  ISETP.GE.AND P1, PT, R11, RZ, PT ;  /* 0x000000ff0b00720c */ /* 0x000fe20003f26270 */
[----:B--2---:R-:W-:Y:S01]  /*0d00*/  IMAD R8, R10, 0x80, R245 ;  /* 0x000000800a087824 */ /* 0x004fe200078e02f5 */
[----:B------:R-:W-:Y:S01]  /*0d10*/  IABS R11, R11 ;  /* 0x0000000b000b7213 */ /* 0x000fe20000000000 */
[----:B------:R-:W-:Y:S01]  /*0d20*/  @!P2 IMAD.MOV R13, RZ, RZ, -R13 ;  /* 0x000000ffff0da224 */ /* 0x000fe200078e0a0d */
[----:B------:R-:W-:Y:S01]  /*0d30*/  ISETP.GE.AND P2, PT, R19, RZ, PT ;  /* 0x000000ff1300720c */ /* 0x000fe20003f46270 */
[----:B------:R-:W-:Y:S01]  /*0d40*/  @!P3 IMAD.IADD R14, R14, 0x1, -R0 ;  /* 0x000000010e0eb824 */ /* 0x000fe200078e0a00 */
[----:B------:R-:W-:Y:S01]  /*0d50*/  ISETP.GT.U32.AND P3, PT, R0, R18, PT ;  /* 0x000000120000720c */ /* 0x000fe20003f64070 */
[----:B------:R-:W-:Y:S01]  /*0d60*/  IMAD.MOV.U32 R19, RZ, RZ, R11 ;  /* 0x000000ffff137224 */ /* 0x000fe200078e000b */
[----:B------:R-:W-:Y:S01]  /*0d70*/  IABS R25, R21 ;  /* 0x0000001500197213 */ /* 0x000fe20000000000 */
[----:B------:R-:W-:Y:S01]  /*0d80*/  @!P0 IMAD.MOV R14, RZ, RZ, -R14 ;  /* 0x000000ffff0e8224 */ /* 0x000fe200078e0a0e */
[----:B------:R-:W-:Y:S01]  /*0d90*/  LOP3.LUT R20, R6, 0x24, RZ, 0xfc, !PT ;  /* 0x0000002406147812 */ /* 0x000fe200078efcff */
[----:B------:R-:W-:Y:S01]  /*0da0*/  IMAD.HI.U32 R11, R3, R19, RZ ;  /* 0x00000013030b7227 */ /* 0x000fe200078e00ff */
[----:B------:R-:W-:Y:S01]  /*0db0*/  ISETP.GE.AND P6, PT, R23, RZ, PT ;  /* 0x000000ff1700720c */ /* 0x000fe20003fc6270 */
[----:B------:R1:W-:Y:S01]  /*0dc0*/  STL [R1+0x3c4], R8 ;  /* 0x0003c40801007387 */ /* 0x0003e20000100800 */
[----:B------:R-:W-:Y:S01]  /*0dd0*/  IABS R23, R20 ;  /* 0x0000001400177213 */ /* 0x000fe20000000000 */
[--C-:B------:R-:W-:Y:S01]  /*0de0*/  @!P4 IMAD.IADD R17, R17, 0x1, -R0.reuse ;  /* 0x000000011111c824 */ /* 0x100fe200078e0a00 */
[----:B------:R-:W-:Y:S01]  /*0df0*/  ISETP.GE.AND P4, PT, R21, RZ, PT ;  /* 0x000000ff1500720c */ /* 0x000fe20003f86270 */
[----:B------:R-:W-:Y:S01]  /*0e00*/  IMAD.MOV R21, RZ, RZ, -R11 ;  /* 0x000000ffff157224 */ /* 0x000fe200078e0a0b */
[----:B------:R-:W-:Y:S01]  /*0e10*/  ISETP.GE.AND P0, PT, R20, RZ, PT ;  /* 0x000000ff1400720c */ /* 0x000fe20003f06270 */
[----:B------:R-:W-:Y:S01]  /*0e20*/  @!P3 IMAD.IADD R18, R18, 0x1, -R0 ;  /* 0x000000011212b824 */ /* 0x000fe200078e0a00 */
[----:B------:R-:W-:Y:S01]  /*0e30*/  LOP3.LUT R44, R6, 0x68, RZ, 0xfc, !PT ;  /* 0x00000068062c7812 */ /* 0x000fe200078efcff */
[----:B------:R-:W-:Y:S01]  /*0e40*/  IMAD R19, R0, R21, R19 ;  /* 0x0000001500137224 */ /* 0x000fe200078e0213 */
[----:B------:R-:W-:Y:S01]  /*0e50*/  LOP3.LUT R45, R6, 0x6c, RZ, 0xfc, !PT ;  /* 0x0000006c062d7812 */ /* 0x000fe200078efcff */
[----:B------:R-:W-:Y:S01]  /*0e60*/  @!P5 IMAD.MOV R17, RZ, RZ, -R17 ;  /* 0x000000ffff11d224 */ /* 0x000fe200078e0a11 */
[C---:B------:R-:W-:Y:S01]  /*0e70*/  ISETP.GT.U32.AND P3, PT, R0.reuse, R18, PT ;  /* 0x000000120000720c */ /* 0x040fe20003f64070 */
[----:B------:R-:W-:Y:S01]  /*0e80*/  IMAD.HI.U32 R11, R3, R22, RZ ;  /* 0x00000016030b7227 */ /* 0x000fe200078e00ff */
[----:B------:R-:W-:-:S02]  /*0e90*/  ISETP.GT.U32.AND P5, PT, R0, R19, PT ;  /* 0x000000130000720c */ /* 0x000fc40003fa4070 */
[C---:B------:R-:W-:Y:S01]  /*0ea0*/  LOP3.LUT R46, R6.reuse, 0x70, RZ, 0xfc, !PT ;  /* 0x00000070062e7812 */ /* 0x040fe200078efcff */
[----:B------:R-:W-:Y:S01]  /*0eb0*/  IMAD.HI.U32 R20, R3, R23, RZ ;  /* 0x0000001703147227 */ /* 0x000fe200078e00ff */
[C---:B------:R-:W-:Y:S02]  /*0ec0*/  LOP3.LUT R50, R6.reuse, 0x84, RZ, 0xfc, !PT ;  /* 0x0000008406327812 */ /* 0x040fe400078efcff */
[C---:B------:R-:W-:Y:S01]  /*0ed0*/  LOP3.LUT R51, R6.reuse, 0x88, RZ, 0xfc, !PT ;  /* 0x0000008806337812 */ /* 0x040fe200078efcff */
[----:B------:R-:W-:Y:S01]  /*0ee0*/  IMAD.MOV R21, RZ, RZ, -R11 ;  /* 0x000000ffff157224 */ /* 0x000fe200078e0a0b */
[----:B------:R-:W-:Y:S01]  /*0ef0*/  LOP3.LUT R52, R6, 0x8c, RZ, 0xfc, !PT ;  /* 0x0000008c06347812 */ /* 0x000fe200078efcff */
[----:B------:R-:W-:Y:S01]  /*0f00*/  IMAD.MOV R24, RZ, RZ, -R20 ;  /* 0x000000ffff187224 */ /* 0x000fe200078e0a14 */
[----:B------:R-:W-:Y:S01]  /*0f10*/  IABS R47, R51 ;  /* 0x00000033002f7213 */ /* 0x000fe20000000000 */
[----:B------:R-:W-:Y:S01]  /*0f20*/  IMAD R20, R0, R21, R22 ;  /* 0x0000001500147224 */ /* 0x000fe200078e0216 */
[----:B------:R-:W-:Y:S01]  /*0f30*/  IABS R49, R52 ;  /* 0x0000003400317213 */ /* 0x000fe20000000000 */
[--C-:B------:R-:W-:Y:S01]  /*0f40*/  @!P5 IMAD.IADD R19, R19, 0x1, -R0.reuse ;  /* 0x000000011313d824 */ /* 0x100fe200078e0a00 */
[----:B------:R-:W-:Y:S01]  /*0f50*/  LOP3.LUT R53, R6, 0x90, RZ, 0xfc, !PT ;  /* 0x0000009006357812 */ /* 0x000fe200078efcff */
[----:B------:R-:W-:Y:S01]  /*0f60*/  @!P3 IMAD.IADD R18, R18, 0x1, -R0 ;  /* 0x000000011212b824 */ /* 0x000fe200078e0a00 */
[C---:B------:R-:W-:Y:S01]  /*0f70*/  ISETP.GT.U32.AND P3, PT, R0.reuse, R20, PT ;  /* 0x000000140000720c */ /* 0x040fe20003f64070 */
[C---:B------:R-:W-:Y:S01]  /*0f80*/  IMAD R21, R0.reuse, R24, R23 ;  /* 0x0000001800157224 */ /* 0x040fe200078e0217 */
[----:B------:R-:W-:Y:S01]  /*0f90*/  ISETP.GT.U32.AND P5, PT, R0, R19, PT ;  /* 0x000000130000720c */ /* 0x000fe20003fa4070 */
[----:B------:R-:W-:Y:S01]  /*0fa0*/  IMAD.HI.U32 R11, R3, R25, RZ ;  /* 0x00000019030b7227 */ /* 0x000fe200078e00ff */
[----:B------:R-:W-:-:S02]  /*0fb0*/  IABS R24, R29 ;  /* 0x0000001d00187213 */ /* 0x000fc40000000000 */
[----:B------:R-:W-:Y:S01]  /*0fc0*/  LOP3.LUT R54, R6, 0x94, RZ, 0xfc, !PT ;  /* 0x0000009406367812 */ /* 0x000fe200078efcff */
[----:B------:R-:W-:Y:S01]  /*0fd0*/  @!P6 IMAD.MOV R18, RZ, RZ, -R18 ;  /* 0x000000ffff12e224 */ /* 0x000fe200078e0a12 */
[----:B------:R-:W-:Y:S01]  /*0fe0*/  ISETP.GT.U32.AND P6, PT, R0, R21, PT ;  /* 0x000000150000720c */ /* 0x000fe20003fc4070 */
[----:B------:R-:W-:Y:S01]  /*0ff0*/  IMAD.MOV R11, RZ, RZ, -R11 ;  /* 0x000000ffff0b7224 */ /* 0x000fe200078e0a0b */
[C---:B------:R-:W-:Y:S02]  /*1000*/  LOP3.LUT R55, R6.reuse, 0x98, RZ, 0xfc, !PT ;  /* 0x0000009806377812 */ /* 0x040fe400078efcff */
[----:B------:R-:W-:Y:S01]  /*1010*/  LOP3.LUT R58, R6, 0xac, RZ, 0xfc, !PT ;  /* 0x000000ac063a7812 */ /* 0x000fe200078efcff */
[C---:B------:R-:W-:Y:S01]  /*1020*/  IMAD R22, R0.reuse, R11, R25 ;  /* 0x0000000b00167224 */ /* 0x040fe200078e0219 */
[----:B------:R-:W-:Y:S01]  /*1030*/  IABS R25, R30 ;  /* 0x0000001e00197213 */ /* 0x000fe20000000000 */
[----:B------:R-:W-:Y:S01]  /*1040*/  @!P5 IMAD.IADD R19, R19, 0x1, -R0 ;  /* 0x000000011313d824 */ /* 0x000fe200078e0a00 */
[----:B------:R-:W-:Y:S01]  /*1050*/  IABS R59, R58 ;  /* 0x0000003a003b7213 */ /* 0x000fe20000000000 */
[----:B------:R-:W-:Y:S01]  /*1060*/  IMAD.HI.U32 R11, R3, R24, RZ ;  /* 0x00000018030b7227 */ /* 0x000fe200078e00ff */
[----:B------:R-:W-:-:S02]  /*1070*/  ISETP.GT.U32.AND P5, PT, R0, R22, PT ;  /* 0x000000160000720c */ /* 0x000fc40003fa4070 */
[C---:B------:R-:W-:Y:S01]  /*1080*/  LOP3.LUT R60, R6.reuse, 0xb0, RZ, 0xfc, !PT ;  /* 0x000000b0063c7812 */ /* 0x040fe200078efcff */
[----:B------:R-:W-:Y:S01]  /*1090*/  @!P6 IMAD.IADD R21, R21, 0x1, -R0 ;  /* 0x000000011515e824 */ /* 0x000fe200078e0a00 */
[----:B------:R-:W-:Y:S01]  /*10a0*/  LOP3.LUT R63, R6, 0xb8, RZ, 0xfc, !PT ;  /* 0x000000b8063f7812 */ /* 0x000fe200078efcff */
[----:B------:R-:W-:Y:S01]  /*10b0*/  IMAD.HI.U32 R23, R3, R25, RZ ;  /* 0x0000001903177227 */ /* 0x000fe200078e00ff */
[----:B------:R-:W-:Y:S02]  /*10c0*/  IABS R61, R60 ;  /* 0x0000003c003d7213 */ /* 0x000fe40000000000 */
[----:B------:R-:W-:Y:S01]  /*10d0*/  ISETP.GT.U32.AND P6, PT, R0, R21, PT ;  /* 0x000000150000720c */ /* 0x000fe20003fc4070 */
[----:B------:R-:W-:Y:S01]  /*10e0*/  IMAD.MOV R11, RZ, RZ, -R11 ;  /* 0x000000ffff0b7224 */ /* 0x000fe200078e0a0b */
[----:B------:R-:W-:Y:S01]  /*10f0*/  IABS R65, R63 ;  /* 0x0000003f00417213 */ /* 0x000fe20000000000 */
[----:B------:R-:W-:Y:S01]  /*1100*/  IMAD.MOV R26, RZ, RZ, -R23 ;  /* 0x000000ffff1a7224 */ /* 0x000fe200078e0a17 */
[----:B------:R-:W-:Y:S01]  /*1110*/  LOP3.LUT R62, R6, 0xb4, RZ, 0xfc, !PT ;  /* 0x000000b4063e7812 */ /* 0x000fe200078efcff */
[----:B------:R-:W-:Y:S01]  /*1120*/  IMAD R23, R0, R11, R24 ;  /* 0x0000000b00177224 */ /* 0x000fe200078e0218 */
[----:B------:R-:W-:Y:S01]  /*1130*/  LOP3.LUT R64, R6, 0xd8, RZ, 0xfc, !PT ;  /* 0x000000d806407812 */ /* 0x000fe200078efcff */
[--C-:B------:R-:W-:Y:S01]  /*1140*/  @!P5 IMAD.IADD R22, R22, 0x1, -R0.reuse ;  /* 0x000000011616d824 */ /* 0x100fe200078e0a00 */
[----:B------:R-:W-:Y:S01]  /*1150*/  ISETP.GE.AND P5, PT, R29, RZ, PT ;  /* 0x000000ff1d00720c */ /* 0x000fe20003fa6270 */
[----:B------:R-:W-:Y:S01]  /*1160*/  IMAD R24, R0, R26, R25 ;  /* 0x0000001a00187224 */ /* 0x000fe200078e0219 */
[----:B------:R-:W-:Y:S01]  /*1170*/  IABS R29, R33 ;  /* 0x00000021001d7213 */ /* 0x000fe20000000000 */
[----:B------:R-:W-:Y:S01]  /*1180*/  @!P3 IMAD.IADD R20, R20, 0x1, -R0 ;  /* 0x000000011414b824 */ /* 0x000fe200078e0a00 */
[----:B------:R-:W-:Y:S01]  /*1190*/  IABS R56, R62 ;  /* 0x0000003e00387213 */ /* 0x000fe20000000000 */
[----:B------:R-:W-:Y:S01]  /*11a0*/  IMAD.MOV.U32 R26, RZ, RZ, R27 ;  /* 0x000000ffff1a7224 */ /* 0x000fe200078e001b */
[----:B------:R-:W-:Y:S01]  /*11b0*/  IABS R79, R64 ;  /* 0x00000040004f7213 */ /* 0x000fe20000000000 */
[----:B------:R-:W-:Y:S01]  /*11c0*/  @!P1 IMAD.MOV R19, RZ, RZ, -R19 ;  /* 0x000000ffff139224 */ /* 0x000fe200078e0a13 */
[C---:B------:R-:W-:Y:S01]  /*11d0*/  ISETP.GT.U32.AND P1, PT, R0.reuse, R22, PT ;  /* 0x000000160000720c */ /* 0x040fe20003f24070 */
[----:B------:R-:W-:Y:S01]  /*11e0*/  IMAD.MOV.U32 R27, RZ, RZ, R28 ;  /* 0x000000ffff1b7224 */ /* 0x000fe200078e001c */
[----:B------:R-:W-:Y:S01]  /*11f0*/  ISETP.GT.U32.AND P3, PT, R0, R20, PT ;  /* 0x000000140000720c */ /* 0x000fe20003f64070 */
[----:B------:R-:W-:Y:S01]  /*1200*/  IMAD.HI.U32 R11, R3, R26, RZ ;  /* 0x0000001a030b7227 */ /* 0x000fe200078e00ff */
[----:B------:R-:W-:-:S02]  /*1210*/  LOP3.LUT R66, R6, 0xdc, RZ, 0xfc, !PT ;  /* 0x000000dc06427812 */ /* 0x000fc400078efcff */
[----:B------:R-:W-:Y:S01]  /*1220*/  LOP3.LUT R68, R6, 0xe0, RZ, 0xfc, !PT ;  /* 0x000000e006447812 */ /* 0x000fe200078efcff */
[----:B------:R-:W-:Y:S01]  /*1230*/  @!P6 IMAD.IADD R21, R21, 0x1, -R0 ;  /* 0x000000011515e824 */ /* 0x000fe200078e0a00 */
[----:B------:R-:W-:Y:S01]  /*1240*/  ISETP.GT.U32.AND P6, PT, R0, R24, PT ;  /* 0x000000180000720c */ /* 0x000fe20003fc4070 */
[C---:B------:R-:W-:Y:S01]  /*1250*/  IMAD.HI.U32 R25, R3.reuse, R27, RZ ;  /* 0x0000001b03197227 */ /* 0x040fe200078e00ff */
[----:B------:R-:W-:Y:S02]  /*1260*/  IABS R81, R66 ;  /* 0x0000004200517213 */ /* 0x000fe40000000000 */
[----:B------:R-:W-:Y:S01]  /*1270*/  LOP3.LUT R70, R6, 0xe4, RZ, 0xfc, !PT ;  /* 0x000000e406467812 */ /* 0x000fe200078efcff */
[----:B------:R-:W-:Y:S01]  /*1280*/  IMAD.MOV R11, RZ, RZ, -R11 ;  /* 0x000000ffff0b7224 */ /* 0x000fe200078e0a0b */
[----:B------:R-:W-:Y:S01]  /*1290*/  IABS R83, R68 ;  /* 0x0000004400537213 */ /* 0x000fe20000000000 */
[----:B------:R-:W-:Y:S01]  /*12a0*/  IMAD.MOV R28, RZ, RZ, -R25 ;  /* 0x000000ffff1c7224 */ /* 0x000fe200078e0a19 */
[----:B------:R-:W-:Y:S01]  /*12b0*/  IABS R85, R70 ;  /* 0x0000004600557213 */ /* 0x000fe20000000000 */
[----:B------:R-:W-:Y:S01]  /*12c0*/  IMAD R25, R0, R11, R26 ;  /* 0x0000000b00197224 */ /* 0x000fe200078e021a */
[----:B------:R-:W-:Y:S01]  /*12d0*/  LOP3.LUT R76, R6, 0xf0, RZ, 0xfc, !PT ;  /* 0x000000f0064c7812 */ /* 0x000fe200078efcff */
[----:B------:R-:W-:Y:S01]  /*12e0*/  IMAD R26, R0, R28, R27 ;  /* 0x0000001c001a7224 */ /* 0x000fe200078e021b */
[----:B------:R-:W-:Y:S01]  /*12f0*/  IABS R28, R34 ;  /* 0x00000022001c7213 */ /* 0x000fe20000000000 */
[--C-:B------:R-:W-:Y:S01]  /*1300*/  @!P1 IMAD.IADD R22, R22, 0x1, -R0.reuse ;  /* 0x0000000116169824 */ /* 0x100fe200078e0a00 */
[----:B------:R-:W-:Y:S01]  /*1310*/  ISETP.GT.U32.AND P1, PT, R0, R25, PT ;  /* 0x000000190000720c */ /* 0x000fe20003f24070 */
[--C-:B------:R-:W-:Y:S01]  /*1320*/  @!P3 IMAD.IADD R20, R20, 0x1, -R0.reuse ;  /* 0x000000011414b824 */ /* 0x100fe200078e0a00 */
[----:B------:R-:W-:Y:S01]  /*1330*/  ISETP.GT.U32.AND P3, PT, R0, R23, PT ;  /* 0x000000170000720c */ /* 0x000fe20003f64070 */
[----:B------:R-:W-:Y:S01]  /*1340*/  @!P6 IMAD.IADD R24, R24, 0x1, -R0 ;  /* 0x000000011818e824 */ /* 0x000fe200078e0a00 */
[----:B------:R-:W-:Y:S01]  /*1350*/  IABS R91, R76 ;  /* 0x0000004c005b7213 */ /* 0x000fe20000000000 */
[----:B------:R-:W-:Y:S01]  /*1360*/  @!P4 IMAD.MOV R22, RZ, RZ, -R22 ;  /* 0x000000ffff16c224 */ /* 0x000fe200078e0a16 */
[C---:B------:R-:W-:Y:S01]  /*1370*/  ISETP.GT.U32.AND P4, PT, R0.reuse, R26, PT ;  /* 0x0000001a0000720c */ /* 0x040fe20003f84070 */
[----:B------:R-:W-:Y:S01]  /*1380*/  IMAD.HI.U32 R11, R3, R29, RZ ;  /* 0x0000001d030b7227 */ /* 0x000fe200078e00ff */
[----:B------:R-:W-:-:S02]  /*1390*/  ISETP.GT.U32.AND P6, PT, R0, R24, PT ;  /* 0x000000180000720c */ /* 0x000fc40003fc4070 */
[C---:B------:R-:W-:Y:S01]  /*13a0*/  LOP3.LUT R72, R6.reuse, 0xe8, RZ, 0xfc, !PT ;  /* 0x000000e806487812 */ /* 0x040fe200078efcff */
[----:B------:R-:W-:Y:S01]  /*13b0*/  IMAD.MOV R11, RZ, RZ, -R11 ;  /* 0x000000ffff0b7224 */ /* 0x000fe200078e0a0b */
[----:B------:R-:W-:Y:S01]  /*13c0*/  LOP3.LUT R74, R6, 0xec, RZ, 0xfc, !PT ;  /* 0x000000ec064a7812 */ /* 0x000fe200078efcff */
[--C-:B------:R-:W-:Y:S01]  /*13d0*/  @!P1 IMAD.IADD R25, R25, 0x1, -R0.reuse ;  /* 0x0000000119199824 */ /* 0x100fe200078e0a00 */
[----:B------:R-:W-:Y:S01]  /*13e0*/  ISETP.GE.AND P1, PT, R33, RZ, PT ;  /* 0x000000ff2100720c */ /* 0x000fe20003f26270 */
[--C-:B------:R-:W-:Y:S01]  /*13f0*/  @!P3 IMAD.IADD R23, R23, 0x1, -R0.reuse ;  /* 0x000000011717b824 */ /* 0x100fe200078e0a00 */
[----:B------:R-:W-:Y:S01]  /*1400*/  ISETP.GE.AND P3, PT, R30, RZ, PT ;  /* 0x000000ff1e00720c */ /* 0x000fe20003f66270 */
[----:B------:R-:W-:Y:S01]  /*1410*/  IMAD R27, R0, R11, R29 ;  /* 0x0000000b001b7224 */ /* 0x000fe200078e021d */
[----:B------:R-:W-:Y:S01]  /*1420*/  IABS R30, R35 ;  /* 0x00000023001e7213 */ /* 0x000fe20000000000 */
[----:B------:R-:W-:Y:S01]  /*1430*/  @!P4 IMAD.IADD R26, R26, 0x1, -R0 ;  /* 0x000000011a1ac824 */ /* 0x000fe200078e0a00 */
[C---:B------:R-:W-:Y:S01]  /*1440*/  ISETP.GT.U32.AND P4, PT, R0.reuse, R25, PT ;  /* 0x000000190000720c */ /* 0x040fe20003f84070 */
[----:B------:R-:W-:Y:S01]  /*1450*/  @!P2 IMAD.MOV R20, RZ, RZ, -R20 ;  /* 0x000000ffff14a224 */ /* 0x000fe200078e0a14 */
[----:B------:R-:W-:Y:S01]  /*1460*/  ISETP.GT.U32.AND P2, PT, R0, R23, PT ;  /* 0x000000170000720c */ /* 0x000fe20003f44070 */
[----:B------:R-:W-:Y:S01]  /*1470*/  IMAD.HI.U32 R11, R3, R28, RZ ;  /* 0x0000001c030b7227 */ /* 0x000fe200078e00ff */
[----:B------:R-:W-:-:S02]  /*1480*/  IABS R87, R72 ;  /* 0x0000004800577213 */ /* 0x000fc40000000000 */
[----:B------:R-:W-:Y:S01]  /*1490*/  IABS R89, R74 ;  /* 0x0000004a00597213 */ /* 0x000fe20000000000 */
[----:B------:R-:W-:Y:S01]  /*14a0*/  @!P6 IMAD.IADD R24, R24, 0x1, -R0 ;  /* 0x000000011818e824 */ /* 0x000fe200078e0a00 */
[----:B------:R-:W-:Y:S01]  /*14b0*/  ISETP.GT.U32.AND P6, PT, R0, R27, PT ;  /* 0x0000001b0000720c */ /* 0x000fe20003fc4070 */
[----:B------:R-:W-:Y:S02]  /*14c0*/  IMAD.MOV R29, RZ, RZ, -R11 ;  /* 0x000000ffff1d7224 */ /* 0x000fe400078e0a0b */
[----:B------:R-:W-:-:S04]  /*14d0*/  IMAD.HI.U32 R11, R3, R30, RZ ;  /* 0x0000001e030b7227 */ /* 0x000fc800078e00ff */
[C---:B------:R-:W-:Y:S02]  /*14e0*/  IMAD R28, R0.reuse, R29, R28 ;  /* 0x0000001d001c7224 */ /* 0x040fe400078e021c */
[----:B------:R-:W-:Y:S01]  /*14f0*/  @!P0 IMAD.MOV R21, RZ, RZ, -R21 ;  /* 0x000000ffff158224 */ /* 0x000fe200078e0a15 */
[----:B------:R-:W-:Y:S01]  /*1500*/  ISETP.GE.AND P0, PT, R31, RZ, PT ;  /* 0x000000ff1f00720c */ /* 0x000fe20003f06270 */
[--C-:B------:R-:W-:Y:S01]  /*1510*/  @!P4 IMAD.IADD R25, R25, 0x1, -R0.reuse ;  /* 0x000000011919c824 */ /* 0x100fe200078e0a00 */
[----:B------:R-:W-:Y:S01]  /*1520*/  IABS R31, R36 ;  /* 0x00000024001f7213 */ /* 0x000fe20000000000 */
[----:B------:R-:W-:Y:S01]  /*1530*/  IMAD.MOV R11, RZ, RZ, -R11 ;  /* 0x000000ffff0b7224 */ /* 0x000fe200078e0a0b */
[----:B------:R-:W-:Y:S01]  /*1540*/  ISETP.GT.U32.AND P4, PT, R0, R28, PT ;  /* 0x0000001c0000720c */ /* 0x000fe20003f84070 */
[--C-:B------:R-:W-:Y:S01]  /*1550*/  @!P2 IMAD.IADD R23, R23, 0x1, -R0.reuse ;  /* 0x000000011717a824 */ /* 0x100fe200078e0a00 */
[----:B------:R-:W-:Y:S01]  /*1560*/  ISETP.GE.AND P2, PT, R32, RZ, PT ;  /* 0x000000ff2000720c */ /* 0x000fe20003f46270 */
[----:B------:R-:W-:Y:S01]  /*1570*/  @!P6 IMAD.IADD R27, R27, 0x1, -R0 ;  /* 0x000000011b1be824 */ /* 0x000fe200078e0a00 */
[----:B------:R-:W-:Y:S01]  /*1580*/  IABS R32, R37 ;  /* 0x0000002500207213 */ /* 0x000fe20000000000 */
[----:B------:R-:W-:-:S02]  /*1590*/  IMAD R29, R0, R11, R30 ;  /* 0x0000000b001d7224 */ /* 0x000fc400078e021e */
[----:B------:R-:W-:Y:S01]  /*15a0*/  @!P5 IMAD.MOV R23, RZ, RZ, -R23 ;  /* 0x000000ffff17d224 */ /* 0x000fe200078e0a17 */
[C---:B------:R-:W-:Y:S01]  /*15b0*/  ISETP.GT.U32.AND P5, PT, R0.reuse, R26, PT ;  /* 0x0000001a0000720c */ /* 0x040fe20003fa4070 */
[----:B------:R-:W-:Y:S01]  /*15c0*/  IMAD.HI.U32 R11, R3, R31, RZ ;  /* 0x0000001f030b7227 */ /* 0x000fe200078e00ff */
[----:B------:R-:W-:-:S03]  /*15d0*/  ISETP.GT.U32.AND P6, PT, R0, R27, PT ;  /* 0x0000001b0000720c */ /* 0x000fc60003fc4070 */
[----:B------:R-:W-:-:S04]  /*15e0*/  IMAD.HI.U32 R30, R3, R32, RZ ;  /* 0x00000020031e7227 */ /* 0x000fc800078e00ff */
[----:B------:R-:W-:Y:S02]  /*15f0*/  IMAD.MOV R11, RZ, RZ, -R11 ;  /* 0x000000ffff0b7224 */ /* 0x000fe400078e0a0b */
[----:B------:R-:W-:Y:S02]  /*1600*/  IMAD.MOV R33, RZ, RZ, -R30 ;  /* 0x000000ffff217224 */ /* 0x000fe400078e0a1e */
[----:B------:R-:W-:Y:S01]  /*1610*/  @!P4 IMAD.IADD R28, R28, 0x1, -R0 ;  /* 0x000000011c1cc824 */ /* 0x000fe200078e0a00 */
[----:B------:R-:W-:Y:S01]  /*1620*/  ISETP.GE.AND P4, PT, R35, RZ, PT ;  /* 0x000000ff2300720c */ /* 0x000fe20003f86270 */
[C---:B------:R-:W-:Y:S01]  /*1630*/  IMAD R30, R0.reuse, R11, R31 ;  /* 0x0000000b001e7224 */ /* 0x040fe200078e021f */
[----:B------:R-:W-:Y:S01]  /*1640*/  IABS R11, R38 ;  /* 0x00000026000b7213 */ /* 0x000fe20000000000 */
[----:B------:R-:W-:Y:S01]  /*1650*/  @!P3 IMAD.MOV R24, RZ, RZ, -R24 ;  /* 0x000000ffff18b224 */ /* 0x000fe200078e0a18 */
[C---:B------:R-:W-:Y:S01]  /*1660*/  ISETP.GT.U32.AND P3, PT, R0.reuse, R28, PT ;  /* 0x0000001c0000720c */ /* 0x040fe20003f64070 */
[----:B------:R-:W-:-:S02]  /*1670*/  IMAD R31, R0, R33, R32 ;  /* 0x00000021001f7224 */ /* 0x000fc400078e0220 */
[--C-:B------:R-:W-:Y:S01]  /*1680*/  @!P5 IMAD.IADD R26, R26, 0x1, -R0.reuse ;  /* 0x000000011a1ad824 */ /* 0x100fe200078e0a00 */
[----:B------:R-:W-:Y:S01]  /*1690*/  ISETP.GE.AND P5, PT, R34, RZ, PT ;  /* 0x000000ff2200720c */ /* 0x000fe20003fa6270 */
[----:B------:R-:W-:Y:S01]  /*16a0*/  IMAD.MOV.U32 R33, RZ, RZ, R11 ;  /* 0x000000ffff217224 */ /* 0x000fe200078e000b */
[----:B------:R-:W-:Y:S01]  /*16b0*/  IABS R34, R39 ;  /* 0x0000002700227213 */ /* 0x000fe20000000000 */
[----:B------:R-:W-:Y:S01]  /*16c0*/  @!P6 IMAD.IADD R27, R27, 0x1, -R0 ;  /* 0x000000011b1be824 */ /* 0x000fe200078e0a00 */
[----:B------:R-:W-:Y:S01]  /*16d0*/  ISETP.GT.U32.AND P6, PT, R0, R29, PT ;  /* 0x0000001d0000720c */ /* 0x000fe20003fc4070 */
[----:B------:R-:W-:-:S04]  /*16e0*/  IMAD.HI.U32 R11, R3, R33, RZ ;  /* 0x00000021030b7227 */ /* 0x000fc800078e00ff */
[----:B------:R-:W-:Y:S01]  /*16f0*/  @!P2 IMAD.MOV R26, RZ, RZ, -R26 ;  /* 0x000000ffff1aa224 */ /* 0x000fe200078e0a1a */
[----:B------:R-:W-:Y:S01]  /*1700*/  ISETP.GT.U32.AND P2, PT, R0, R31, PT ;  /* 0x0000001f0000720c */ /* 0x000fe20003f44070 */
[----:B------:R-:W-:-:S04]  /*1710*/  IMAD.HI.U32 R32, R3, R34, RZ ;  /* 0x0000002203207227 */ /* 0x000fc800078e00ff */
[----:B------:R-:W-:Y:S02]  /*1720*/  IMAD.MOV R11, RZ, RZ, -R11 ;  /* 0x000000ffff0b7224 */ /* 0x000fe400078e0a0b */
[----:B------:R-:W-:Y:S02]  /*1730*/  IMAD.MOV R35, RZ, RZ, -R32 ;  /* 0x000000ffff237224 */ /* 0x000fe400078e0a20 */
[--C-:B------:R-:W-:Y:S01]  /*1740*/  @!P3 IMAD.IADD R28, R28, 0x1, -R0.reuse ;  /* 0x000000011c1cb824 */ /* 0x100fe200078e0a00 */
[----:B------:R-:W-:Y:S01]  /*1750*/  ISETP.GE.AND P3, PT, R37, RZ, PT ;  /* 0x000000ff2500720c */ /* 0x000fe20003f66270 */
[C---:B------:R-:W-:Y:S02]  /*1760*/  IMAD R32, R0.reuse, R11, R33 ;  /* 0x0000000b00207224 */ /* 0x040fe400078e0221 */
[----:B------:R-:W-:Y:S01]  /*1770*/  @!P6 IMAD.IADD R29, R29, 0x1, -R0 ;  /* 0x000000011d1de824 */ /* 0x000fe200078e0a00 */
[C---:B------:R-:W-:Y:S01]  /*1780*/  ISETP.GT.U32.AND P6, PT, R0.reuse, R30, PT ;  /* 0x0000001e0000720c */ /* 0x040fe20003fc4070 */
[----:B------:R-:W-:Y:S01]  /*1790*/  @!P5 IMAD.MOV R28, RZ, RZ, -R28 ;  /* 0x000000ffff1cd224 */ /* 0x000fe200078e0a1c */
[C---:B------:R-:W-:Y:S01]  /*17a0*/  ISETP.GT.U32.AND P5, PT, R0.reuse, R32, PT ;  /* 0x000000200000720c */ /* 0x040fe20003fa4070 */
[----:B------:R-:W-:Y:S01]  /*17b0*/  @!P0 IMAD.MOV R25, RZ, RZ, -R25 ;  /* 0x000000ffff198224 */ /* 0x000fe200078e0a19 */
[----:B------:R-:W-:Y:S01]  /*17c0*/  ISETP.GT.U32.AND P0, PT, R0, R29, PT ;  /* 0x0000001d0000720c */ /* 0x000fe20003f04070 */
[----:B------:R-:W-:-:S02]  /*17d0*/  @!P2 IMAD.IADD R31, R31, 0x1, -R0 ;  /* 0x000000011f1fa824 */ /* 0x000fc400078e0a00 */
[----:B------:R-:W-:Y:S01]  /*17e0*/  IMAD R33, R0, R35, R34 ;  /* 0x0000002300217224 */ /* 0x000fe200078e0222 */
[----:B------:R-:W-:Y:S01]  /*17f0*/  LOP3.LUT R34, R6, 0x58, RZ, 0xfc, !PT ;  /* 0x0000005806227812 */ /* 0x000fe200078efcff */
[----:B------:R-:W-:Y:S01]  /*1800*/  @!P1 IMAD.MOV R27, RZ, RZ, -R27 ;  /* 0x000000ffff1b9224 */ /* 0x000fe200078e0a1b */
[----:B------:R-:W-:Y:S02]  /*1810*/  ISETP.GT.U32.AND P2, PT, R0, R31, PT ;  /* 0x0000001f0000720c */ /* 0x000fe40003f44070 */
[----:B------:R-:W-:Y:S01]  /*1820*/  IABS R35, R34 ;  /* 0x0000002200237213 */ /* 0x000fe20000000000 */
[--C-:B------:R-:W-:Y:S01]  /*1830*/  @!P6 IMAD.IADD R30, R30, 0x1, -R0.reuse ;  /* 0x000000011e1ee824 */ /* 0x100fe200078e0a00 */
[----:B------:R-:W-:Y:S01]  /*1840*/  ISETP.GE.AND P1, PT, R36, RZ, PT ;  /* 0x000000ff2400720c */ /* 0x000fe20003f26270 */
[--C-:B------:R-:W-:Y:S01]  /*1850*/  @!P5 IMAD.IADD R32, R32, 0x1, -R0.reuse ;  /* 0x000000012020d824 */ /* 0x100fe200078e0a00 */
[----:B------:R-:W-:Y:S01]  /*1860*/  IABS R36, R40 ;  /* 0x0000002800247213 */ /* 0x000fe20000000000 */
[----:B------:R-:W-:Y:S01]  /*1870*/  @!P0 IMAD.IADD R29, R29, 0x1, -R0 ;  /* 0x000000011d1d8824 */ /* 0x000fe200078e0a00 */
[C---:B------:R-:W-:Y:S01]  /*1880*/  ISETP.GT.U32.AND P6, PT, R0.reuse, R30, PT ;  /* 0x0000001e0000720c */ /* 0x040fe20003fc4070 */
[----:B------:R-:W-:Y:S01]  /*1890*/  IMAD.HI.U32 R11, R3, R35, RZ ;  /* 0x00000023030b7227 */ /* 0x000fe200078e00ff */
[----:B------:R-:W-:-:S02]  /*18a0*/  ISETP.GT.U32.AND P5, PT, R0, R32, PT ;  /* 0x000000200000720c */ /* 0x000fc40003fa4070 */
[----:B------:R-:W-:Y:S01]  /*18b0*/  ISETP.GE.AND P0, PT, R38, RZ, PT ;  /* 0x000000ff2600720c */ /* 0x000fe20003f06270 */
[----:B------:R-:W-:Y:S01]  /*18c0*/  @!P4 IMAD.MOV R29, RZ, RZ, -R29 ;  /* 0x000000ffff1dc224 */ /* 0x000fe200078e0a1d */
[----:B------:R-:W-:Y:S01]  /*18d0*/  ISETP.GT.U32.AND P4, PT, R0, R33, PT ;  /* 0x000000210000720c */ /* 0x000fe20003f84070 */
[----:B------:R-:W-:Y:S01]  /*18e0*/  @!P2 IMAD.IADD R31, R31, 0x1, -R0 ;  /* 0x000000011f1fa824 */ /* 0x000fe200078e0a00 */
[----:B------:R-:W-:Y:S01]  /*18f0*/  ISETP.GE.AND P2, PT, R34, RZ, PT ;  /* 0x000000ff2200720c */ /* 0x000fe20003f46270 */
[----:B------:R-:W-:Y:S01]  /*1900*/  IMAD.HI.U32 R34, R3, R36, RZ ;  /* 0x0000002403227227 */ /* 0x000fe200078e00ff */
[----:B------:R-:W-:-:S03]  /*1910*/  IABS R38, R42 ;  /* 0x0000002a00267213 */ /* 0x000fc60000000000 */
[----:B------:R-:W-:Y:S02]  /*1920*/  IMAD.MOV R11, RZ, RZ, -R11 ;  /* 0x000000ffff0b7224 */ /* 0x000fe400078e0a0b */
[----:B------:R-:W-:Y:S02]  /*1930*/  IMAD.MOV R37, RZ, RZ, -R34 ;  /* 0x000000ffff257224 */ /* 0x000fe400078e0a22 */
[----:B------:R-:W-:Y:S02]  /*1940*/  IMAD R34, R0, R11, R35 ;  /* 0x0000000b00227224 */ /* 0x000fe400078e0223 */
[--C-:B------:R-:W-:Y:S02]  /*1950*/  @!P5 IMAD.IADD R32, R32, 0x1, -R0.reuse ;  /* 0x000000012020d824 */ /* 0x100fe400078e0a00 */
[----:B------:R-:W-:Y:S01]  /*1960*/  @!P4 IMAD.IADD R33, R33, 0x1, -R0 ;  /* 0x000000012121c824 */ /* 0x000fe200078e0a00 */
[----:B------:R-:W-:Y:S01]  /*1970*/  ISETP.GT.U32.AND P5, PT, R0, R34, PT ;  /* 0x000000220000720c */ /* 0x000fe20003fa4070 */
[----:B------:R-:W-:-:S03]  /*1980*/  IMAD.HI.U32 R11, R3, R38, RZ ;  /* 0x00000026030b7227 */ /* 0x000fc600078e00ff */
[----:B------:R-:W-:Y:S01]  /*1990*/  ISETP.GT.U32.AND P4, PT, R0, R33, PT ;  /* 0x000000210000720c */ /* 0x000fe20003f84070 */
[----:B------:R-:W-:Y:S01]  /*19a0*/  @!P6 IMAD.IADD R30, R30, 0x1, -R0 ;  /* 0x000000011e1ee824 */ /* 0x000fe200078e0a00 */
[----:B------:R-:W-:Y:S01]  /*19b0*/  ISETP.GE.AND P6, PT, R39, RZ, PT ;  /* 0x000000ff2700720c */ /* 0x000fe20003fc6270 */
[----:B------:R-:W-:Y:S01]  /*19c0*/  IMAD.MOV R11, RZ, RZ, -R11 ;  /* 0x000000ffff0b7224 */ /* 0x000fe200078e0a0b */
[----:B------:R-:W-:Y:S01]  /*19d0*/  IABS R39, R43 ;  /* 0x0000002b00277213 */ /* 0x000fe20000000000 */
[----:B------:R-:W-:Y:S01]  /*19e0*/  @!P1 IMAD.MOV R30, RZ, RZ, -R30 ;  /* 0x000000ffff1e9224 */ /* 0x000fe200078e0a1e */
[----:B------:R-:W-:Y:S01]  /*19f0*/  ISETP.GE.AND P1, PT, R40, RZ, PT ;  /* 0x000000ff2800720c */ /* 0x000fe20003f26270 */
[----:B------:R-:W-:Y:S01]  /*1a00*/  IMAD R35, R0, R37, R36 ;  /* 0x0000002500237224 */ /* 0x000fe200078e0224 */
[----:B------:R-:W-:Y:S01]  /*1a10*/  IABS R40, R44 ;  /* 0x0000002c00287213 */ /* 0x000fe20000000000 */
[----:B------:R-:W-:Y:S02]  /*1a20*/  @!P5 IMAD.IADD R34, R34, 0x1, -R0 ;  /* 0x000000012222d824 */ /* 0x000fe400078e0a00 */
[----:B------:R-:W-:-:S02]  /*1a30*/  @!P3 IMAD.MOV R31, RZ, RZ, -R31 ;  /* 0x000000ffff1fb224 */ /* 0x000fc400078e0a1f */
[C---:B------:R-:W-:Y:S01]  /*1a40*/  IMAD R36, R0.reuse, R11, R38 ;  /* 0x0000000b00247224 */ /* 0x040fe200078e0226 */
[C---:B------:R-:W-:Y:S01]  /*1a50*/  ISETP.GT.U32.AND P3, PT, R0.reuse, R34, PT ;  /* 0x000000220000720c */ /* 0x040fe20003f64070 */
[----:B------:R-:W-:Y:S01]  /*1a60*/  IMAD.HI.U32 R11, R3, R39, RZ ;  /* 0x00000027030b7227 */ /* 0x000fe200078e00ff */
[----:B------:R-:W-:Y:S02]  /*1a70*/  IABS R38, R45 ;  /* 0x0000002d00267213 */ /* 0x000fe40000000000 */
[C---:B------:R-:W-:Y:S01]  /*1a80*/  ISETP.GT.U32.AND P5, PT, R0.reuse, R36, PT ;  /* 0x000000240000720c */ /* 0x040fe20003fa4070 */
[----:B------:R-:W-:Y:S01]  /*1a90*/  @!P4 IMAD.IADD R33, R33, 0x1, -R0 ;  /* 0x000000012121c824 */ /* 0x000fe200078e0a00 */
[----:B------:R-:W-:Y:S01]  /*1aa0*/  ISETP.GT.U32.AND P4, PT, R0, R35, PT ;  /* 0x000000230000720c */ /* 0x000fe20003f84070 */
[----:B------:R-:W-:-:S04]  /*1ab0*/  IMAD.HI.U32 R37, R3, R40, RZ ;  /* 0x0000002803257227 */ /* 0x000fc800078e00ff */
[----:B------:R-:W-:Y:S02]  /*1ac0*/  IMAD.MOV R11, RZ, RZ, -R11 ;  /* 0x000000ffff0b7224 */ /* 0x000fe400078e0a0b */
[----:B------:R-:W-:Y:S02]  /*1ad0*/  IMAD.MOV R41, RZ, RZ, -R37 ;  /* 0x000000ffff297224 */ /* 0x000fe400078e0a25 */
[C---:B------:R-:W-:Y:S01]  /*1ae0*/  IMAD R37, R0.reuse, R11, R39 ;  /* 0x0000000b00257224 */ /* 0x040fe200078e0227 */
[----:B------:R-:W-:Y:S01]  /*1af0*/  IABS R11, R46 ;  /* 0x0000002e000b7213 */ /* 0x000fe20000000000 */
[----:B------:R-:W-:Y:S02]  /*1b00*/  IMAD.MOV.U32 R39, RZ, RZ, R38 ;  /* 0x000000ffff277224 */ /* 0x000fe400078e0026 */
[----:B------:R-:W-:Y:S02]  /*1b10*/  IMAD R38, R0, R41, R40 ;  /* 0x0000002900267224 */ /* 0x000fe400078e0228 */
[--C-:B------:R-:W-:Y:S01]  /*1b20*/  @!P3 IMAD.IADD R34, R34, 0x1, -R0.reuse ;  /* 0x000000012222b824 */ /* 0x100fe200078e0a00 */
[----:B------:R-:W-:Y:S01]  /*1b30*/  ISETP.GT.U32.AND P3, PT, R0, R37, PT ;  /* 0x000000250000720c */ /* 0x000fe20003f64070 */
[----:B------:R-:W-:Y:S01]  /*1b40*/  @!P4 IMAD.IADD R35, R35, 0x1, -R0 ;  /* 0x000000012323c824 */ /* 0x000fe200078e0a00 */
[----:B------:R-:W-:Y:S01]  /*1b50*/  ISETP.GE.AND P4, PT, R42, RZ, PT ;  /* 0x000000ff2a00720c */ /* 0x000fe20003f86270 */
[----:B------:R-:W-:Y:S01]  /*1b60*/  @!P6 IMAD.MOV R33, RZ, RZ, -R33 ;  /* 0x000000ffff21e224 */ /* 0x000fe200078e0a21 */
[C---:B------:R-:W-:Y:S01]  /*1b70*/  ISETP.GT.U32.AND P6, PT, R0.reuse, R38, PT ;  /* 0x000000260000720c */ /* 0x040fe20003fc4070 */
[----:B------:R-:W-:Y:S01]  /*1b80*/  @!P0 IMAD.MOV R32, RZ, RZ, -R32 ;  /* 0x000000ffff208224 */ /* 0x000fe200078e0a20 */
[----:B------:R-:W-:Y:S01]  /*1b90*/  ISETP.GT.U32.AND P0, PT, R0, R35, PT ;  /* 0x000000230000720c */ /* 0x000fe20003f04070 */
[----:B------:R-:W-:-:S02]  /*1ba0*/  IMAD.MOV.U32 R40, RZ, RZ, R11 ;  /* 0x000000ffff287224 */ /* 0x000fc400078e000b */
[----:B------:R-:W-:-:S04]  /*1bb0*/  IMAD.HI.U32 R11, R3, R39, RZ ;  /* 0x00000027030b7227 */ /* 0x000fc800078e00ff */
[----:B------:R-:W-:Y:S02]  /*1bc0*/  IMAD.MOV R11, RZ, RZ, -R11 ;  /* 0x000000ffff0b7224 */ /* 0x000fe400078e0a0b */
[--C-:B------:R-:W-:Y:S01]  /*1bd0*/  @!P3 IMAD.IADD R37, R37, 0x1, -R0.reuse ;  /* 0x000000012525b824 */ /* 0x100fe200078e0a00 */
[----:B------:R-:W-:Y:S01]  /*1be0*/  ISETP.GE.AND P3, PT, R45, RZ, PT ;  /* 0x000000ff2d00720c */ /* 0x000fe20003f66270 */
[----:B------:R-:W-:Y:S02]  /*1bf0*/  IMAD R39, R0, R11, R39 ;  /* 0x0000000b00277224 */ /* 0x000fe400078e0227 */
[----:B------:R-:W-:Y:S01]  /*1c00*/  @!P6 IMAD.IADD R38, R38, 0x1, -R0 ;  /* 0x000000012626e824 */ /* 0x000fe200078e0a00 */
[----:B------:R-:W-:Y:S01]  /*1c10*/  ISETP.GT.U32.AND P6, PT, R0, R37, PT ;  /* 0x000000250000720c */ /* 0x000fe20003fc4070 */
[----:B------:R-:W-:-:S04]  /*1c20*/  IMAD.HI.U32 R11, R3, R40, RZ ;  /* 0x00000028030b7227 */ /* 0x000fc800078e00ff */
[--C-:B------:R-:W-:Y:S01]  /*1c30*/  @!P0 IMAD.IADD R35, R35, 0x1, -R0.reuse ;  /* 0x0000000123238824 */ /* 0x100fe200078e0a00 */
[----:B------:R-:W-:Y:S01]  /*1c40*/  ISETP.GT.U32.AND P0, PT, R0, R39, PT ;  /* 0x000000270000720c */ /* 0x000fe20003f04070 */
[----:B------:R-:W-:Y:S02]  /*1c50*/  @!P5 IMAD.IADD R36, R36, 0x1, -R0 ;  /* 0x000000012424d824 */ /* 0x000fe400078e0a00 */
[----:B------:R-:W-:Y:S02]  /*1c60*/  IMAD.MOV R11, RZ, RZ, -R11 ;  /* 0x000000ffff0b7224 */ /* 0x000fe400078e0a0b */
[----:B------:R-:W-:Y:S01]  /*1c70*/  @!P1 IMAD.MOV R35, RZ, RZ, -R35 ;  /* 0x000000ffff239224 */ /* 0x000fe200078e0a23 */
[C---:B------:R-:W-:Y:S01]  /*1c80*/  ISETP.GT.U32.AND P5, PT, R0.reuse, R36, PT ;  /* 0x000000240000720c */ /* 0x040fe20003fa4070 */
[C---:B------:R-:W-:Y:S01]  /*1c90*/  IMAD R40, R0.reuse, R11, R40 ;  /* 0x0000000b00287224 */ /* 0x040fe200078e0228 */
[----:B------:R-:W-:Y:S01]  /*1ca0*/  ISETP.GT.U32.AND P1, PT, R0, R38, PT ;  /* 0x000000260000720c */ /* 0x000fe20003f24070 */
[----:B------:R-:W-:Y:S01]  /*1cb0*/  @!P6 IMAD.IADD R37, R37, 0x1, -R0 ;  /* 0x000000012525e824 */ /* 0x000fe200078e0a00 */
[----:B------:R-:W-:Y:S01]  /*1cc0*/  LOP3.LUT R11, R6, 0x74, RZ, 0xfc, !PT ;  /* 0x00000074060b7812 */ /* 0x000fe200078efcff */
[----:B------:R-:W-:Y:S01]  /*1cd0*/  @!P2 IMAD.MOV R34, RZ, RZ, -R34 ;  /* 0x000000ffff22a224 */ /* 0x000fe200078e0a22 */
[----:B------:R-:W-:Y:S01]  /*1ce0*/  ISETP.GT.U32.AND P6, PT, R0, R40, PT ;  /* 0x000000280000720c */ /* 0x000fe20003fc4070 */
[----:B------:R-:W-:Y:S01]  /*1cf0*/  @!P0 IMAD.IADD R39, R39, 0x1, -R0 ;  /* 0x0000000127278824 */ /* 0x000fe200078e0a00 */
[----:B------:R-:W-:-:S02]  /*1d00*/  ISETP.GE.AND P2, PT, R43, RZ, PT ;  /* 0x000000ff2b00720c */ /* 0x000fc40003f46270 */
[----:B------:R-:W-:Y:S02]  /*1d10*/  IABS R42, R11 ;  /* 0x0000000b002a7213 */ /* 0x000fe40000000000 */
[----:B------:R-:W-:Y:S01]  /*1d20*/  ISETP.GT.U32.AND P0, PT, R0, R39, PT ;  /* 0x000000270000720c */ /* 0x000fe20003f04070 */
[--C-:B------:R-:W-:Y:S01]  /*1d30*/  @!P5 IMAD.IADD R36, R36, 0x1, -R0.reuse ;  /* 0x000000012424d824 */ /* 0x100fe200078e0a00 */
[----:B------:R-:W-:Y:S01]  /*1d40*/  ISETP.GE.AND P5, PT, R44, RZ, PT ;  /* 0x000000ff2c00720c */ /* 0x000fe20003fa6270 */
[----:B------:R-:W-:Y:S01]  /*1d50*/  @!P1 IMAD.IADD R38, R38, 0x1, -R0 ;  /* 0x0000000126269824 */ /* 0x000fe200078e0a00 */
[----:B------:R-:W-:Y:S01]  /*1d60*/  LOP3.LUT R44, R6, 0x78, RZ, 0xfc, !PT ;  /* 0x00000078062c7812 */ /* 0x000fe200078efcff */
[----:B------:R-:W-:Y:S01]  /*1d70*/  @!P4 IMAD.MOV R36, RZ, RZ, -R36 ;  /* 0x000000ffff24c224 */ /* 0x000fe200078e0a24 */
[----:B------:R-:W-:Y:S01]  /*1d80*/  ISETP.GE.AND P1, PT, R11, RZ, PT ;  /* 0x000000ff0b00720c */ /* 0x000fe20003f26270 */
[----:B------:R-:W-:Y:S01]  /*1d90*/  @!P6 IMAD.IADD R40, R40, 0x1, -R0 ;  /* 0x000000012828e824 */ /* 0x000fe200078e0a00 */
[----:B------:R-:W-:Y:S01]  /*1da0*/  IABS R43, R44 ;  /* 0x0000002c002b7213 */ /* 0x000fe20000000000 */
[----:B------:R-:W-:Y:S01]  /*1db0*/  IMAD.HI.U32 R11, R3, R42, RZ ;  /* 0x0000002a030b7227 */ /* 0x000fe200078e00ff */
[----:B------:R-:W-:-:S02]  /*1dc0*/  ISETP.GE.AND P4, PT, R46, RZ, PT ;  /* 0x000000ff2e00720c */ /* 0x000fc40003f86270 */
[----:B------:R-:W-:Y:S01]  /*1dd0*/  LOP3.LUT R46, R6, 0x7c, RZ, 0xfc, !PT ;  /* 0x0000007c062e7812 */ /* 0x000fe200078efcff */
[----:B------:R-:W-:Y:S01]  /*1de0*/  @!P2 IMAD.MOV R37, RZ, RZ, -R37 ;  /* 0x000000ffff25a224 */ /* 0x000fe200078e0a25 */
[----:B------:R-:W-:Y:S01]  /*1df0*/  ISETP.GT.U32.AND P2, PT, R0, R40, PT ;  /* 0x000000280000720c */ /* 0x000fe20003f44070 */
[----:B------:R-:W-:Y:S01]  /*1e00*/  IMAD.HI.U32 R41, R3, R43, RZ ;  /* 0x0000002b03297227 */ /* 0x000fe200078e00ff */
[----:B------:R-:W-:Y:S02]  /*1e10*/  IABS R45, R46 ;  /* 0x0000002e002d7213 */ /* 0x000fe40000000000 */
[----:B------:R-:W-:Y:S01]  /*1e20*/  ISETP.GE.AND P6, PT, R46, RZ, PT ;  /* 0x000000ff2e00720c */ /* 0x000fe20003fc6270 */
[----:B------:R-:W-:Y:S01]  /*1e30*/  IMAD.MOV R11, RZ, RZ, -R11 ;  /* 0x000000ffff0b7224 */ /* 0x000fe200078e0a0b */
[----:B------:R-:W-:Y:S01]  /*1e40*/  IABS R46, R50 ;  /* 0x00000032002e7213 */ /* 0x000fe20000000000 */
[----:B------:R-:W-:Y:S01]  /*1e50*/  @!P0 IMAD.IADD R39, R39, 0x1, -R0 ;  /* 0x0000000127278824 */ /* 0x000fe200078e0a00 */
[----:B------:R-:W-:Y:S01]  /*1e60*/  ISETP.GE.AND P0, PT, R44, RZ, PT ;  /* 0x000000ff2c00720c */ /* 0x000fe20003f06270 */
[----:B------:R-:W-:-:S02]  /*1e70*/  IMAD.MOV R44, RZ, RZ, -R41 ;  /* 0x000000ffff2c7224 */ /* 0x000fc400078e0a29 */
[C---:B------:R-:W-:Y:S02]  /*1e80*/  IMAD R41, R0.reuse, R11, R42 ;  /* 0x0000000b00297224 */ /* 0x040fe400078e022a */
[----:B------:R-:W-:Y:S01]  /*1e90*/  IMAD R42, R0, R44, R43 ;  /* 0x0000002c002a7224 */ /* 0x000fe200078e022b */
[----:B------:R-:W-:Y:S01]  /*1ea0*/  LOP3.LUT R43, R6, 0x80, RZ, 0xfc, !PT ;  /* 0x00000080062b7812 */ /* 0x000fe200078efcff */
[----:B------:R-:W-:Y:S01]  /*1eb0*/  @!P5 IMAD.MOV R38, RZ, RZ, -R38 ;  /* 0x000000ffff26d224 */ /* 0x000fe200078e0a26 */
[----:B------:R-:W-:Y:S01]  /*1ec0*/  ISETP.GT.U32.AND P5, PT, R0, R41, PT ;  /* 0x000000290000720c */ /* 0x000fe20003fa4070 */
[----:B------:R-:W-:Y:S01]  /*1ed0*/  @!P2 IMAD.IADD R40, R40, 0x1, -R0 ;  /* 0x000000012828a824 */ /* 0x000fe200078e0a00 */
[----:B------:R-:W-:Y:S01]  /*1ee0*/  ISETP.GT.U32.AND P2, PT, R0, R42, PT ;  /* 0x0000002a0000720c */ /* 0x000fe20003f44070 */
[----:B------:R-:W-:Y:S01]  /*1ef0*/  IMAD.HI.U32 R11, R3, R45, RZ ;  /* 0x0000002d030b7227 */ /* 0x000fe200078e00ff */
[----:B------:R-:W-:-:S03]  /*1f00*/  IABS R44, R43 ;  /* 0x0000002b002c7213 */ /* 0x000fc60000000000 */
[----:B------:R-:W-:Y:S02]  /*1f10*/  IMAD.MOV R11, RZ, RZ, -R11 ;  /* 0x000000ffff0b7224 */ /* 0x000fe400078e0a0b */
[----:B------:R-:W-:Y:S01]  /*1f20*/  @!P3 IMAD.MOV R39, RZ, RZ, -R39 ;  /* 0x000000ffff27b224 */ /* 0x000fe200078e0a27 */
[----:B------:R-:W-:Y:S01]  /*1f30*/  ISETP.GE.AND P3, PT, R43, RZ, PT ;  /* 0x000000ff2b00720c */ /* 0x000fe20003f66270 */
[C---:B------:R-:W-:Y:S02]  /*1f40*/  IMAD R43, R0.reuse, R11, R45 ;  /* 0x0000000b002b7224 */ /* 0x040fe400078e022d */
[----:B------:R-:W-:Y:S02]  /*1f50*/  @!P5 IMAD.IADD R41, R41, 0x1, -R0 ;  /* 0x000000012929d824 */ /* 0x000fe400078e0a00 */
[----:B------:R-:W-:Y:S01]  /*1f60*/  IMAD.HI.U32 R11, R3, R44, RZ ;  /* 0x0000002c030b7227 */ /* 0x000fe200078e00ff */
[----:B------:R-:W-:-:S03]  /*1f70*/  ISETP.GT.U32.AND P5, PT, R0, R43, PT ;  /* 0x0000002b0000720c */ /* 0x000fc60003fa4070 */
[----:B------:R-:W-:Y:S01]  /*1f80*/  @!P2 IMAD.IADD R42, R42, 0x1, -R0 ;  /* 0x000000012a2aa824 */ /* 0x000fe200078e0a00 */
[----:B------:R-:W-:Y:S01]  /*1f90*/  ISETP.GT.U32.AND P2, PT, R0, R41, PT ;  /* 0x000000290000720c */ /* 0x000fe20003f44070 */
[----:B------:R-:W-:Y:S02]  /*1fa0*/  IMAD.MOV R45, RZ, RZ, -R11 ;  /* 0x000000ffff2d7224 */ /* 0x000fe400078e0a0b */
[----:B------:R-:W-:-:S04]  /*1fb0*/  IMAD.HI.U32 R11, R3, R46, RZ ;  /* 0x0000002e030b7227 */ /* 0x000fc800078e00ff */
[C---:B------:R-:W-:Y:S02]  /*1fc0*/  IMAD R44, R0.reuse, R45, R44 ;  /* 0x0000002d002c7224 */ /* 0x040fe400078e022c */
[----:B------:R-:W-:Y:S01]  /*1fd0*/  @!P4 IMAD.MOV R40, RZ, RZ, -R40 ;  /* 0x000000ffff28c224 */ /* 0x000fe200078e0a28 */
[----:B------:R-:W-:Y:S01]  /*1fe0*/  ISETP.GT.U32.AND P4, PT, R0, R42, PT ;  /* 0x0000002a0000720c */ /* 0x000fe20003f84070 */
[----:B------:R-:W-:-:S04]  /*1ff0*/  IMAD.HI.U32 R45, R3, R47, RZ ;  /* 0x0000002f032d7227 */ /* 0x000fc800078e00ff */
[----:B------:R-:W-:Y:S02]  /*2000*/  IMAD.MOV R11, RZ, RZ, -R11 ;  /* 0x000000ffff0b7224 */ /* 0x000fe400078e0a0b */
[----:B------:R-:W-:Y:S02]  /*2010*/  IMAD.MOV R48, RZ, RZ, -R45 ;  /* 0x000000ffff307224 */ /* 0x000fe400078e0a2d */
[----:B------:R-:W-:Y:S01]  /*2020*/  @!P2 IMAD.IADD R41, R41, 0x1, -R0 ;  /* 0x000000012929a824 */ /* 0x000fe200078e0a00 */
[C---:B------:R-:W-:Y:S01]  /*2030*/  ISETP.GT.U32.AND P2, PT, R0.reuse, R44, PT ;  /* 0x0000002c0000720c */ /* 0x040fe20003f44070 */
[C---:B------:R-:W-:Y:S02]  /*2040*/  IMAD R45, R0.reuse, R11, R46 ;  /* 0x0000000b002d7224 */ /* 0x040fe400078e022e */
[C---:B------:R-:W-:Y:S01]  /*2050*/  IMAD R46, R0.reuse, R48, R47 ;  /* 0x00000030002e7224 */ /* 0x040fe200078e022f */
[----:B------:R-:W-:Y:S01]  /*2060*/  IABS R48, R53 ;  /* 0x0000003500307213 */ /* 0x000fe20000000000 */
[----:B------:R-:W-:Y:S01]  /*2070*/  @!P1 IMAD.MOV R41, RZ, RZ, -R41 ;  /* 0x000000ffff299224 */ /* 0x000fe200078e0a29 */
[----:B------:R-:W-:Y:S01]  /*2080*/  ISETP.GT.U32.AND P1, PT, R0, R45, PT ;  /* 0x0000002d0000720c */ /* 0x000fe20003f24070 */
[----:B------:R-:W-:-:S02]  /*2090*/  @!P5 IMAD.IADD R43, R43, 0x1, -R0 ;  /* 0x000000012b2bd824 */ /* 0x000fc400078e0a00 */
[----:B------:R-:W-:Y:S01]  /*20a0*/  @!P4 IMAD.IADD R42, R42, 0x1, -R0 ;  /* 0x000000012a2ac824 */ /* 0x000fe200078e0a00 */
[C---:B------:R-:W-:Y:S01]  /*20b0*/  ISETP.GT.U32.AND P4, PT, R0.reuse, R46, PT ;  /* 0x0000002e0000720c */ /* 0x040fe20003f84070 */
[----:B------:R-:W-:Y:S01]  /*20c0*/  IMAD.HI.U32 R11, R3, R49, RZ ;  /* 0x00000031030b7227 */ /* 0x000fe200078e00ff */
[----:B------:R-:W-:-:S03]  /*20d0*/  ISETP.GT.U32.AND P5, PT, R0, R43, PT ;  /* 0x0000002b0000720c */ /* 0x000fc60003fa4070 */
[----:B------:R-:W-:Y:S02]  /*20e0*/  IMAD.MOV R11, RZ, RZ, -R11 ;  /* 0x000000ffff0b7224 */ /* 0x000fe400078e0a0b */
[--C-:B------:R-:W-:Y:S01]  /*20f0*/  @!P2 IMAD.IADD R44, R44, 0x1, -R0.reuse ;  /* 0x000000012c2ca824 */ /* 0x100fe200078e0a00 */
[----:B------:R-:W-:Y:S01]  /*2100*/  ISETP.GE.AND P2, PT, R51, RZ, PT ;  /* 0x000000ff3300720c */ /* 0x000fe20003f46270 */
[C---:B------:R-:W-:Y:S01]  /*2110*/  IMAD R47, R0.reuse, R11, R49 ;  /* 0x0000000b002f7224 */ /* 0x040fe200078e0231 */
[----:B------:R-:W-:Y:S01]  /*2120*/  IABS R49, R54 ;  /* 0x0000003600317213 */ /* 0x000fe20000000000 */
[----:B------:R-:W-:Y:S01]  /*2130*/  @!P1 IMAD.IADD R45, R45, 0x1, -R0 ;  /* 0x000000012d2d9824 */ /* 0x000fe200078e0a00 */
[----:B------:R-:W-:Y:S01]  /*2140*/  ISETP.GT.U32.AND P1, PT, R0, R44, PT ;  /* 0x0000002c0000720c */ /* 0x000fe20003f24070 */
[----:B------:R-:W-:Y:S01]  /*2150*/  IMAD.HI.U32 R11, R3, R48, RZ ;  /* 0x00000030030b7227 */ /* 0x000fe200078e00ff */
[----:B------:R-:W-:-:S03]  /*2160*/  IABS R51, R55 ;  /* 0x0000003700337213 */ /* 0x000fc60000000000 */
[--C-:B------:R-:W-:Y:S01]  /*2170*/  @!P4 IMAD.IADD R46, R46, 0x1, -R0.reuse ;  /* 0x000000012e2ec824 */ /* 0x100fe200078e0a00 */
[----:B------:R-:W-:Y:S01]  /*2180*/  ISETP.GT.U32.AND P4, PT, R0, R45, PT ;  /* 0x0000002d0000720c */ /* 0x000fe20003f84070 */
[----:B------:R-:W-:Y:S02]  /*2190*/  IMAD.MOV R11, RZ, RZ, -R11 ;  /* 0x000000ffff0b7224 */ /* 0x000fe400078e0a0b */
[----:B------:R-:W-:Y:S01]  /*21a0*/  @!P5 IMAD.IADD R43, R43, 0x1, -R0 ;  /* 0x000000012b2bd824 */ /* 0x000fe200078e0a00 */
[----:B------:R-:W-:Y:S01]  /*21b0*/  ISETP.GE.AND P5, PT, R50, RZ, PT ;  /* 0x000000ff3200720c */ /* 0x000fe20003fa6270 */
[----:B------:R-:W-:Y:S02]  /*21c0*/  IMAD R48, R0, R11, R48 ;  /* 0x0000000b00307224 */ /* 0x000fe400078e0230 */
[----:B------:R-:W-:-:S04]  /*21d0*/  IMAD.HI.U32 R11, R3, R49, RZ ;  /* 0x00000031030b7227 */ /* 0x000fc800078e00ff */
[----:B------:R-:W-:Y:S02]  /*21e0*/  IMAD.MOV R50, RZ, RZ, -R11 ;  /* 0x000000ffff327224 */ /* 0x000fe400078e0a0b */
[----:B------:R-:W-:Y:S01]  /*21f0*/  @!P4 IMAD.IADD R45, R45, 0x1, -R0 ;  /* 0x000000012d2dc824 */ /* 0x000fe200078e0a00 */
[C---:B------:R-:W-:Y:S01]  /*2200*/  ISETP.GT.U32.AND P4, PT, R0.reuse, R48, PT ;  /* 0x000000300000720c */ /* 0x040fe20003f84070 */
[C---:B------:R-:W-:Y:S02]  /*2210*/  IMAD R49, R0.reuse, R50, R49 ;  /* 0x0000003200317224 */ /* 0x040fe400078e0231 */
[----:B------:R-:W-:Y:S01]  /*2220*/  @!P0 IMAD.MOV R42, RZ, RZ, -R42 ;  /* 0x000000ffff2a8224 */ /* 0x000fe200078e0a2a */
[C---:B------:R-:W-:Y:S01]  /*2230*/  ISETP.GT.U32.AND P0, PT, R0.reuse, R46, PT ;  /* 0x0000002e0000720c */ /* 0x040fe20003f04070 */
[----:B------:R-:W-:Y:S01]  /*2240*/  @!P6 IMAD.MOV R43, RZ, RZ, -R43 ;  /* 0x000000ffff2be224 */ /* 0x000fe200078e0a2b */
[C---:B------:R-:W-:Y:S01]  /*2250*/  ISETP.GT.U32.AND P6, PT, R0.reuse, R47, PT ;  /* 0x0000002f0000720c */ /* 0x040fe20003fc4070 */
[----:B------:R-:W-:Y:S01]  /*2260*/  @!P5 IMAD.MOV R45, RZ, RZ, -R45 ;  /* 0x000000ffff2dd224 */ /* 0x000fe200078e0a2d */
[----:B------:R-:W-:Y:S01]  /*2270*/  ISETP.GT.U32.AND P5, PT, R0, R49, PT ;  /* 0x000000310000720c */ /* 0x000fe20003fa4070 */
[----:B------:R-:W-:Y:S01]  /*2280*/  @!P1 IMAD.IADD R44, R44, 0x1, -R0 ;  /* 0x000000012c2c9824 */ /* 0x000fe200078e0a00 */
[----:B------:R-:W-:Y:S01]  /*2290*/  ISETP.GE.AND P1, PT, R52, RZ, PT ;  /* 0x000000ff3400720c */ /* 0x000fe20003f26270 */
[----:B------:R-:W-:-:S04]  /*22a0*/  IMAD.HI.U32 R11, R3, R51, RZ ;  /* 0x00000033030b7227 */ /* 0x000fc800078e00ff */
[----:B------:R-:W-:Y:S02]  /*22b0*/  @!P3 IMAD.MOV R44, RZ, RZ, -R44 ;  /* 0x000000ffff2cb224 */ /* 0x000fe400078e0a2c */
[--C-:B------:R-:W-:Y:S01]  /*22c0*/  @!P0 IMAD.IADD R46, R46, 0x1, -R0.reuse ;  /* 0x000000012e2e8824 */ /* 0x100fe200078e0a00 */
[----:B------:R-:W-:Y:S01]  /*22d0*/  ISETP.GE.AND P0, PT, R53, RZ, PT ;  /* 0x000000ff3500720c */ /* 0x000fe20003f06270 */
[--C-:B------:R-:W-:Y:S01]  /*22e0*/  @!P6 IMAD.IADD R47, R47, 0x1, -R0.reuse ;  /* 0x000000012f2fe824 */ /* 0x100fe200078e0a00 */
[----:B------:R-:W-:Y:S01]  /*22f0*/  LOP3.LUT R53, R6, 0x9c, RZ, 0xfc, !PT ;  /* 0x0000009c06357812 */ /* 0x000fe200078efcff */
[--C-:B------:R-:W-:Y:S01]  /*2300*/  @!P5 IMAD.IADD R49, R49, 0x1, -R0.reuse ;  /* 0x000000013131d824 */ /* 0x100fe200078e0a00 */
[----:B------:R-:W-:Y:S01]  /*2310*/  ISETP.GE.AND P6, PT, R54, RZ, PT ;  /* 0x000000ff3600720c */ /* 0x000fe20003fc6270 */
[----:B------:R-:W-:Y:S01]  /*2320*/  @!P4 IMAD.IADD R48, R48, 0x1, -R0 ;  /* 0x000000013030c824 */ /* 0x000fe200078e0a00 */
[C---:B------:R-:W-:Y:S01]  /*2330*/  ISETP.GT.U32.AND P3, PT, R0.reuse, R47, PT ;  /* 0x0000002f0000720c */ /* 0x040fe20003f64070 */
[----:B------:R-:W-:Y:S01]  /*2340*/  IMAD.MOV R11, RZ, RZ, -R11 ;  /* 0x000000ffff0b7224 */ /* 0x000fe200078e0a0b */
[----:B------:R-:W-:Y:S01]  /*2350*/  IABS R52, R53 ;  /* 0x0000003500347213 */ /* 0x000fe20000000000 */
[----:B------:R-:W-:Y:S01]  /*2360*/  @!P2 IMAD.MOV R46, RZ, RZ, -R46 ;  /* 0x000000ffff2ea224 */ /* 0x000fe200078e0a2e */
[C---:B------:R-:W-:Y:S01]  /*2370*/  ISETP.GT.U32.AND P5, PT, R0.reuse, R49, PT ;  /* 0x000000310000720c */ /* 0x040fe20003fa4070 */
[C---:B------:R-:W-:Y:S01]  /*2380*/  IMAD R50, R0.reuse, R11, R51 ;  /* 0x0000000b00327224 */ /* 0x040fe200078e0233 */
[----:B------:R-:W-:Y:S01]  /*2390*/  ISETP.GT.U32.AND P4, PT, R0, R48, PT ;  /* 0x000000300000720c */ /* 0x000fe20003f84070 */
[----:B------:R-:W-:Y:S01]  /*23a0*/  IMAD.HI.U32 R11, R3, R52, RZ ;  /* 0x00000034030b7227 */ /* 0x000fe200078e00ff */
[----:B------:R-:W-:-:S02]  /*23b0*/  LOP3.LUT R51, R6, 0xa0, RZ, 0xfc, !PT ;  /* 0x000000a006337812 */ /* 0x000fc400078efcff */
[----:B------:R-:W-:Y:S01]  /*23c0*/  ISETP.GE.AND P2, PT, R55, RZ, PT ;  /* 0x000000ff3700720c */ /* 0x000fe20003f46270 */
[----:B------:R-:W-:Y:S01]  /*23d0*/  IMAD.MOV R11, RZ, RZ, -R11 ;  /* 0x000000ffff0b7224 */ /* 0x000fe200078e0a0b */
[----:B------:R-:W-:Y:S01]  /*23e0*/  LOP3.LUT R54, R6, 0xa8, RZ, 0xfc, !PT ;  /* 0x000000a806367812 */ /* 0x000fe200078efcff */
[----:B------:R-:W-:Y:S01]  /*23f0*/  @!P3 IMAD.IADD R47, R47, 0x1, -R0 ;  /* 0x000000012f2fb824 */ /* 0x000fe200078e0a00 */
[----:B------:R-:W-:Y:S01]  /*2400*/  ISETP.GE.AND P3, PT, R53, RZ, PT ;  /* 0x000000ff3500720c */ /* 0x000fe20003f66270 */
[----:B------:R-:W-:Y:S01]  /*2410*/  IMAD R11, R0, R11, R52 ;  /* 0x0000000b000b7224 */ /* 0x000fe200078e0234 */
[----:B------:R-:W-:Y:S01]  /*2420*/  LOP3.LUT R53, R6, 0xa4, RZ, 0xfc, !PT ;  /* 0x000000a406357812 */ /* 0x000fe200078efcff */
[--C-:B------:R-:W-:Y:S01]  /*2430*/  @!P5 IMAD.IADD R49, R49, 0x1, -R0.reuse ;  /* 0x000000013131d824 */ /* 0x100fe200078e0a00 */
[----:B------:R-:W-:Y:S01]  /*2440*/  IABS R57, R54 ;  /* 0x0000003600397213 */ /* 0x000fe20000000000 */
[----:B------:R-:W-:Y:S01]  /*2450*/  @!P1 IMAD.MOV R47, RZ, RZ, -R47 ;  /* 0x000000ffff2f9224 */ /* 0x000fe200078e0a2f */
[----:B------:R-:W-:Y:S01]  /*2460*/  ISETP.GE.AND P1, PT, R51, RZ, PT ;  /* 0x000000ff3300720c */ /* 0x000fe20003f26270 */
[----:B------:R-:W-:Y:S01]  /*2470*/  @!P6 IMAD.MOV R49, RZ, RZ, -R49 ;  /* 0x000000ffff31e224 */ /* 0x000fe200078e0a31 */
[----:B------:R-:W-:Y:S01]  /*2480*/  ISETP.GT.U32.AND P6, PT, R0, R11, PT ;  /* 0x0000000b0000720c */ /* 0x000fe20003fc4070 */
[----:B------:R-:W-:Y:S01]  /*2490*/  @!P4 IMAD.IADD R48, R48, 0x1, -R0 ;  /* 0x000000013030c824 */ /* 0x000fe200078e0a00 */
[----:B------:R-:W-:-:S02]  /*24a0*/  IABS R51, R51 ;  /* 0x0000003300337213 */ /* 0x000fc40000000000 */
[----:B------:R-:W-:Y:S01]  /*24b0*/  ISETP.GT.U32.AND P4, PT, R0, R50, PT ;  /* 0x000000320000720c */ /* 0x000fe20003f84070 */
[----:B------:R-:W-:Y:S01]  /*24c0*/  @!P0 IMAD.MOV R48, RZ, RZ, -R48 ;  /* 0x000000ffff308224 */ /* 0x000fe200078e0a30 */
[----:B------:R-:W-:Y:S02]  /*24d0*/  ISETP.GE.AND P0, PT, R53, RZ, PT ;  /* 0x000000ff3500720c */ /* 0x000fe40003f06270 */
[----:B------:R-:W-:Y:S01]  /*24e0*/  IABS R55, R53 ;  /* 0x0000003500377213 */ /* 0x000fe20000000000 */
[----:B------:R-:W-:Y:S01]  /*24f0*/  IMAD.MOV.U32 R53, RZ, RZ, R51 ;  /* 0x000000ffff357224 */ /* 0x000fe200078e0033 */
[----:B------:R-:W-:Y:S01]  /*2500*/  ISETP.GE.AND P5, PT, R54, RZ, PT ;  /* 0x000000ff3600720c */ /* 0x000fe20003fa6270 */
[----:B------:R-:W-:-:S04]  /*2510*/  IMAD.HI.U32 R54, R3, R65, RZ ;  /* 0x0000004103367227 */ /* 0x000fc800078e00ff */
[----:B------:R-:W-:-:S04]  /*2520*/  IMAD.HI.U32 R51, R3, R53, RZ ;  /* 0x0000003503337227 */ /* 0x000fc800078e00ff */
[--C-:B------:R-:W-:Y:S02]  /*2530*/  @!P6 IMAD.IADD R11, R11, 0x1, -R0.reuse ;  /* 0x000000010b0be824 */ /* 0x100fe400078e0a00 */
[----:B------:R-:W-:Y:S02]  /*2540*/  IMAD.MOV R51, RZ, RZ, -R51 ;  /* 0x000000ffff337224 */ /* 0x000fe400078e0a33 */
[----:B------:R-:W-:Y:S01]  /*2550*/  @!P4 IMAD.IADD R50, R50, 0x1, -R0 ;  /* 0x000000013232c824 */ /* 0x000fe200078e0a00 */
[C---:B------:R-:W-:Y:S01]  /*2560*/  ISETP.GT.U32.AND P6, PT, R0.reuse, R11, PT ;  /* 0x0000000b0000720c */ /* 0x040fe20003fc4070 */
[C---:B------:R-:W-:Y:S02]  /*2570*/  IMAD R53, R0.reuse, R51, R53 ;  /* 0x0000003300357224 */ /* 0x040fe400078e0235 */
[----:B------:R-:W-:Y:S01]  /*2580*/  IMAD.HI.U32 R51, R3, R57, RZ ;  /* 0x0000003903337227 */ /* 0x000fe200078e00ff */
[----:B------:R-:W-:-:S03]  /*2590*/  ISETP.GT.U32.AND P4, PT, R0, R50, PT ;  /* 0x000000320000720c */ /* 0x000fc60003f84070 */
[----:B------:R-:W-:Y:S02]  /*25a0*/  IMAD.MOV R51, RZ, RZ, -R51 ;  /* 0x000000ffff337224 */ /* 0x000fe400078e0a33 */
[----:B------:R-:W-:-:S04]  /*25b0*/  IMAD.HI.U32 R52, R3, R55, RZ ;  /* 0x0000003703347227 */ /* 0x000fc800078e00ff */
[----:B------:R-:W-:Y:S02]  /*25c0*/  IMAD R57, R0, R51, R57 ;  /* 0x0000003300397224 */ /* 0x000fe400078e0239 */
[--C-:B------:R-:W-:Y:S02]  /*25d0*/  @!P6 IMAD.IADD R11, R11, 0x1, -R0.reuse ;  /* 0x000000010b0be824 */ /* 0x100fe400078e0a00 */
[----:B------:R-:W-:Y:S01]  /*25e0*/  @!P4 IMAD.IADD R50, R50, 0x1, -R0 ;  /* 0x000000013232c824 */ /* 0x000fe200078e0a00 */
[C---:B------:R-:W-:Y:S01]  /*25f0*/  ISETP.GT.U32.AND P6, PT, R0.reuse, R57, PT ;  /* 0x000000390000720c */ /* 0x040fe20003fc4070 */
[----:B------:R-:W-:Y:S01]  /*2600*/  IMAD.MOV R52, RZ, RZ, -R52 ;  /* 0x000000ffff347224 */ /* 0x000fe200078e0a34 */
[C---:B------:R-:W-:Y:S01]  /*2610*/  ISETP.GT.U32.AND P4, PT, R0.reuse, R53, PT ;  /* 0x000000350000720c */ /* 0x040fe20003f84070 */
[----:B------:R-:W-:Y:S02]  /*2620*/  @!P2 IMAD.MOV R50, RZ, RZ, -R50 ;  /* 0x000000ffff32a224 */ /* 0x000fe400078e0a32 */
[----:B------:R-:W-:-:S02]  /*2630*/  IMAD R55, R0, R52, R55 ;  /* 0x0000003400377224 */ /* 0x000fc400078e0237 */
[----:B------:R-:W-:-:S03]  /*2640*/  IMAD.HI.U32 R51, R3, R59, RZ ;  /* 0x0000003b03337227 */ /* 0x000fc600078e00ff */
[C---:B------:R-:W-:Y:S01]  /*2650*/  ISETP.GT.U32.AND P2, PT, R0.reuse, R55, PT ;  /* 0x000000370000720c */ /* 0x040fe20003f44070 */
[----:B------:R-:W-:Y:S02]  /*2660*/  IMAD.MOV R52, RZ, RZ, -R51 ;  /* 0x000000ffff347224 */ /* 0x000fe400078e0a33 */
[--C-:B------:R-:W-:Y:S02]  /*2670*/  @!P6 IMAD.IADD R57, R57, 0x1, -R0.reuse ;  /* 0x000000013939e824 */ /* 0x100fe400078e0a00 */
[----:B------:R-:W-:Y:S02]  /*2680*/  @!P4 IMAD.IADD R53, R53, 0x1, -R0 ;  /* 0x000000013535c824 */ /* 0x000fe400078e0a00 */
[----:B------:R-:W-:Y:S01]  /*2690*/  IMAD.HI.U32 R51, R3, R61, RZ ;  /* 0x0000003d03337227 */ /* 0x000fe200078e00ff */
[C---:B------:R-:W-:Y:S02]  /*26a0*/  ISETP.GT.U32.AND P6, PT, R0.reuse, R57, PT ;  /* 0x000000390000720c */ /* 0x040fe40003fc4070 */
[----:B------:R-:W-:Y:S01]  /*26b0*/  ISETP.GT.U32.AND P4, PT, R0, R53, PT ;  /* 0x000000350000720c */ /* 0x000fe20003f84070 */
[----:B------:R-:W-:-:S02]  /*26c0*/  IMAD.MOV R51, RZ, RZ, -R51 ;  /* 0x000000ffff337224 */ /* 0x000fc400078e0a33 */
[----:B------:R-:W-:Y:S02]  /*26d0*/  IMAD R59, R0, R52, R59 ;  /* 0x00000034003b7224 */ /* 0x000fe400078e023b */
[----:B------:R-:W-:Y:S02]  /*26e0*/  IMAD.MOV R54, RZ, RZ, -R54 ;  /* 0x000000ffff367224 */ /* 0x000fe400078e0a36 */
[----:B------:R-:W-:-:S04]  /*26f0*/  IMAD.HI.U32 R52, R3, R56, RZ ;  /* 0x0000003803347227 */ /* 0x000fc800078e00ff */
[--C-:B------:R-:W-:Y:S02]  /*2700*/  @!P2 IMAD.IADD R55, R55, 0x1, -R0.reuse ;  /* 0x000000013737a824 */ /* 0x100fe400078e0a00 */
[C---:B------:R-:W-:Y:S02]  /*2710*/  IMAD R61, R0.reuse, R51, R61 ;  /* 0x00000033003d7224 */ /* 0x040fe400078e023d */
[----:B------:R-:W-:Y:S01]  /*2720*/  IMAD.MOV.U32 R51, RZ, RZ, R11 ;  /* 0x000000ffff337224 */ /* 0x000fe200078e000b */
[C---:B------:R-:W-:Y:S01]  /*2730*/  ISETP.GT.U32.AND P2, PT, R0.reuse, R55, PT ;  /* 0x000000370000720c */ /* 0x040fe20003f44070 */
[----:B------:R-:W-:Y:S01]  /*2740*/  IMAD R65, R0, R54, R65 ;  /* 0x0000003600417224 */ /* 0x000fe200078e0241 */
[----:B------:R-:W-:Y:S01]  /*2750*/  LOP3.LUT R54, R6, 0xc0, RZ, 0xfc, !PT ;  /* 0x000000c006367812 */ /* 0x000fe200078efcff */
[----:B------:R-:W-:Y:S02]  /*2760*/  @!P6 IMAD.IADD R57, R57, 0x1, -R0 ;  /* 0x000000013939e824 */ /* 0x000fe400078e0a00 */
[----:B------:R-:W-:Y:S01]  /*2770*/  IMAD.MOV R11, RZ, RZ, -R52 ;  /* 0x000000ffff0b7224 */ /* 0x000fe200078e0a34 */
[----:B------:R-:W-:Y:S01]  /*2780*/  IABS R69, R54 ;  /* 0x0000003600457213 */ /* 0x000fe20000000000 */
[----:B------:R-:W-:Y:S01]  /*2790*/  @!P5 IMAD.MOV R57, RZ, RZ, -R57 ;  /* 0x000000ffff39d224 */ /* 0x000fe200078e0a39 */
[C---:B------:R-:W-:Y:S01]  /*27a0*/  ISETP.GT.U32.AND P5, PT, R0.reuse, R65, PT ;  /* 0x000000410000720c */ /* 0x040fe20003fa4070 */
[----:B------:R-:W-:Y:S01]  /*27b0*/  @!P4 IMAD.IADD R53, R53, 0x1, -R0 ;  /* 0x000000013535c824 */ /* 0x000fe200078e0a00 */
[C---:B------:R-:W-:Y:S01]  /*27c0*/  ISETP.GT.U32.AND P4, PT, R0.reuse, R59, PT ;  /* 0x0000003b0000720c */ /* 0x040fe20003f84070 */
[----:B------:R-:W-:Y:S01]  /*27d0*/  IMAD R11, R0, R11, R56 ;  /* 0x0000000b000b7224 */ /* 0x000fe200078e0238 */
[----:B------:R-:W-:Y:S01]  /*27e0*/  LOP3.LUT R56, R6, 0xbc, RZ, 0xfc, !PT ;  /* 0x000000bc06387812 */ /* 0x000fe200078efcff */
[----:B------:R-:W-:Y:S01]  /*27f0*/  @!P2 IMAD.IADD R55, R55, 0x1, -R0 ;  /* 0x000000013737a824 */ /* 0x000fe200078e0a00 */
[C---:B------:R-:W-:Y:S01]  /*2800*/  ISETP.GT.U32.AND P2, PT, R0.reuse, R61, PT ;  /* 0x0000003d0000720c */ /* 0x040fe20003f44070 */
[----:B------:R-:W-:Y:S01]  /*2810*/  @!P1 IMAD.MOV R53, RZ, RZ, -R53 ;  /* 0x000000ffff359224 */ /* 0x000fe200078e0a35 */
[----:B------:R-:W-:Y:S01]  /*2820*/  IABS R67, R56 ;  /* 0x0000003800437213 */ /* 0x000fe20000000000 */
[----:B------:R-:W-:Y:S01]  /*2830*/  @!P3 IMAD.MOV R51, RZ, RZ, -R51 ;  /* 0x000000ffff33b224 */ /* 0x000fe200078e0a33 */
[----:B------:R-:W-:Y:S01]  /*2840*/  ISETP.GT.U32.AND P6, PT, R0, R11, PT ;  /* 0x0000000b0000720c */ /* 0x000fe20003fc4070 */
[----:B------:R-:W-:Y:S01]  /*2850*/  @!P0 IMAD.MOV R55, RZ, RZ, -R55 ;  /* 0x000000ffff378224 */ /* 0x000fe200078e0a37 */
[----:B------:R-:W-:Y:S01]  /*2860*/  ISETP.GE.AND P3, PT, R58, RZ, PT ;  /* 0x000000ff3a00720c */ /* 0x000fe20003f66270 */
[----:B------:R-:W-:Y:S01]  /*2870*/  IMAD.HI.U32 R52, R3, R67, RZ ;  /* 0x0000004303347227 */ /* 0x000fe200078e00ff */
[----:B------:R-:W-:-:S02]  /*2880*/  LOP3.LUT R58, R6, 0xc8, RZ, 0xfc, !PT ;  /* 0x000000c8063a7812 */ /* 0x000fc400078efcff */
[----:B------:R-:W-:Y:S01]  /*2890*/  ISETP.GE.AND P0, PT, R62, RZ, PT ;  /* 0x000000ff3e00720c */ /* 0x000fe20003f06270 */
[--C-:B------:R-:W-:Y:S01]  /*28a0*/  @!P5 IMAD.IADD R65, R65, 0x1, -R0.reuse ;  /* 0x000000014141d824 */ /* 0x100fe200078e0a00 */
[----:B------:R-:W-:Y:S01]  /*28b0*/  IABS R71, R58 ;  /* 0x0000003a00477213 */ /* 0x000fe20000000000 */
[----:B------:R-:W-:Y:S01]  /*28c0*/  @!P4 IMAD.IADD R59, R59, 0x1, -R0 ;  /* 0x000000013b3bc824 */ /* 0x000fe200078e0a00 */
[----:B------:R-:W-:Y:S01]  /*28d0*/  ISETP.GE.AND P4, PT, R60, RZ, PT ;  /* 0x000000ff3c00720c */ /* 0x000fe20003f86270 */
[----:B------:R-:W-:Y:S01]  /*28e0*/  IMAD.MOV R52, RZ, RZ, -R52 ;  /* 0x000000ffff347224 */ /* 0x000fe200078e0a34 */
[C---:B------:R-:W-:Y:S01]  /*28f0*/  ISETP.GT.U32.AND P5, PT, R0.reuse, R65, PT ;  /* 0x000000410000720c */ /* 0x040fe20003fa4070 */
[----:B------:R-:W-:Y:S01]  /*2900*/  @!P2 IMAD.IADD R61, R61, 0x1, -R0 ;  /* 0x000000013d3da824 */ /* 0x000fe200078e0a00 */
[C---:B------:R-:W-:Y:S01]  /*2910*/  ISETP.GT.U32.AND P1, PT, R0.reuse, R59, PT ;  /* 0x0000003b0000720c */ /* 0x040fe20003f24070 */
[----:B------:R-:W-:Y:S01]  /*2920*/  IMAD R67, R0, R52, R67 ;  /* 0x0000003400437224 */ /* 0x000fe200078e0243 */
[----:B------:R-:W-:Y:S01]  /*2930*/  LOP3.LUT R62, R6, 0xd4, RZ, 0xfc, !PT ;  /* 0x000000d4063e7812 */ /* 0x000fe200078efcff */
[----:B------:R-:W-:Y:S01]  /*2940*/  IMAD.HI.U32 R52, R3, R69, RZ ;  /* 0x0000004503347227 */ /* 0x000fe200078e00ff */
[----:B------:R-:W-:-:S02]  /*2950*/  ISETP.GT.U32.AND P2, PT, R0, R61, PT ;  /* 0x0000003d0000720c */ /* 0x000fc40003f44070 */
[----:B------:R-:W-:Y:S01]  /*2960*/  IABS R77, R62 ;  /* 0x0000003e004d7213 */ /* 0x000fe20000000000 */
[----:B------:R-:W-:Y:S02]  /*2970*/  IMAD.MOV R52, RZ, RZ, -R52 ;  /* 0x000000ffff347224 */ /* 0x000fe400078e0a34 */
[--C-:B------:R-:W-:Y:S01]  /*2980*/  @!P6 IMAD.IADD R11, R11, 0x1, -R0.reuse ;  /* 0x000000010b0be824 */ /* 0x100fe200078e0a00 */
[----:B------:R-:W-:Y:S01]  /*2990*/  ISETP.GE.AND P6, PT, R54, RZ, PT ;  /* 0x000000ff3600720c */ /* 0x000fe20003fc6270 */
[----:B------:R-:W-:Y:S01]  /*29a0*/  IMAD R69, R0, R52, R69 ;  /* 0x0000003400457224 */ /* 0x000fe200078e0245 */
[----:B------:R-:W-:Y:S01]  /*29b0*/  LOP3.LUT R54, R6, 0xc4, RZ, 0xfc, !PT ;  /* 0x000000c406367812 */ /* 0x000fe200078efcff */
[--C-:B------:R-:W-:Y:S02]  /*29c0*/  @!P5 IMAD.IADD R65, R65, 0x1, -R0.reuse ;  /* 0x000000014141d824 */ /* 0x100fe400078e0a00 */
[--C-:B------:R-:W-:Y:S01]  /*29d0*/  @!P1 IMAD.IADD R59, R59, 0x1, -R0.reuse ;  /* 0x000000013b3b9824 */ /* 0x100fe200078e0a00 */
[----:B------:R-:W-:Y:S01]  /*29e0*/  ISETP.GT.U32.AND P5, PT, R0, R69, PT ;  /* 0x000000450000720c */ /* 0x000fe20003fa4070 */
[----:B------:R-:W-:Y:S01]  /*29f0*/  @!P2 IMAD.IADD R61, R61, 0x1, -R0 ;  /* 0x000000013d3da824 */ /* 0x000fe200078e0a00 */
[----:B------:R-:W-:Y:S01]  /*2a00*/  ISETP.GE.AND P2, PT, R56, RZ, PT ;  /* 0x000000ff3800720c */ /* 0x000fe20003f46270 */
[----:B------:R-:W-:Y:S01]  /*2a10*/  @!P3 IMAD.MOV R59, RZ, RZ, -R59 ;  /* 0x000000ffff3bb224 */ /* 0x000fe200078e0a3b */
[----:B------:R-:W-:Y:S01]  /*2a20*/  ISETP.GT.U32.AND P3, PT, R0, R11, PT ;  /* 0x0000000b0000720c */ /* 0x000fe20003f64070 */
[----:B------:R-:W-:Y:S01]  /*2a30*/  @!P4 IMAD.MOV R61, RZ, RZ, -R61 ;  /* 0x000000ffff3dc224 */ /* 0x000fe200078e0a3d */
[----:B------:R-:W-:-:S02]  /*2a40*/  IABS R56, R54 ;  /* 0x0000003600387213 */ /* 0x000fc40000000000 */
[----:B------:R-:W-:Y:S02]  /*2a50*/  ISETP.GE.AND P1, PT, R63, RZ, PT ;  /* 0x000000ff3f00720c */ /* 0x000fe40003f26270 */
[----:B------:R-:W-:Y:S01]  /*2a60*/  ISETP.GT.U32.AND P4, PT, R0, R67, PT ;  /* 0x000000430000720c */ /* 0x000fe20003f84070 */
[----:B------:R-:W-:-:S04]  /*2a70*/  IMAD.HI.U32 R52, R3, R56, RZ ;  /* 0x0000003803347227 */ /* 0x000fc800078e00ff */
[--C-:B------:R-:W-:Y:S02]  /*2a80*/  @!P5 IMAD.IADD R69, R69, 0x1, -R0.reuse ;  /* 0x000000014545d824 */ /* 0x100fe400078e0a00 */
[----:B------:R-:W-:Y:S01]  /*2a90*/  @!P3 IMAD.IADD R11, R11, 0x1, -R0 ;  /* 0x000000010b0bb824 */ /* 0x000fe200078e0a00 */
[----:B------:R-:W-:Y:S01]  /*2aa0*/  ISETP.GE.AND P3, PT, R54, RZ, PT ;  /* 0x000000ff3600720c */ /* 0x000fe20003f66270 */
[----:B------:R-:W-:Y:S01]  /*2ab0*/  IMAD.HI.U32 R54, R3, R71, RZ ;  /* 0x0000004703367227 */ /* 0x000fe200078e00ff */
[----:B------:R-:W-:-:S03]  /*2ac0*/  ISETP.GT.U32.AND P5, PT, R0, R69, PT ;  /* 0x000000450000720c */ /* 0x000fc60003fa4070 */
[----:B------:R-:W-:Y:S02]  /*2ad0*/  IMAD.MOV.U32 R63, RZ, RZ, R11 ;  /* 0x000000ffff3f7224 */ /* 0x000fe400078e000b */
[----:B------:R-:W-:Y:S01]  /*2ae0*/  IMAD.MOV R11, RZ, RZ, -R52 ;  /* 0x000000ffff0b7224 */ /* 0x000fe200078e0a34 */
[----:B------:R-:W-:Y:S01]  /*2af0*/  LOP3.LUT R52, R6, 0xcc, RZ, 0xfc, !PT ;  /* 0x000000cc06347812 */ /* 0x000fe200078efcff */
[----:B------:R-:W-:Y:S02]  /*2b00*/  IMAD.MOV R54, RZ, RZ, -R54 ;  /* 0x000000ffff367224 */ /* 0x000fe400078e0a36 */
[C---:B------:R-:W-:Y:S01]  /*2b10*/  IMAD R11, R0.reuse, R11, R56 ;  /* 0x0000000b000b7224 */ /* 0x040fe200078e0238 */
[----:B------:R-:W-:Y:S01]  /*2b20*/  IABS R73, R52 ;  /* 0x0000003400497213 */ /* 0x000fe20000000000 */
[----:B------:R-:W-:Y:S01]  /*2b30*/  IMAD R71, R0, R54, R71 ;  /* 0x0000003600477224 */ /* 0x000fe200078e0247 */
[----:B------:R-:W-:Y:S01]  /*2b40*/  LOP3.LUT R54, R6, 0xd0, RZ, 0xfc, !PT ;  /* 0x000000d006367812 */ /* 0x000fe200078efcff */
[----:B------:R-:W-:Y:S01]  /*2b50*/  @!P5 IMAD.IADD R69, R69, 0x1, -R0 ;  /* 0x000000014545d824 */ /* 0x000fe200078e0a00 */
[----:B------:R-:W-:Y:S01]  /*2b60*/  ISETP.GT.U32.AND P5, PT, R0, R11, PT ;  /* 0x0000000b0000720c */ /* 0x000fe20003fa4070 */
[----:B------:R-:W-:Y:S01]  /*2b70*/  @!P1 IMAD.MOV R65, RZ, RZ, -R65 ;  /* 0x000000ffff419224 */ /* 0x000fe200078e0a41 */
[----:B------:R-:W-:Y:S01]  /*2b80*/  ISETP.GE.AND P1, PT, R52, RZ, PT ;  /* 0x000000ff3400720c */ /* 0x000fe20003f26270 */
[----:B------:R-:W-:Y:S01]  /*2b90*/  IMAD.HI.U32 R52, R3, R73, RZ ;  /* 0x0000004903347227 */ /* 0x000fe200078e00ff */
[----:B------:R-:W-:-:S03]  /*2ba0*/  IABS R75, R54 ;  /* 0x00000036004b7213 */ /* 0x000fc60000000000 */
[----:B------:R-:W-:Y:S01]  /*2bb0*/  @!P4 IMAD.IADD R67, R67, 0x1, -R0 ;  /* 0x000000014343c824 */ /* 0x000fe200078e0a00 */
[----:B------:R-:W-:Y:S01]  /*2bc0*/  ISETP.GE.AND P4, PT, R58, RZ, PT ;  /* 0x000000ff3a00720c */ /* 0x000fe20003f86270 */
[----:B------:R-:W-:Y:S02]  /*2bd0*/  IMAD.MOV R58, RZ, RZ, -R52 ;  /* 0x000000ffff3a7224 */ /* 0x000fe400078e0a34 */
[----:B------:R-:W-:Y:S01]  /*2be0*/  @!P0 IMAD.MOV R63, RZ, RZ, -R63 ;  /* 0x000000ffff3f8224 */ /* 0x000fe200078e0a3f */
[C---:B------:R-:W-:Y:S01]  /*2bf0*/  ISETP.GT.U32.AND P0, PT, R0.reuse, R67, PT ;  /* 0x000000430000720c */ /* 0x040fe20003f04070 */
[----:B------:R-:W-:Y:S02]  /*2c00*/  @!P5 IMAD.IADD R11, R11, 0x1, -R0 ;  /* 0x000000010b0bd824 */ /* 0x000fe400078e0a00 */
[C---:B------:R-:W-:Y:S02]  /*2c10*/  IMAD R73, R0.reuse, R58, R73 ;  /* 0x0000003a00497224 */ /* 0x040fe400078e0249 */
[----:B------:R-:W-:Y:S01]  /*2c20*/  IMAD.HI.U32 R52, R3, R75, RZ ;  /* 0x0000004b03347227 */ /* 0x000fe200078e00ff */
[----:B------:R-:W-:-:S03]  /*2c30*/  ISETP.GT.U32.AND P5, PT, R0, R11, PT ;  /* 0x0000000b0000720c */ /* 0x000fc60003fa4070 */
[----:B------:R-:W-:Y:S02]  /*2c40*/  IMAD.MOV R52, RZ, RZ, -R52 ;  /* 0x000000ffff347224 */ /* 0x000fe400078e0a34 */
[----:B------:R-:W-:-:S04]  /*2c50*/  IMAD.HI.U32 R56, R3, R79, RZ ;  /* 0x0000004f03387227 */ /* 0x000fc800078e00ff */
[----:B------:R-:W-:Y:S01]  /*2c60*/  @!P0 IMAD.IADD R67, R67, 0x1, -R0 ;  /* 0x0000000143438824 */ /* 0x000fe200078e0a00 */
[----:B------:R-:W-:Y:S01]  /*2c70*/  ISETP.GE.AND P0, PT, R54, RZ, PT ;  /* 0x000000ff3600720c */ /* 0x000fe20003f06270 */
[----:B------:R-:W-:-:S04]  /*2c80*/  IMAD.HI.U32 R54, R3, R77, RZ ;  /* 0x0000004d03367227 */ /* 0x000fc800078e00ff */
[----:B------:R-:W-:Y:S01]  /*2c90*/  @!P5 IMAD.IADD R11, R11, 0x1, -R0 ;  /* 0x000000010b0bd824 */ /* 0x000fe200078e0a00 */
[C---:B------:R-:W-:Y:S01]  /*2ca0*/  ISETP.GT.U32.AND P5, PT, R0.reuse, R71, PT ;  /* 0x000000470000720c */ /* 0x040fe20003fa4070 */
[----:B------:R-:W-:Y:S02]  /*2cb0*/  @!P2 IMAD.MOV R67, RZ, RZ, -R67 ;  /* 0x000000ffff43a224 */ /* 0x000fe400078e0a43 */
[----:B------:R-:W-:Y:S02]  /*2cc0*/  IMAD.MOV R54, RZ, RZ, -R54 ;  /* 0x000000ffff367224 */ /* 0x000fe400078e0a36 */
[C---:B------:R-:W-:Y:S02]  /*2cd0*/  IMAD R75, R0.reuse, R52, R75 ;  /* 0x00000034004b7224 */ /* 0x040fe400078e024b */
[----:B------:R-:W-:Y:S02]  /*2ce0*/  IMAD.MOV R56, RZ, RZ, -R56 ;  /* 0x000000ffff387224 */ /* 0x000fe400078e0a38 */
[----:B------:R-:W-:-:S02]  /*2cf0*/  IMAD R77, R0, R54, R77 ;  /* 0x00000036004d7224 */ /* 0x000fc400078e024d */
[----:B------:R-:W-:Y:S02]  /*2d00*/  IMAD.MOV.U32 R227, RZ, RZ, R11 ;  /* 0x000000ffffe37224 */ /* 0x000fe400078e000b */
[----:B------:R-:W-:Y:S01]  /*2d10*/  @!P5 IMAD.IADD R71, R71, 0x1, -R0 ;  /* 0x000000014747d824 */ /* 0x000fe200078e0a00 */
[C---:B------:R-:W-:Y:S01]  /*2d20*/  ISETP.GT.U32.AND P5, PT, R0.reuse, R73, PT ;  /* 0x000000490000720c */ /* 0x040fe20003fa4070 */
[----:B------:R-:W-:Y:S01]  /*2d30*/  @!P6 IMAD.MOV R69, RZ, RZ, -R69 ;  /* 0x000000ffff45e224 */ /* 0x000fe200078e0a45 */
[C---:B------:R-:W-:Y:S01]  /*2d40*/  ISETP.GT.U32.AND P6, PT, R0.reuse, R75, PT ;  /* 0x0000004b0000720c */ /* 0x040fe20003fc4070 */
[C---:B------:R-:W-:Y:S01]  /*2d50*/  IMAD.HI.U32 R58, R3.reuse, R81, RZ ;  /* 0x00000051033a7227 */ /* 0x040fe200078e00ff */
[----:B------:R-:W-:Y:S01]  /*2d60*/  ISETP.GT.U32.AND P2, PT, R0, R71, PT ;  /* 0x000000470000720c */ /* 0x000fe20003f44070 */
[----:B------:R-:W2:Y:S02]  /*2d70*/  LDC.64 R10, c[0x0][0x230] ;  /* 0x00008c00ff0a7b82 */ /* 0x000ea40000000a00 */
[----:B------:R-:W-:-:S04]  /*2d80*/  IMAD.HI.U32 R52, R3, R83, RZ ;  /* 0x0000005303347227 */ /* 0x000fc800078e00ff */
[C---:B------:R-:W-:Y:S02]  /*2d90*/  IMAD R79, R0.reuse, R56, R79 ;  /* 0x00000038004f7224 */ /* 0x040fe400078e024f */
[----:B------:R-:W-:Y:S02]  /*2da0*/  @!P5 IMAD.IADD R73, R73, 0x1, -R0 ;  /* 0x000000014949d824 */ /* 0x000fe400078e0a00 */
[----:B------:R-:W-:Y:S01]  /*2db0*/  @!P3 IMAD.MOV R227, RZ, RZ, -R227 ;  /* 0x000000ffffe3b224 */ /* 0x000fe200078e0ae3 */
[C---:B------:R-:W-:Y:S01]  /*2dc0*/  ISETP.GT.U32.AND P3, PT, R0.reuse, R77, PT ;  /* 0x0000004d0000720c */ /* 0x040fe20003f64070 */
[----:B------:R-:W-:Y:S01]  /*2dd0*/  IMAD.MOV R58, RZ, RZ, -R58 ;  /* 0x000000ffff3a7224 */ /* 0x000fe200078e0a3a */
[----:B------:R-:W-:Y:S01]  /*2de0*/  ISETP.GT.U32.AND P5, PT, R0, R73, PT ;  /* 0x000000490000720c */ /* 0x000fe20003fa4070 */
[----:B------:R-:W-:-:S04]  /*2df0*/  IMAD.HI.U32 R54, R3, R85, RZ ;  /* 0x0000005503367227 */ /* 0x000fc800078e00ff */
[----:B------:R-:W-:Y:S02]  /*2e00*/  IMAD.MOV R60, RZ, RZ, -R52 ;  /* 0x000000ffff3c7224 */ /* 0x000fe400078e0a34 */
[----:B------:R-:W-:Y:S01]  /*2e10*/  @!P2 IMAD.IADD R71, R71, 0x1, -R0 ;  /* 0x000000014747a824 */ /* 0x000fe200078e0a00 */
[C---:B------:R-:W-:Y:S01]  /*2e20*/  ISETP.GT.U32.AND P2, PT, R0.reuse, R79, PT ;  /* 0x0000004f0000720c */ /* 0x040fe20003f44070 */
[C---:B------:R-:W-:Y:S02]  /*2e30*/  IMAD R81, R0.reuse, R58, R81 ;  /* 0x0000003a00517224 */ /* 0x040fe400078e0251 */
[----:B------:R-:W-:Y:S02]  /*2e40*/  IMAD.MOV R54, RZ, RZ, -R54 ;  /* 0x000000ffff367224 */ /* 0x000fe400078e0a36 */
[C---:B------:R-:W-:Y:S02]  /*2e50*/  IMAD R83, R0.reuse, R60, R83 ;  /* 0x0000003c00537224 */ /* 0x040fe400078e0253 */
[--C-:B------:R-:W-:Y:S01]  /*2e60*/  @!P5 IMAD.IADD R73, R73, 0x1, -R0.reuse ;  /* 0x000000014949d824 */ /* 0x100fe200078e0a00 */
[C---:B------:R-:W-:Y:S01]  /*2e70*/  ISETP.GT.U32.AND P5, PT, R0.reuse, R81, PT ;  /* 0x000000510000720c */ /* 0x040fe20003fa4070 */
[----:B------:R-:W-:Y:S01]  /*2e80*/  IMAD R85, R0, R54, R85 ;  /* 0x0000003600557224 */ /* 0x000fe200078e0255 */
[----:B------:R-:W-:Y:S01]  /*2e90*/  LOP3.LUT R54, R6, 0xf4, RZ, 0xfc, !PT ;  /* 0x000000f406367812 */ /* 0x000fe200078efcff */
[----:B------:R-:W-:Y:S01]  /*2ea0*/  @!P6 IMAD.IADD R75, R75, 0x1, -R0 ;  /* 0x000000014b4be824 */ /* 0x000fe200078e0a00 */
[----:B------:R-:W-:Y:S01]  /*2eb0*/  ISETP.GT.U32.AND P6, PT, R0, R83, PT ;  /* 0x000000530000720c */ /* 0x000fe20003fc4070 */
[----:B------:R-:W-:Y:S01]  /*2ec0*/  IMAD.HI.U32 R52, R3, R91, RZ ;  /* 0x0000005b03347227 */ /* 0x000fe200078e00ff */
[----:B------:R-:W-:-:S03]  /*2ed0*/  IABS R93, R54 ;  /* 0x00000036005d7213 */ /* 0x000fc60000000000 */
[----:B------:R-:W-:Y:S01]  /*2ee0*/  @!P3 IMAD.IADD R77, R77, 0x1, -R0 ;  /* 0x000000014d4db824 */ /* 0x000fe200078e0a00 */
[C---:B------:R-:W-:Y:S01]  /*2ef0*/  ISETP.GT.U32.AND P3, PT, R0.reuse, R85, PT ;  /* 0x000000550000720c */ /* 0x040fe20003f64070 */
[----:B------:R-:W-:Y:S02]  /*2f00*/  IMAD.MOV R52, RZ, RZ, -R52 ;  /* 0x000000ffff347224 */ /* 0x000fe400078e0a34 */
[----:B------:R-:W-:Y:S01]  /*2f10*/  @!P2 IMAD.IADD R79, R79, 0x1, -R0 ;  /* 0x000000014f4fa824 */ /* 0x000fe200078e0a00 */
[C---:B------:R-:W-:Y:S01]  /*2f20*/  ISETP.GT.U32.AND P2, PT, R0.reuse, R75, PT ;  /* 0x0000004b0000720c */ /* 0x040fe20003f44070 */
[----:B------:R-:W-:Y:S01]  /*2f30*/  @!P4 IMAD.MOV R71, RZ, RZ, -R71 ;  /* 0x000000ffff47c224 */ /* 0x000fe200078e0a47 */
[----:B------:R-:W-:Y:S01]  /*2f40*/  ISETP.GT.U32.AND P4, PT, R0, R77, PT ;  /* 0x0000004d0000720c */ /* 0x000fe20003f84070 */
[----:B------:R-:W-:-:S04]  /*2f50*/  IMAD.HI.U32 R56, R3, R87, RZ ;  /* 0x0000005703387227 */ /* 0x000fc800078e00ff */
[----:B------:R-:W-:-:S04]  /*2f60*/  IMAD.HI.U32 R58, R3, R89, RZ ;  /* 0x00000059033a7227 */ /* 0x000fc800078e00ff */
[----:B------:R-:W-:Y:S01]  /*2f70*/  IMAD R91, R0, R52, R91 ;  /* 0x00000034005b7224 */ /* 0x000fe200078e025b */
[----:B------:R-:W-:Y:S01]  /*2f80*/  LOP3.LUT R52, R6, 0xf8, RZ, 0xfc, !PT ;  /* 0x000000f806347812 */ /* 0x000fe200078efcff */
[----:B------:R-:W-:Y:S01]  /*2f90*/  @!P5 IMAD.IADD R81, R81, 0x1, -R0 ;  /* 0x000000015151d824 */ /* 0x000fe200078e0a00 */
[C---:B------:R-:W-:Y:S01]  /*2fa0*/  ISETP.GT.U32.AND P5, PT, R0.reuse, R79, PT ;  /* 0x0000004f0000720c */ /* 0x040fe20003fa4070 */
[----:B------:R-:W-:Y:S01]  /*2fb0*/  IMAD.MOV R56, RZ, RZ, -R56 ;  /* 0x000000ffff387224 */ /* 0x000fe200078e0a38 */
[----:B------:R-:W-:Y:S01]  /*2fc0*/  IABS R95, R52 ;  /* 0x00000034005f7213 */ /* 0x000fe20000000000 */
[----:B------:R-:W-:Y:S02]  /*2fd0*/  IMAD.MOV R58, RZ, RZ, -R58 ;  /* 0x000000ffff3a7224 */ /* 0x000fe400078e0a3a */
[----:B------:R-:W-:Y:S01]  /*2fe0*/  @!P6 IMAD.IADD R83, R83, 0x1, -R0 ;  /* 0x000000015353e824 */ /* 0x000fe200078e0a00 */
[C---:B------:R-:W-:Y:S01]  /*2ff0*/  ISETP.GT.U32.AND P6, PT, R0.reuse, R81, PT ;  /* 0x000000510000720c */ /* 0x040fe20003fc4070 */
[----:B------:R-:W-:-:S02]  /*3000*/  IMAD R87, R0, R56, R87 ;  /* 0x0000003800577224 */ /* 0x000fc400078e0257 */
[C---:B------:R-:W-:Y:S02]  /*3010*/  IMAD R89, R0.reuse, R58, R89 ;  /* 0x0000003a00597224 */ /* 0x040fe400078e0259 */
[----:B------:R-:W-:Y:S01]  /*3020*/  @!P3 IMAD.IADD R85, R85, 0x1, -R0 ;  /* 0x000000015555b824 */ /* 0x000fe200078e0a00 */
[----:B------:R-:W-:Y:S01]  /*3030*/  ISETP.GT.U32.AND P3, PT, R0, R83, PT ;  /* 0x000000530000720c */ /* 0x000fe20003f64070 */
[----:B------:R-:W-:-:S04]  /*3040*/  IMAD.HI.U32 R6, R3, R93, RZ ;  /* 0x0000005d03067227 */ /* 0x000fc800078e00ff */
[----:B------:R-:W-:-:S04]  /*3050*/  IMAD.HI.U32 R3, R3, R95, RZ ;  /* 0x0000005f03037227 */ /* 0x000fc800078e00ff */
[----:B------:R-:W-:Y:S01]  /*3060*/  @!P1 IMAD.MOV R73, RZ, RZ, -R73 ;  /* 0x000000ffff499224 */ /* 0x000fe200078e0a49 */
[C---:B------:R-:W-:Y:S01]  /*3070*/  ISETP.GT.U32.AND P1, PT, R0.reuse, R85, PT ;  /* 0x000000550000720c */ /* 0x040fe20003f24070 */
[--C-:B------:R-:W-:Y:S01]  /*3080*/  @!P2 IMAD.IADD R75, R75, 0x1, -R0.reuse ;  /* 0x000000014b4ba824 */ /* 0x100fe200078e0a00 */
[C---:B------:R-:W-:Y:S01]  /*3090*/  ISETP.GT.U32.AND P2, PT, R0.reuse, R87, PT ;  /* 0x000000570000720c */ /* 0x040fe20003f44070 */
[----:B------:R-:W-:Y:S01]  /*30a0*/  @!P4 IMAD.IADD R77, R77, 0x1, -R0 ;  /* 0x000000014d4dc824 */ /* 0x000fe200078e0a00 */
[C---:B------:R-:W-:Y:S01]  /*30b0*/  ISETP.GT.U32.AND P4, PT, R0.reuse, R89, PT ;  /* 0x000000590000720c */ /* 0x040fe20003f84070 */
[----:B------:R-:W-:Y:S02]  /*30c0*/  IMAD.MOV R6, RZ, RZ, -R6 ;  /* 0x000000ffff067224 */ /* 0x000fe400078e0a06 */
[----:B------:R-:W-:Y:S02]  /*30d0*/  IMAD.MOV R3, RZ, RZ, -R3 ;  /* 0x000000ffff037224 */ /* 0x000fe400078e0a03 */
[C---:B------:R-:W-:Y:S01]  /*30e0*/  IMAD R93, R0.reuse, R6, R93 ;  /* 0x00000006005d7224 */ /* 0x040fe200078e025d */
[----:B------:R-:W-:Y:S01]  /*30f0*/  IABS R6, R8 ;  /* 0x0000000800067213 */ /* 0x000fe20000000000 */
[----:B------:R-:W-:-:S02]  /*3100*/  IMAD R95, R0, R3, R95 ;  /* 0x00000003005f7224 */ /* 0x000fc400078e025f */
[--C-:B------:R-:W-:Y:S01]  /*3110*/  @!P6 IMAD.IADD R81, R81, 0x1, -R0.reuse ;  /* 0x000000015151e824 */ /* 0x100fe200078e0a00 */
[C---:B------:R-:W-:Y:S01]  /*3120*/  ISETP.GT.U32.AND P6, PT, R0.reuse, R93, PT ;  /* 0x0000005d0000720c */ /* 0x040fe20003fc4070 */
[--C-:B------:R-:W-:Y:S01]  /*3130*/  @!P5 IMAD.IADD R79, R79, 0x1, -R0.reuse ;  /* 0x000000014f4fd824 */ /* 0x100fe200078e0a00 */
[C---:B------:R-:W-:Y:S01]  /*3140*/  ISETP.GT.U32.AND P5, PT, R0.reuse, R91, PT ;  /* 0x0000005b0000720c */ /* 0x040fe20003fa4070 */
[----:B------:R-:W-:Y:S01]  /*3150*/  @!P3 IMAD.IADD R83, R83, 0x1, -R0 ;  /* 0x000000015353b824 */ /* 0x000fe200078e0a00 */
[----:B------:R-:W-:Y:S01]  /*3160*/  ISETP.GT.U32.AND P3, PT, R0, R95, PT ;  /* 0x0000005f0000720c */ /* 0x000fe20003f64070 */
[----:B------:R-:W-:-:S04]  /*3170*/  IMAD.HI.U32 R7, R7, R6, RZ ;  /* 0x0000000607077227 */ /* 0x000fc800078e00ff */
[--C-:B------:R-:W-:Y:S01]  /*3180*/  @!P1 IMAD.IADD R85, R85, 0x1, -R0.reuse ;  /* 0x0000000155559824 */ /* 0x100fe200078e0a00 */
[----:B------:R-:W-:Y:S01]  /*3190*/  ISETP.GE.AND P1, PT, R62, RZ, PT ;  /* 0x000000ff3e00720c */ /* 0x000fe20003f26270 */
[--C-:B------:R-:W-:Y:S01]  /*31a0*/  @!P2 IMAD.IADD R87, R87, 0x1, -R0.reuse ;  /* 0x000000015757a824 */ /* 0x100fe200078e0a00 */
[----:B------:R-:W-:Y:S01]  /*31b0*/  ISETP.GE.AND P2, PT, R64, RZ, PT ;  /* 0x000000ff4000720c */ /* 0x000fe20003f46270 */
[--C-:B------:R-:W-:Y:S01]  /*31c0*/  @!P4 IMAD.IADD R89, R89, 0x1, -R0.reuse ;  /* 0x000000015959c824 */ /* 0x100fe200078e0a00 */
[----:B------:R-:W-:Y:S01]  /*31d0*/  ISETP.GE.AND P4, PT, R66, RZ, PT ;  /* 0x000000ff4200720c */ /* 0x000fe20003f86270 */
[----:B------:R-:W-:Y:S02]  /*31e0*/  IMAD.MOV R7, RZ, RZ, -R7 ;  /* 0x000000ffff077224 */ /* 0x000fe400078e0a07 */
[----:B------:R-:W-:Y:S02]  /*31f0*/  @!P6 IMAD.IADD R93, R93, 0x1, -R0 ;  /* 0x000000015d5de824 */ /* 0x000fe400078e0a00 */
[----:B------:R-:W-:-:S02]  /*3200*/  IMAD R3, R2, R7, R6 ;  /* 0x0000000702037224 */ /* 0x000fc400078e0206 */
[--C-:B------:R-:W-:Y:S01]  /*3210*/  @!P5 IMAD.IADD R91, R91, 0x1, -R0.reuse ;  /* 0x000000015b5bd824 */ /* 0x100fe200078e0a00 */
[----:B------:R-:W-:Y:S01]  /*3220*/  ISETP.GE.AND P5, PT, R68, RZ, PT ;  /* 0x000000ff4400720c */ /* 0x000fe20003fa6270 */
[----:B------:R-:W-:Y:S01]  /*3230*/  @!P3 IMAD.IADD R95, R95, 0x1, -R0 ;  /* 0x000000015f5fb824 */ /* 0x000fe200078e0a00 */
[----:B------:R-:W-:Y:S01]  /*3240*/  ISETP.GT.U32.AND P6, PT, R2, R3, PT ;  /* 0x000000030200720c */ /* 0x000fe20003fc4070 */
[----:B------:R-:W-:Y:S01]  /*3250*/  @!P0 IMAD.MOV R75, RZ, RZ, -R75 ;  /* 0x000000ffff4b8224 */ /* 0x000fe200078e0a4b */
[C---:B------:R-:W-:Y:S01]  /*3260*/  ISETP.GT.U32.AND P0, PT, R0.reuse, R87, PT ;  /* 0x000000570000720c */ /* 0x040fe20003f04070 */
[----:B------:R-:W-:Y:S01]  /*3270*/  @!P1 IMAD.MOV R77, RZ, RZ, -R77 ;  /* 0x000000ffff4d9224 */ /* 0x000fe200078e0a4d */
[C---:B------:R-:W-:Y:S01]  /*3280*/  ISETP.GT.U32.AND P1, PT, R0.reuse, R89, PT ;  /* 0x000000590000720c */ /* 0x040fe20003f24070 */
[----:B------:R-:W-:Y:S01]  /*3290*/  @!P2 IMAD.MOV R79, RZ, RZ, -R79 ;  /* 0x000000ffff4fa224 */ /* 0x000fe200078e0a4f */
[C---:B------:R-:W-:Y:S01]  /*32a0*/  ISETP.GT.U32.AND P2, PT, R0.reuse, R91, PT ;  /* 0x0000005b0000720c */ /* 0x040fe20003f44070 */
[----:B------:R-:W-:Y:S01]  /*32b0*/  @!P4 IMAD.MOV R81, RZ, RZ, -R81 ;  /* 0x000000ffff51c224 */ /* 0x000fe200078e0a51 */
[C---:B------:R-:W-:Y:S01]  /*32c0*/  ISETP.GT.U32.AND P3, PT, R0.reuse, R93, PT ;  /* 0x0000005d0000720c */ /* 0x040fe20003f64070 */
[----:B------:R-:W3:Y:S01]  /*32d0*/  LDC.64 R6, c[0x0][0x238] ;  /* 0x00008e00ff067b82 */ /* 0x000ee20000000a00 */
[----:B------:R-:W-:Y:S01]  /*32e0*/  ISETP.GT.U32.AND P4, PT, R0, R95, PT ;  /* 0x0000005f0000720c */ /* 0x000fe20003f84070 */
[----:B------:R-:W-:-:S02]  /*32f0*/  @!P5 IMAD.MOV R83, RZ, RZ, -R83 ;  /* 0x000000ffff53d224 */ /* 0x000fc400078e0a53 */
[----:B------:R-:W-:Y:S01]  /*3300*/  @!P6 IMAD.IADD R3, R3, 0x1, -R2 ;  /* 0x000000010303e824 */ /* 0x000fe200078e0a02 */
[----:B------:R-:W-:Y:S01]  /*3310*/  ISETP.GE.AND P6, PT, R70, RZ, PT ;  /* 0x000000ff4600720c */ /* 0x000fe20003fc6270 */
[--C-:B------:R-:W-:Y:S01]  /*3320*/  @!P0 IMAD.IADD R87, R87, 0x1, -R0.reuse ;  /* 0x0000000157578824 */ /* 0x100fe200078e0a00 */
[----:B------:R-:W-:Y:S01]  /*3330*/  ISETP.GE.AND P0, PT, R72, RZ, PT ;  /* 0x000000ff4800720c */ /* 0x000fe20003f06270 */
[--C-:B------:R-:W-:Y:S01]  /*3340*/  @!P1 IMAD.IADD R89, R89, 0x1, -R0.reuse ;  /* 0x0000000159599824 */ /* 0x100fe200078e0a00 */
[----:B------:R-:W-:Y:S01]  /*3350*/  ISETP.GT.U32.AND P5, PT, R2, R3, PT ;  /* 0x000000030200720c */ /* 0x000fe20003fa4070 */
[--C-:B------:R-:W-:Y:S01]  /*3360*/  @!P2 IMAD.IADD R91, R91, 0x1, -R0.reuse ;  /* 0x000000015b5ba824 */ /* 0x100fe200078e0a00 */
[----:B------:R-:W-:Y:S01]  /*3370*/  ISETP.GE.AND P1, PT, R74, RZ, PT ;  /* 0x000000ff4a00720c */ /* 0x000fe20003f26270 */
[--C-:B------:R-:W-:Y:S01]  /*3380*/  @!P3 IMAD.IADD R93, R93, 0x1, -R0.reuse ;  /* 0x000000015d5db824 */ /* 0x100fe200078e0a00 */
[----:B------:R-:W-:Y:S01]  /*3390*/  ISETP.GE.AND P2, PT, R76, RZ, PT ;  /* 0x000000ff4c00720c */ /* 0x000fe20003f46270 */
[----:B------:R-:W-:Y:S01]  /*33a0*/  @!P4 IMAD.IADD R95, R95, 0x1, -R0 ;  /* 0x000000015f5fc824 */ /* 0x000fe200078e0a00 */
[----:B------:R-:W-:Y:S01]  /*33b0*/  ISETP.GE.AND P3, PT, R54, RZ, PT ;  /* 0x000000ff3600720c */ /* 0x000fe20003f66270 */
[----:B--2---:R-:W-:Y:S01]  /*33c0*/  VIADD R58, R10, 0xffffffff ;  /* 0xffffffff0a3a7836 */ /* 0x004fe20000000000 */
[----:B------:R-:W-:Y:S01]  /*33d0*/  ISETP.GE.AND P4, PT, R52, RZ, PT ;  /* 0x000000ff3400720c */ /* 0x000fe20003f86270 */
[----:B------:R-:W-:Y:S01]  /*33e0*/  @!P6 IMAD.MOV R85, RZ, RZ, -R85 ;  /* 0x000000ffff55e224 */ /* 0x000fe200078e0a55 */
[----:B------:R-:W-:Y:S01]  /*33f0*/  LOP3.LUT R0, RZ, R80, RZ, 0x33, !PT ;  /* 0x00000050ff007212 */ /* 0x000fe200078e33ff */
[----:B------:R-:W-:Y:S01]  /*3400*/  @!P0 IMAD.MOV R87, RZ, RZ, -R87 ;  /* 0x000000ffff578224 */ /* 0x000fe200078e0a57 */
[----:B------:R-:W-:Y:S01]  /*3410*/  ISETP.NE.AND P0, PT, R78, RZ, PT ;  /* 0x000000ff4e00720c */ /* 0x000fe20003f05270 */
[----:B------:R-:W-:Y:S01]  /*3420*/  @!P5 IMAD.IADD R3, R3, 0x1, -R2 ;  /* 0x000000010303d824 */ /* 0x000fe200078e0a02 */
[----:B------:R-:W-:Y:S01]  /*3430*/  ISETP.NE.AND P5, PT, R80, RZ, PT ;  /* 0x000000ff5000720c */ /* 0x000fe20003fa5270 */
[----:B------:R-:W-:Y:S01]  /*3440*/  @!P1 IMAD.MOV R89, RZ, RZ, -R89 ;  /* 0x000000ffff599224 */ /* 0x000fe200078e0a59 */
[----:B------:R-:W-:Y:S01]  /*3450*/  ISETP.GE.AND P1, PT, R8, RZ, PT ;  /* 0x000000ff0800720c */ /* 0x000fe20003f26270 */
[----:B------:R-:W-:Y:S01]  /*3460*/  @!P2 IMAD.MOV R91, RZ, RZ, -R91 ;  /* 0x000000ffff5ba224 */ /* 0x000fe200078e0a5b */
[C---:B------:R-:W-:Y:S01]  /*3470*/  SEL R2, R0.reuse, R5, !P5 ;  /* 0x0000000500027207 */ /* 0x040fe20006800000 */
[----:B------:R-:W-:Y:S01]  /*3480*/  @!P3 IMAD.MOV R93, RZ, RZ, -R93 ;  /* 0x000000ffff5db224 */ /* 0x000fe200078e0a5d */
[C---:B------:R-:W-:Y:S01]  /*3490*/  SEL R54, R0.reuse, R14, !P5 ;  /* 0x0000000e00367207 */ /* 0x040fe20006800000 */
[----:B------:R-:W-:Y:S01]  /*34a0*/  @!P4 IMAD.MOV R95, RZ, RZ, -R95 ;  /* 0x000000ffff5fc224 */ /* 0x000fe200078e0a5f */
[----:B------:R-:W-:Y:S01]  /*34b0*/  SEL R52, R0, R9, !P5 ;  /* 0x0000000900347207 */ /* 0x000fe20006800000 */
[----:B------:R-:W-:Y:S01]  /*34c0*/  VIADD R9, R10, 0xfffffffd ;  /* 0xfffffffd0a097836 */ /* 0x000fe20000000000 */
[----:B------:R-:W-:Y:S01]  /*34d0*/  SEL R12, R0, R12, !P5 ;  /* 0x0000000c000c7207 */ /* 0x000fe20006800000 */
[----:B---3--:R-:W-:Y:S01]  /*34e0*/  IMAD.SHL.U32 R169, R6, 0x2, RZ ;  /* 0x0000000206a97824 */ /* 0x008fe200078e00ff */
[----:B------:R-:W-:Y:S01]  /*34f0*/  SEL R13, R0, R13, !P5 ;  /* 0x0000000d000d7207 */ /* 0x000fe20006800000 */
[----:B------:R-:W-:Y:S01]  /*3500*/  IMAD.SHL.U32 R175, R6, 0x4, RZ ;  /* 0x0000000406af7824 */ /* 0x000fe200078e00ff */
[C---:B------:R-:W-:Y:S01]  /*3510*/  SEL R17, R0.reuse, R17, !P5 ;  /* 0x0000001100117207 */ /* 0x040fe20006800000 */
[----:B------:R-:W-:Y:S01]  /*3520*/  @!P1 IMAD.MOV R3, RZ, RZ, -R3 ;  /* 0x000000ffff039224 */ /* 0x000fe200078e0a03 */
[----:B------:R-:W-:Y:S01]  /*3530*/  SEL R18, R0, R18, !P5 ;  /* 0x0000001200127207 */ /* 0x000fe20006800000 */
[----:B------:R-:W-:Y:S01]  /*3540*/  IMAD R165, R6, 0xc, RZ ;  /* 0x0000000c06a57824 */ /* 0x000fe200078e02ff */
[----:B------:R-:W-:Y:S01]  /*3550*/  SEL R19, R0, R19, !P5 ;  /* 0x0000001300137207 */ /* 0x000fe20006800000 */
[----:B------:R-:W-:Y:S01]  /*3560*/  IMAD R173, R6, 0x6, RZ ;  /* 0x0000000606ad7824 */ /* 0x000fe200078e02ff */
[----:B------:R-:W-:Y:S01]  /*3570*/  SEL R20, R0, R20, !P5 ;  /* 0x0000001400147207 */ /* 0x000fe20006800000 */
[----:B------:R-:W-:Y:S01]  /*3580*/  IMAD R168, R6, 0x3, RZ ;  /* 0x0000000306a87824 */ /* 0x000fe200078e02ff */
[----:B------:R-:W-:Y:S01]  /*3590*/  SEL R21, R0, R21, !P5 ;  /* 0x0000001500157207 */ /* 0x000fe20006800000 */
[----:B------:R-:W-:Y:S01]  /*35a0*/  IMAD R156, R6, 0x14, RZ ;  /* 0x00000014069c7824 */ /* 0x000fe200078e02ff */
[----:B------:R-:W-:Y:S01]  /*35b0*/  SEL R22, R0, R22, !P5 ;  /* 0x0000001600167207 */ /* 0x000fe20006800000 */
[----:B------:R-:W-:Y:S01]  /*35c0*/  IMAD.SHL.U32 R167, R6, 0x8, RZ ;  /* 0x0000000806a77824 */ /* 0x000fe200078e00ff */
        /* <DEDUP_REMOVED lines=31> */
[----:B------:R-:W-:Y:S01]  /*37c0*/  VIADD R38, R10, 0xfffffffc ;  /* 0xfffffffc0a267836 */ /* 0x000fe20000000000 */
[----:B------:R-:W-:Y:S01]  /*37d0*/  SEL R250, R0, R39, !P5 ;  /* 0x0000002700fa7207 */ /* 0x000fe20006800000 */
[----:B------:R-:W-:Y:S01]  /*37e0*/  VIADD R39, R10, 0xfffffffb ;  /* 0xfffffffb0a277836 */ /* 0x000fe20000000000 */
        /* <DEDUP_REMOVED lines=18> */
[----:B------:R-:W-:-:S02]  /*3910*/  SEL R239, R0, R49, !P5 ;  /* 0x0000003100ef7207 */ /* 0x000fc40006800000 */
[C---:B------:R-:W-:Y:S02]  /*3920*/  SEL R238, R0.reuse, R50, !P5 ;  /* 0x0000003200ee7207 */ /* 0x040fe40006800000 */
[C---:B------:R-:W-:Y:S02]  /*3930*/  SEL R237, R0.reuse, R51, !P5 ;  /* 0x0000003300ed7207 */ /* 0x040fe40006800000 */
[C---:B------:R-:W-:Y:S02]  /*3940*/  SEL R236, R0.reuse, R53, !P5 ;  /* 0x0000003500ec7207 */ /* 0x040fe40006800000 */
[C---:B------:R-:W-:Y:S02]  /*3950*/  SEL R235, R0.reuse, R55, !P5 ;  /* 0x0000003700eb7207 */ /* 0x040fe40006800000 */
[C---:B------:R-:W-:Y:S02]  /*3960*/  SEL R234, R0.reuse, R57, !P5 ;  /* 0x0000003900ea7207 */ /* 0x040fe40006800000 */
        /* <DEDUP_REMOVED lines=20> */
[----:B------:R-:W-:Y:S01]  /*3ab0*/  SEL R4, R0, R4, !P5 ;  /* 0x0000000400047207 */ /* 0x000fe20006800000 */
[----:B------:R-:W-:Y:S01]  /*3ac0*/  VIADD R0, R10, 0xfffffffe ;  /* 0xfffffffe0a007836 */ /* 0x000fe20000000000 */
[C---:B-1----:R-:W-:Y:S01]  /*3ad0*/  LOP3.LUT R8, R15.reuse, 0x1f, RZ, 0xc0, !PT ;  /* 0x0000001f0f087812 */ /* 0x042fe200078ec0ff */
[----:B------:R-:W-:Y:S01]  /*3ae0*/  IMAD.SHL.U32 R15, R15, 0x10, RZ ;  /* 0x000000100f0f7824 */ /* 0x000fe200078e00ff */
[----:B------:R-:W-:Y:S02]  /*3af0*/  @!P0 LOP3.LUT R3, RZ, R78, RZ, 0x33, !PT ;  /* 0x0000004eff038212 */ /* 0x000fe400078e33ff */
[----:B------:R-:W-:Y:S01]  /*3b00*/  ISETP.GE.U32.AND P6, PT, R0, 0x7fffffdf, PT ;  /* 0x7fffffdf0000780c */ /* 0x000fe20003fc6070 */
[----:B------:R-:W-:Y:S01]  /*3b10*/  IMAD R0, R8, R7, RZ ;  /* 0x0000000708007224 */ /* 0x000fe200078e02ff */
[----:B------:R-:W-:Y:S01]  /*3b20*/  ISETP.GE.U32.AND P5, PT, R9, 0x7fffffde, PT ;  /* 0x7fffffde0900780c */ /* 0x000fe20003fa6070 */
[----:B------:R-:W-:Y:S01]  /*3b30*/  IMAD R3, R3, R11, RZ ;  /* 0x0000000b03037224 */ /* 0x000fe200078e02ff */
[----:B------:R-:W-:Y:S01]  /*3b40*/  ISETP.GE.U32.AND P4, PT, R38, 0x7fffffdd, PT ;  /* 0x7fffffdd2600780c */ /* 0x000fe20003f86070 */
[----:B------:R-:W-:Y:S01]  /*3b50*/  IMAD R11, R6, 0x13, RZ ;  /* 0x00000013060b7824 */ /* 0x000fe200078e02ff */
[C---:B------:R-:W-:Y:S01]  /*3b60*/  LEA R31, P0, R0.reuse, UR4, 0x2 ;  /* 0x00000004001f7c11 */ /* 0x040fe2000f8010ff */
[----:B------:R-:W1:Y:S01]  /*3b70*/  S2UR UR4, SR_CgaCtaId ;  /* 0x00000000000479c3 */ /* 0x000e620000008800 */
[----:B------:R-:W-:Y:S01]  /*3b80*/  ISETP.GE.U32.AND P1, PT, R39, 0x7fffffdc, PT ;  /* 0x7fffffdc2700780c */ /* 0x000fe20003f26070 */
[----:B------:R-:W-:Y:S01]  /*3b90*/  IMAD.SHL.U32 R7, R7, 0x20, RZ ;  /* 0x0000002007077824 */ /* 0x000fe200078e00ff */
[----:B------:R-:W-:Y:S01]  /*3ba0*/  LEA.HI.X.SX32 R9, R0, UR5, 0x2, P0 ;  /* 0x0000000500097c11 */ /* 0x000fe200080f16ff */
[----:B------:R-:W-:Y:S01]  /*3bb0*/  ULDC UR5, c[0x0][0x240] ;  /* 0x0000900000057ab9 */ /* 0x000fe20000000800 */
[----:B------:R-:W-:Y:S01]  /*3bc0*/  ISETP.GE.U32.AND P2, PT, R58, 0x7fffffe0, PT ;  /* 0x7fffffe03a00780c */ /* 0x000fe20003f46070 */
[----:B------:R-:W-:Y:S01]  /*3bd0*/  IMAD R2, R2, UR5, RZ ;  /* 0x0000000502027c24 */ /* 0x000fe2000f8e02ff */
[----:B------:R-:W-:Y:S01]  /*3be0*/  LOP3.LUT R15, R15, 0x70, RZ, 0xc0, !PT ;  /* 0x000000700f0f7812 */ /* 0x000fe200078ec0ff */
[----:B------:R-:W-:-:S02]  /*3bf0*/  IMAD R12, R12, UR5, RZ ;  /* 0x000000050c0c7c24 */ /* 0x000fc4000f8e02ff */
[----:B------:R-:W-:Y:S01]  /*3c00*/  IMAD R43, R54, UR5, RZ ;  /* 0x00000005362b7c24 */ /* 0x000fe2000f8e02ff */
[----:B------:R-:W-:Y:S01]  /*3c10*/  LEA R210, P0, R2, R31, 0x2 ;  /* 0x0000001f02d27211 */ /* 0x000fe200078010ff */
[----:B------:R-:W-:Y:S01]  /*3c20*/  IMAD R18, R18, UR5, RZ ;  /* 0x0000000512127c24 */ /* 0x000fe2000f8e02ff */
[----:B------:R-:W-:Y:S01]  /*3c30*/  STL [R1+0x264], R2 ;  /* 0x0002640201007387 */ /* 0x000fe20000100800 */
[----:B------:R-:W-:Y:S01]  /*3c40*/  IMAD R20, R20, UR5, RZ ;  /* 0x0000000514147c24 */ /* 0x000fe2000f8e02ff */
[----:B------:R-:W-:Y:S01]  /*3c50*/  LEA.HI.X.SX32 R211, R2, R9, 0x2, P0 ;  /* 0x0000000902d37211 */ /* 0x000fe200000f16ff */
[----:B------:R-:W-:Y:S01]  /*3c60*/  IMAD R22, R22, UR5, RZ ;  /* 0x0000000516167c24 */ /* 0x000fe2000f8e02ff */
[----:B------:R-:W-:Y:S01]  /*3c70*/  LEA R88, P0, R12, R31, 0x2 ;  /* 0x0000001f0c587211 */ /* 0x000fe200078010ff */
[----:B------:R-:W-:Y:S02]  /*3c80*/  IMAD R24, R24, UR5, RZ ;  /* 0x0000000518187c24 */ /* 0x000fe4000f8e02ff */
[----:B------:R-:W-:Y:S01]  /*3c90*/  IMAD R26, R26, UR5, RZ ;  /* 0x000000051a1a7c24 */ /* 0x000fe2000f8e02ff */
[----:B------:R-:W-:Y:S01]  /*3ca0*/  LEA.HI.X.SX32 R89, R12, R9, 0x2, P0 ;  /* 0x000000090c597211 */ /* 0x000fe200000f16ff */
[----:B------:R-:W-:Y:S01]  /*3cb0*/  IMAD R42, R28, UR5, RZ ;  /* 0x000000051c2a7c24 */ /* 0x000fe2000f8e02ff */
[C---:B------:R-:W-:Y:S01]  /*3cc0*/  LEA R86, P0, R43.reuse, R31, 0x2 ;  /* 0x0000001f2b567211 */ /* 0x040fe200078010ff */
[----:B------:R-:W-:Y:S01]  /*3cd0*/  IMAD R30, R30, UR5, RZ ;  /* 0x000000051e1e7c24 */ /* 0x000fe2000f8e02ff */
[----:B-1----:R-:W-:Y:S01]  /*3ce0*/  ULEA UR12, UR4, UR12, 0x18 ;  /* 0x0000000c040c7291 */ /* 0x002fe2000f8ec03f */
[----:B------:R-:W-:Y:S01]  /*3cf0*/  IMAD R32, R32, UR5, RZ ;  /* 0x0000000520207c24 */ /* 0x000fe2000f8e02ff */
[----:B------:R-:W-:Y:S01]  /*3d00*/  LEA.HI.X.SX32 R87, R43, R9, 0x2, P0 ;  /* 0x000000092b577211 */ /* 0x000fe200000f16ff */
[----:B------:R-:W-:Y:S01]  /*3d10*/  IMAD R34, R34, UR5, RZ ;  /* 0x0000000522227c24 */ /* 0x000fe2000f8e02ff */
[----:B------:R-:W-:Y:S01]  /*3d20*/  LEA R84, P0, R18, R31, 0x2 ;  /* 0x0000001f12547211 */ /* 0x000fe200078010ff */
[----:B------:R-:W-:-:S02]  /*3d30*/  IMAD R36, R36, UR5, RZ ;  /* 0x0000000524247c24 */ /* 0x000fc4000f8e02ff */
        /* <DEDUP_REMOVED lines=13> */
[-C--:B------:R-:W-:Y:S01]  /*3e10*/  LEA R78, P0, R24, R31.reuse, 0x2 ;  /* 0x0000001f184e7211 */ /* 0x080fe200078010ff */
[----:B------:R-:W-:Y:S01]  /*3e20*/  IMAD R238, R238, UR5, RZ ;  /* 0x00000005eeee7c24 */ /* 0x000fe2000f8e02ff */
[----:B------:R-:W-:Y:S01]  /*3e30*/  LEA R150, P3, R44, R31, 0x2 ;  /* 0x0000001f2c967211 */ /* 0x000fe200078610ff */
[----:B------:R-:W-:Y:S01]  /*3e40*/  IMAD R17, R17, UR5, RZ ;  /* 0x0000000511117c24 */ /* 0x000fe2000f8e02ff */
[----:B------:R-:W-:Y:S01]  /*3e50*/  LEA.HI.X.SX32 R79, R24, R9, 0x2, P0 ;  /* 0x00000009184f7211 */ /* 0x000fe200000f16ff */
[----:B------:R-:W-:Y:S01]  /*3e60*/  IMAD R236, R236, UR5, RZ ;  /* 0x00000005ecec7c24 */ /* 0x000fe2000f8e02ff */
[----:B------:R-:W-:Y:S01]  /*3e70*/  LEA R76, P0, R26, R31, 0x2 ;  /* 0x0000001f1a4c7211 */ /* 0x000fe200078010ff */
[----:B------:R-:W-:Y:S01]  /*3e80*/  IMAD R19, R19, UR5, RZ ;  /* 0x0000000513137c24 */ /* 0x000fe2000f8e02ff */
[-C--:B------:R-:W-:Y:S01]  /*3e90*/  LEA.HI.X.SX32 R151, R44, R9.reuse, 0x2, P3 ;  /* 0x000000092c977211 */ /* 0x080fe200018f16ff */
[----:B------:R-:W-:Y:S01]  /*3ea0*/  STL [R1+0x260], R44 ;  /* 0x0002602c01007387 */ /* 0x000fe20000100800 */
[----:B------:R-:W-:Y:S01]  /*3eb0*/  LEA.HI.X.SX32 R77, R26, R9, 0x2, P0 ;  /* 0x000000091a4d7211 */ /* 0x000fe200000f16ff */
[----:B------:R-:W-:Y:S01]  /*3ec0*/  IMAD R41, R29, UR5, RZ ;  /* 0x000000051d297c24 */ /* 0x000fe2000f8e02ff */
[-C--:B------:R-:W-:Y:S01]  /*3ed0*/  LEA R74, P0, R42, R31.reuse, 0x2 ;  /* 0x0000001f2a4a7211 */ /* 0x080fe200078010ff */
[----:B------:R-:W-:Y:S01]  /*3ee0*/  STL [R1+0x25c], R12 ;  /* 0x00025c0c01007387 */ /* 0x000fe20000100800 */
[----:B------:R-:W-:Y:S01]  /*3ef0*/  LEA R148, P3, R13, R31, 0x2 ;  /* 0x0000001f0d947211 */ /* 0x000fe200078610ff */
[----:B------:R-:W-:Y:S01]  /*3f00*/  IMAD R234, R234, UR5, RZ ;  /* 0x00000005eaea7c24 */ /* 0x000fe2000f8e02ff */
[----:B------:R-:W-:Y:S01]  /*3f10*/  LEA.HI.X.SX32 R75, R42, R9, 0x2, P0 ;  /* 0x000000092a4b7211 */ /* 0x000fe200000f16ff */
[----:B------:R-:W-:Y:S01]  /*3f20*/  STL [R1+0x258], R13 ;  /* 0x0002580d01007387 */ /* 0x000fe20000100800 */
[C---:B------:R-:W-:Y:S01]  /*3f30*/  LEA R72, P0, R30.reuse, R31, 0x2 ;  /* 0x0000001f1e487211 */ /* 0x040fe200078010ff */
[----:B------:R-:W-:Y:S01]  /*3f40*/  IMAD R21, R21, UR5, RZ ;  /* 0x0000000515157c24 */ /* 0x000fe2000f8e02ff */
[-C--:B------:R-:W-:Y:S01]  /*3f50*/  LEA.HI.X.SX32 R149, R13, R9.reuse, 0x2, P3 ;  /* 0x000000090d957211 */ /* 0x080fe200018f16ff */
[----:B------:R-:W-:Y:S01]  /*3f60*/  STL [R1+0x254], R43 ;  /* 0x0002542b01007387 */ /* 0x000fe20000100800 */
[----:B------:R-:W-:Y:S01]  /*3f70*/  LEA.HI.X.SX32 R73, R30, R9, 0x2, P0 ;  /* 0x000000091e497211 */ /* 0x000fe200000f16ff */
[----:B------:R-:W-:Y:S01]  /*3f80*/  IMAD R23, R23, UR5, RZ ;  /* 0x0000000517177c24 */ /* 0x000fe2000f8e02ff */
[CC--:B------:R-:W-:Y:S01]  /*3f90*/  LEA R70, P0, R32.reuse, R31.reuse, 0x2 ;  /* 0x0000001f20467211 */ /* 0x0c0fe200078010ff */
[----:B------:R-:W-:Y:S01]  /*3fa0*/  STL [R1+0x250], R17 ;  /* 0x0002501101007387 */ /* 0x000fe20000100800 */
[----:B------:R-:W-:Y:S01]  /*3fb0*/  LEA R28, P3, R17, R31, 0x2 ;  /* 0x0000001f111c7211 */ /* 0x000fe200078610ff */
[----:B------:R-:W-:Y:S01]  /*3fc0*/  IMAD R231, R231, UR5, RZ ;  /* 0x00000005e7e77c24 */ /* 0x000fe2000f8e02ff */
[----:B------:R-:W-:Y:S01]  /*3fd0*/  LEA.HI.X.SX32 R71, R32, R9, 0x2, P0 ;  /* 0x0000000920477211 */ /* 0x000fe200000f16ff */
[----:B------:R1:W-:Y:S01]  /*3fe0*/  STL [R1+0x24c], R18 ;  /* 0x00024c1201007387 */ /* 0x0003e20000100800 */
[----:B------:R-:W-:Y:S01]  /*3ff0*/  LEA R68, P0, R34, R31, 0x2 ;  /* 0x0000001f22447211 */ /* 0x000fe200078010ff */
[----:B------:R-:W-:Y:S01]  /*4000*/  IMAD R25, R25, UR5, RZ ;  /* 0x0000000519197c24 */ /* 0x000fe2000f8e02ff */
[-C--:B------:R-:W-:Y:S01]  /*4010*/  LEA.HI.X.SX32 R29, R17, R9.reuse, 0x2, P3 ;  /* 0x00000009111d7211 */ /* 0x080fe200018f16ff */
[----:B------:R-:W-:Y:S01]  /*4020*/  IMAD R230, R230, UR5, RZ ;  /* 0x00000005e6e67c24 */ /* 0x000fe2000f8e02ff */
[----:B------:R-:W-:Y:S01]  /*4030*/  LEA.HI.X.SX32 R69, R34, R9, 0x2, P0 ;  /* 0x0000000922457211 */ /* 0x000fe200000f16ff */
[----:B------:R-:W-:Y:S01]  /*4040*/  IMAD R27, R27, UR5, RZ ;  /* 0x000000051b1b7c24 */ /* 0x000fe2000f8e02ff */
[CC--:B------:R-:W-:Y:S01]  /*4050*/  LEA R66, P0, R36.reuse, R31.reuse, 0x2 ;  /* 0x0000001f24427211 */ /* 0x0c0fe200078010ff */
[----:B------:R-:W-:Y:S01]  /*4060*/  IMAD R229, R229, UR5, RZ ;  /* 0x00000005e5e57c24 */ /* 0x000fe2000f8e02ff */
[----:B------:R-:W-:Y:S01]  /*4070*/  LEA R146, P3, R19, R31, 0x2 ;  /* 0x0000001f13927211 */ /* 0x000fe200078610ff */
[----:B-1----:R-:W-:Y:S01]  /*4080*/  IMAD.SHL.U32 R18, R3, 0x4, RZ ;  /* 0x0000000403127824 */ /* 0x002fe200078e00ff */
[----:B------:R-:W-:Y:S01]  /*4090*/  LEA.HI.X.SX32 R67, R36, R9, 0x2, P0 ;  /* 0x0000000924437211 */ /* 0x000fe200000f16ff */
[----:B------:R-:W-:Y:S01]  /*40a0*/  IMAD R228, R228, UR5, RZ ;  /* 0x00000005e4e47c24 */ /* 0x000fe2000f8e02ff */
[----:B------:R-:W-:Y:S01]  /*40b0*/  LEA R64, P0, R252, R31, 0x2 ;  /* 0x0000001ffc407211 */ /* 0x000fe200078010ff */
[----:B------:R-:W-:Y:S01]  /*40c0*/  IMAD R40, R56, UR5, RZ ;  /* 0x0000000538287c24 */ /* 0x000fe2000f8e02ff */
[-C--:B------:R-:W-:Y:S01]  /*40d0*/  LEA.HI.X.SX32 R147, R19, R9.reuse, 0x2, P3 ;  /* 0x0000000913937211 */ /* 0x080fe200018f16ff */
[----:B------:R-:W-:Y:S01]  /*40e0*/  IMAD R227, R227, UR5, RZ ;  /* 0x00000005e3e37c24 */ /* 0x000fe2000f8e02ff */
        /* <DEDUP_REMOVED lines=8> */
[----:B------:R-:W-:Y:S01]  /*4170*/  LEA R60, P0, R247, R31, 0x2 ;  /* 0x0000001ff73c7211 */ /* 0x000fe200078010ff */
[----:B------:R-:W-:Y:S01]  /*4180*/  IMAD R35, R35, UR5, RZ ;  /* 0x0000000523237c24 */ /* 0x000fe2000f8e02ff */
[-C--:B------:R-:W-:Y:S01]  /*4190*/  LEA.HI.X.SX32 R145, R21, R9.reuse, 0x2, P3 ;  /* 0x0000000915917211 */ /* 0x080fe200018f16ff */
[----:B------:R-:W-:Y:S01]  /*41a0*/  STL [R1+0x240], R21 ;  /* 0x0002401501007387 */ /* 0x000fe20000100800 */
[----:B------:R-:W-:Y:S01]  /*41b0*/  LEA.HI.X.SX32 R61, R247, R9, 0x2, P0 ;  /* 0x00000009f73d7211 */ /* 0x000fe200000f16ff */
[----:B------:R-:W-:Y:S01]  /*41c0*/  IMAD R225, R225, UR5, RZ ;  /* 0x00000005e1e17c24 */ /* 0x000fe2000f8e02ff */
[CC--:B------:R-:W-:Y:S01]  /*41d0*/  LEA R218, P0, R244.reuse, R31.reuse, 0x2 ;  /* 0x0000001ff4da7211 */ /* 0x0c0fe200078010ff */
[----:B------:R1:W-:Y:S01]  /*41e0*/  STL [R1+0x23c], R22 ;  /* 0x00023c1601007387 */ /* 0x0003e20000100800 */
        /* <DEDUP_REMOVED lines=22> */
[-C--:B------:R-:W-:Y:S01]  /*4350*/  LEA R114, P0, R236, R31.reuse, 0x2 ;  /* 0x0000001fec727211 */ /* 0x080fe200078010ff */
[----:B------:R2:W-:Y:S01]  /*4360*/  STL [R1+0x224], R42 ;  /* 0x0002242a01007387 */ /* 0x0005e20000100800 */
        /* <DEDUP_REMOVED lines=10> */
[----:B------:R-:W-:Y:S01]  /*4410*/  IADD3 R90, P0, R18, UR6, RZ ;  /* 0x00000006125a7c10 */ /* 0x000fe2000ff1e0ff */
[----:B------:R3:W-:Y:S01]  /*4420*/  STL [R1+0x218], R40 ;  /* 0x0002182801007387 */ /* 0x0007e20000100800 */
[-C--:B------:R-:W-:Y:S01]  /*4430*/  LEA R136, P3, R41, R31.reuse, 0x2 ;  /* 0x0000001f29887211 */ /* 0x080fe200078610ff */
[----:B------:R-:W-:Y:S01]  /*4440*/  IMAD R220, R220, UR5, RZ ;  /* 0x00000005dcdc7c24 */ /* 0x000fe2000f8e02ff */
[----:B------:R-:W-:Y:S01]  /*4450*/  LEA.HI.X.SX32 R91, R3, UR7, 0x2, P0 ;  /* 0x00000007035b7c11 */ /* 0x000fe200080f16ff */
[----:B------:R-:W-:Y:S01]  /*4460*/  IMAD R241, R241, UR5, RZ ;  /* 0x00000005f1f17c24 */ /* 0x000fe2000f8e02ff */
[----:B------:R-:W-:Y:S01]  /*4470*/  LEA R48, P0, R231, R31, 0x2 ;  /* 0x0000001fe7307211 */ /* 0x000fe200078010ff */
[----:B------:R-:W-:Y:S01]  /*4480*/  STL [R1+0x214], R32 ;  /* 0x0002142001007387 */ /* 0x000fe20000100800 */
[-C--:B------:R-:W-:Y:S01]  /*4490*/  LEA.HI.X.SX32 R137, R41, R9.reuse, 0x2, P3 ;  /* 0x0000000929897211 */ /* 0x080fe200018f16ff */
[----:B------:R-:W-:Y:S01]  /*44a0*/  IMAD R155, R155, UR5, RZ ;  /* 0x000000059b9b7c24 */ /* 0x000fe2000f8e02ff */
[----:B------:R-:W-:Y:S01]  /*44b0*/  LEA.HI.X.SX32 R49, R231, R9, 0x2, P0 ;  /* 0x00000009e7317211 */ /* 0x000fe200000f16ff */
[----:B------:R-:W-:Y:S01]  /*44c0*/  STL [R1+0x210], R33 ;  /* 0x0002102101007387 */ /* 0x000fe20000100800 */
[-C--:B------:R-:W-:Y:S01]  /*44d0*/  LEA R108, P0, R230, R31.reuse, 0x2 ;  /* 0x0000001fe66c7211 */ /* 0x080fe200078010ff */
[----:B------:R-:W-:Y:S01]  /*44e0*/  IMAD R239, R239, UR5, RZ ;  /* 0x00000005efef7c24 */ /* 0x000fe2000f8e02ff */
[----:B------:R-:W-:Y:S01]  /*44f0*/  LEA R134, P3, R40, R31, 0x2 ;  /* 0x0000001f28867211 */ /* 0x000fe200078610ff */
[----:B------:R-:W-:Y:S01]  /*4500*/  STL [R1+0x20c], R34 ;  /* 0x00020c2201007387 */ /* 0x000fe20000100800 */
[----:B------:R-:W-:Y:S01]  /*4510*/  LEA.HI.X.SX32 R109, R230, R9, 0x2, P0 ;  /* 0x00000009e66d7211 */ /* 0x000fe200000f16ff */
[----:B------:R-:W-:Y:S01]  /*4520*/  IMAD R154, R154, UR5, RZ ;  /* 0x000000059a9a7c24 */ /* 0x000fe2000f8e02ff */
[----:B------:R-:W-:Y:S01]  /*4530*/  LEA R46, P0, R229, R31, 0x2 ;  /* 0x0000001fe52e7211 */ /* 0x000fe200078010ff */
[----:B------:R-:W-:Y:S01]  /*4540*/  STL [R1+0x208], R35 ;  /* 0x0002082301007387 */ /* 0x000fe20000100800 */
[-C--:B------:R-:W-:Y:S01]  /*4550*/  LEA.HI.X.SX32 R135, R40, R9.reuse, 0x2, P3 ;  /* 0x0000000928877211 */ /* 0x080fe200018f16ff */
[----:B------:R-:W-:Y:S01]  /*4560*/  IMAD R237, R237, UR5, RZ ;  /* 0x00000005eded7c24 */ /* 0x000fe2000f8e02ff */
[----:B------:R-:W-:Y:S01]  /*4570*/  LEA.HI.X.SX32 R47, R229, R9, 0x2, P0 ;  /* 0x00000009e52f7211 */ /* 0x000fe200000f16ff */
[----:B------:R-:W-:Y:S01]  /*4580*/  STL [R1+0x204], R36 ;  /* 0x0002042401007387 */ /* 0x000fe20000100800 */
[CC--:B------:R-:W-:Y:S01]  /*4590*/  LEA R106, P0, R228.reuse, R31.reuse, 0x2 ;  /* 0x0000001fe46a7211 */ /* 0x0c0fe200078010ff */
        /* <DEDUP_REMOVED lines=16> */
[C---:B-1----:R-:W-:Y:S01]  /*46a0*/  IMAD R22, R6.reuse, 0x18, RZ ;  /* 0x0000001806167824 */ /* 0x042fe200078e02ff */
[----:B--2---:R-:W-:Y:S01]  /*46b0*/  LEA R42, P0, R225, R31, 0x2 ;  /* 0x0000001fe12a7211 */ /* 0x004fe200078010ff */
[----:B------:R1:W-:Y:S01]  /*46c0*/  STL [R1+0x200], R2 ;  /* 0x0002000201007387 */ /* 0x0003e20000100800 */
[----:B------:R-:W-:Y:S01]  /*46d0*/  LEA.HI.X.SX32 R131, R35, R9, 0x2, P3 ;  /* 0x0000000923837211 */ /* 0x000fe200018f16ff */
[----:B------:R-:W-:Y:S01]  /*46e0*/  IMAD R19, R6, 0x5, RZ ;  /* 0x0000000506137824 */ /* 0x000fe200078e02ff */
[----:B------:R-:W-:Y:S01]  /*46f0*/  LEA R128, P3, R2, R31, 0x2 ;  /* 0x0000001f02807211 */ /* 0x000fe200078610ff */
[----:B------:R-:W-:Y:S01]  /*4700*/  STL [R1+0x288], R175 ;  /* 0x000288af01007387 */ /* 0x000fe20000100800 */
[----:B------:R-:W-:Y:S01]  /*4710*/  LEA.HI.X.SX32 R43, R225, R9, 0x2, P0 ;  /* 0x00000009e12b7211 */ /* 0x000fe200000f16ff */
[----:B------:R-:W-:Y:S01]  /*4720*/  IMAD R17, R6, 0x1c, RZ ;  /* 0x0000001c06117824 */ /* 0x000fe200078e02ff */
[----:B------:R-:W-:Y:S01]  /*4730*/  LEA R102, P0, R224, R31, 0x2 ;  /* 0x0000001fe0667211 */ /* 0x000fe200078010ff */
[----:B------:R-:W-:Y:S01]  /*4740*/  STL [R1+0x2dc], R169 ;  /* 0x0002dca901007387 */ /* 0x000fe20000100800 */
[----:B------:R-:W-:Y:S01]  /*4750*/  LEA.HI.X.SX32 R129, R2, R9, 0x2, P3 ;  /* 0x0000000902817211 */ /* 0x000fe200018f16ff */
[----:B------:R-:W-:Y:S01]  /*4760*/  IMAD R27, R6, 0xa, RZ ;  /* 0x0000000a061b7824 */ /* 0x000fe200078e02ff */
[----:B------:R-:W-:Y:S01]  /*4770*/  LEA R126, P3, R250, R31, 0x2 ;  /* 0x0000001ffa7e7211 */ /* 0x000fe200078610ff */
[----:B------:R2:W-:Y:S01]  /*4780*/  STL [R1+0x2d8], R168 ;  /* 0x0002d8a801007387 */ /* 0x0005e20000100800 */
[----:B------:R-:W-:Y:S01]  /*4790*/  LEA.HI.X.SX32 R103, R224, R9, 0x2, P0 ;  /* 0x00000009e0677211 */ /* 0x000fe200000f16ff */
[----:B------:R-:W-:Y:S01]  /*47a0*/  IMAD R26, R6, 0x30, RZ ;  /* 0x00000030061a7824 */ /* 0x000fe200078e02ff */
[C---:B---3--:R-:W-:Y:S01]  /*47b0*/  LEA R40, P0, R223.reuse, R31, 0x2 ;  /* 0x0000001fdf287211 */ /* 0x048fe200078010ff */
[----:B------:R-:W-:Y:S01]  /*47c0*/  STL [R1+0x274], R165 ;  /* 0x000274a501007387 */ /* 0x000fe20000100800 */
[----:B------:R-:W-:Y:S01]  /*47d0*/  LEA.HI.X.SX32 R127, R250, R9, 0x2, P3 ;  /* 0x00000009fa7f7211 */ /* 0x000fe200018f16ff */
[----:B------:R-:W-:Y:S01]  /*47e0*/  IMAD R13, R6, 0xb, RZ ;  /* 0x0000000b060d7824 */ /* 0x000fe200078e02ff */
[----:B------:R-:W-:Y:S01]  /*47f0*/  LEA R124, P3, R248, R31, 0x2 ;  /* 0x0000001ff87c7211 */ /* 0x000fe200078610ff */
        /* <DEDUP_REMOVED lines=14> */
[C---:B------:R-:W-:Y:S01]  /*48e0*/  IMAD R20, R6.reuse, 0x1a, RZ ;  /* 0x0000001a06147824 */ /* 0x040fe200078e02ff */
[----:B------:R-:W-:Y:S01]  /*48f0*/  LEA R216, P3, R243, R31, 0x2 ;  /* 0x0000001ff3d87211 */ /* 0x000fe200078610ff */
[----:B------:R-:W-:Y:S01]  /*4900*/  STL [R1+0x2cc], R171 ;  /* 0x0002ccab01007387 */ /* 0x000fe20000100800 */
[----:B------:R-:W-:Y:S01]  /*4910*/  LEA.HI.X.SX32 R39, R221, R9, 0x2, P0 ;  /* 0x00000009dd277211 */ /* 0x000fe200000f16ff */
[----:B-1----:R-:W-:Y:S01]  /*4920*/  IMAD R2, R6, 0x17, RZ ;  /* 0x0000001706027824 */ /* 0x002fe200078e02ff */
        /* <DEDUP_REMOVED lines=11> */
[----:B------:R-:W-:Y:S01]  /*49e0*/  IMAD R15, R245, 0x80, R15 ;  /* 0x00000080f50f7824 */ /* 0x000fe200078e020f */
[----:B------:R-:W-:Y:S01]  /*49f0*/  LEA R56, P3, R239, R31, 0x2 ;  /* 0x0000001fef387211 */ /* 0x000fe200078610ff */
[----:B------:R1:W-:Y:S01]  /*4a00*/  STL [R1+0x2c0], R27 ;  /* 0x0002c01b01007387 */ /* 0x0003e20000100800 */
[----:B------:R-:W-:Y:S01]  /*4a10*/  LEA.HI.X.SX32 R37, R155, R9, 0x2, P0 ;  /* 0x000000099b257211 */ /* 0x000fe200000f16ff */
[----:B------:R-:W4:Y:S01]  /*4a20*/  LDC R245, c[0x0][0x230] ;  /* 0x00008c00fff57b82 */ /* 0x000f220000000800 */
[----:B------:R-:W-:Y:S01]  /*4a30*/  LEA R96, P0, R154, R31, 0x2 ;  /* 0x0000001f9a607211 */ /* 0x000fe200078010ff */
[----:B------:R1:W-:Y:S01]  /*4a40*/  STL [R1+0x2bc], R13 ;  /* 0x0002bc0d01007387 */ /* 0x0003e20000100800 */
[----:B------:R-:W-:-:S02]  /*4a50*/  LEA.HI.X.SX32 R57, R239, R9, 0x2, P3 ;  /* 0x00000009ef397211 */ /* 0x000fc400018f16ff */
[----:B------:R-:W-:Y:S01]  /*4a60*/  LEA R54, P3, R237, R31, 0x2 ;  /* 0x0000001fed367211 */ /* 0x000fe200078610ff */
[----:B------:R1:W-:Y:S01]  /*4a70*/  STL [R1+0x2b8], R164 ;  /* 0x0002b8a401007387 */ /* 0x0003e20000100800 */
[----:B------:R-:W-:Y:S02]  /*4a80*/  LEA.HI.X.SX32 R97, R154, R9, 0x2, P0 ;  /* 0x000000099a617211 */ /* 0x000fe400000f16ff */
[----:B------:R-:W-:Y:S01]  /*4a90*/  LEA R34, P0, R153, R31, 0x2 ;  /* 0x0000001f99227211 */ /* 0x000fe200078010ff */
[----:B------:R-:W-:Y:S01]  /*4aa0*/  STL [R1+0x2b4], R163 ;  /* 0x0002b4a301007387 */ /* 0x000fe20000100800 */
[----:B------:R-:W-:Y:S02]  /*4ab0*/  LEA.HI.X.SX32 R55, R237, R9, 0x2, P3 ;  /* 0x00000009ed377211 */ /* 0x000fe400018f16ff */
[----:B------:R-:W-:Y:S01]  /*4ac0*/  LEA R52, P3, R235, R31, 0x2 ;  /* 0x0000001feb347211 */ /* 0x000fe200078610ff */
[----:B------:R4:W-:Y:S01]  /*4ad0*/  STL [R1+0x2b0], R12 ;  /* 0x0002b00c01007387 */ /* 0x0009e20000100800 */
[----:B------:R-:W-:-:S02]  /*4ae0*/  LEA.HI.X.SX32 R35, R153, R9, 0x2, P0 ;  /* 0x0000000999237211 */ /* 0x000fc400000f16ff */
[C---:B------:R-:W-:Y:S01]  /*4af0*/  LEA R94, P0, R152.reuse, R31, 0x2 ;  /* 0x0000001f985e7211 */ /* 0x040fe200078010ff */
[----:B------:R4:W-:Y:S01]  /*4b00*/  STL [R1+0x2ac], R161 ;  /* 0x0002aca101007387 */ /* 0x0009e20000100800 */
[----:B------:R-:W-:Y:S02]  /*4b10*/  LEA.HI.X.SX32 R53, R235, R9, 0x2, P3 ;  /* 0x00000009eb357211 */ /* 0x000fe400018f16ff */
[C---:B------:R-:W-:Y:S01]  /*4b20*/  LEA R50, P3, R233.reuse, R31, 0x2 ;  /* 0x0000001fe9327211 */ /* 0x040fe200078610ff */
[----:B------:R-:W-:Y:S01]  /*4b30*/  STL [R1+0x2a8], R159 ;  /* 0x0002a89f01007387 */ /* 0x000fe20000100800 */
[----:B------:R-:W-:Y:S02]  /*4b40*/  LEA.HI.X.SX32 R95, R152, R9, 0x2, P0 ;  /* 0x00000009985f7211 */ /* 0x000fe400000f16ff */
[----:B------:R-:W-:Y:S01]  /*4b50*/  LEA R32, P0, R14, R31, 0x2 ;  /* 0x0000001f0e207211 */ /* 0x000fe200078010ff */
[----:B------:R-:W-:Y:S01]  /*4b60*/  STL [R1+0x2a4], R157 ;  /* 0x0002a49d01007387 */ /* 0x000fe20000100800 */
[----:B------:R-:W-:-:S02]  /*4b70*/  LEA.HI.X.SX32 R51, R233, R9, 0x2, P3 ;  /* 0x00000009e9337211 */ /* 0x000fc400018f16ff */
[----:B------:R-:W-:Y:S01]  /*4b80*/  LEA R110, P3, R232, R31, 0x2 ;  /* 0x0000001fe86e7211 */ /* 0x000fe200078610ff */
[----:B------:R-:W-:Y:S01]  /*4b90*/  STL [R1+0x2a0], R11 ;  /* 0x0002a00b01007387 */ /* 0x000fe20000100800 */
[----:B------:R-:W-:Y:S02]  /*4ba0*/  LEA.HI.X.SX32 R33, R14, R9, 0x2, P0 ;  /* 0x000000090e217211 */ /* 0x000fe400000f16ff */
[C---:B------:R-:W-:Y:S01]  /*4bb0*/  LEA R92, P0, R5.reuse, R31, 0x2 ;  /* 0x0000001f055c7211 */ /* 0x040fe200078010ff */
[----:B------:R-:W-:Y:S01]  /*4bc0*/  STL [R1+0x29c], R25 ;  /* 0x00029c1901007387 */ /* 0x000fe20000100800 */
[-C--:B------:R-:W-:Y:S02]  /*4bd0*/  LEA.HI.X.SX32 R111, R232, R9.reuse, 0x2, P3 ;  /* 0x00000009e86f7211 */ /* 0x080fe400018f16ff */
[----:B------:R-:W-:Y:S01]  /*4be0*/  LEA R206, P3, R6, R90, 0x3 ;  /* 0x0000005a06ce7211 */ /* 0x000fe200078618ff */
[----:B------:R4:W-:Y:S01]  /*4bf0*/  STL [R1+0x298], R23 ;  /* 0x0002981701007387 */ /* 0x0009e20000100800 */
[----:B------:R-:W-:-:S02]  /*4c00*/  LEA.HI.X.SX32 R93, R5, R9, 0x2, P0 ;  /* 0x00000009055d7211 */ /* 0x000fc400000f16ff */
[----:B------:R-:W-:Y:S01]  /*4c10*/  LEA R30, P0, R4, R31, 0x2 ;  /* 0x0000001f041e7211 */ /* 0x000fe200078010ff */
[----:B------:R4:W-:Y:S01]  /*4c20*/  STL [R1+0x294], R2 ;  /* 0x0002940201007387 */ /* 0x0009e20000100800 */
[----:B------:R-:W-:Y:S02]  /*4c30*/  LEA.HI.X.SX32 R207, R169, R91, 0x2, P3 ;  /* 0x0000005ba9cf7211 */ /* 0x000fe400018f16ff */
[-C--:B------:R-:W-:Y:S01]  /*4c40*/  LEA R194, P3, R6, R90.reuse, 0x4 ;  /* 0x0000005a06c27211 */ /* 0x080fe200078620ff */
[----:B------:R4:W-:Y:S01]  /*4c50*/  STL [R1+0x290], R21 ;  /* 0x0002901501007387 */ /* 0x0009e20000100800 */
[----:B------:R-:W-:Y:S01]  /*4c60*/  LEA.HI.X.SX32 R31, R4, R9, 0x2, P0 ;  /* 0x00000009041f7211 */ /* 0x000fe200000f16ff */
[----:B------:R-:W-:Y:S01]  /*4c70*/  VIADD R9, R10, 0xfffffff9 ;  /* 0xfffffff90a097836 */ /* 0x000fe20000000000 */
[C---:B------:R-:W-:Y:S01]  /*4c80*/  IADD3 R208, P0, R175.reuse, R90, RZ ;  /* 0x0000005aafd07210 */ /* 0x040fe20007f1e0ff */
[----:B------:R-:W-:Y:S01]  /*4c90*/  STL [R1+0x28c], R20 ;  /* 0x00028c1401007387 */ /* 0x000fe20000100800 */
[----:B------:R-:W-:-:S02]  /*4ca0*/  LEA.HI.X.SX32 R195, R175, R91, 0x2, P3 ;  /* 0x0000005bafc37211 */ /* 0x000fc400018f16ff */
[-C--:B------:R-:W-:Y:S02]  /*4cb0*/  IADD3 R186, P3, R22, R90.reuse, RZ ;  /* 0x0000005a16ba7210 */ /* 0x080fe40007f7e0ff */
[CC--:B------:R-:W-:Y:S02]  /*4cc0*/  LEA.HI.X.SX32 R209, R6.reuse, R91.reuse, 0x2, P0 ;  /* 0x0000005b06d17211 */ /* 0x0c0fe400000f16ff */
[-C--:B------:R-:W-:Y:S02]  /*4cd0*/  IADD3 R202, P0, R165, R90.reuse, RZ ;  /* 0x0000005aa5ca7210 */ /* 0x080fe40007f1e0ff */
[-C--:B------:R-:W-:Y:S02]  /*4ce0*/  LEA.HI.X.SX32 R187, R173, R91.reuse, 0x2, P3 ;  /* 0x0000005badbb7211 */ /* 0x080fe400018f16ff */
[----:B------:R-:W-:Y:S02]  /*4cf0*/  LEA R196, P3, R6, R90, 0x5 ;  /* 0x0000005a06c47211 */ /* 0x000fe400078628ff */
[----:B------:R-:W-:-:S02]  /*4d00*/  LEA.HI.X.SX32 R203, R168, R91, 0x2, P0 ;  /* 0x0000005ba8cb7211 */ /* 0x000fc400000f16ff */
[-C--:B--2---:R-:W-:Y:S02]  /*4d10*/  IADD3 R168, P0, R156, R90.reuse, RZ ;  /* 0x0000005a9ca87210 */ /* 0x084fe40007f1e0ff */
[-C--:B------:R-:W-:Y:S02]  /*4d20*/  LEA.HI.X.SX32 R197, R167, R91.reuse, 0x2, P3 ;  /* 0x0000005ba7c57211 */ /* 0x080fe400018f16ff */
[-C--:B------:R-:W-:Y:S02]  /*4d30*/  IADD3 R190, P3, R190, R90.reuse, RZ ;  /* 0x0000005abebe7210 */ /* 0x080fe40007f7e0ff */
[-C--:B------:R-:W-:Y:S01]  /*4d40*/  LEA.HI.X.SX32 R169, R19, R91.reuse, 0x2, P0 ;  /* 0x0000005b13a97211 */ /* 0x080fe200000f16ff */
[----:B---3--:R-:W-:Y:S01]  /*4d50*/  IMAD R19, R6, 0x1b, RZ ;  /* 0x0000001b06137824 */ /* 0x008fe200078e02ff */
[----:B------:R-:W-:Y:S02]  /*4d60*/  IADD3 R198, P0, R17, R90, RZ ;  /* 0x0000005a11c67210 */ /* 0x000fe40007f1e0ff */
[----:B------:R-:W-:-:S02]  /*4d70*/  LEA.HI.X.SX32 R191, R27, R91, 0x2, P3 ;  /* 0x0000005b1bbf7211 */ /* 0x000fc400018f16ff */
[-C--:B------:R-:W-:Y:S01]  /*4d80*/  IADD3 R26, P3, R26, R90.reuse, RZ ;  /* 0x0000005a1a1a7210 */ /* 0x080fe20007f7e0ff */
[----:B------:R-:W-:Y:S01]  /*4d90*/  STL [R1+0x284], R19 ;  /* 0x0002841301007387 */ /* 0x000fe20000100800 */
[-C--:B------:R-:W-:Y:S02]  /*4da0*/  LEA.HI.X.SX32 R199, R171, R91.reuse, 0x2, P0 ;  /* 0x0000005babc77211 */ /* 0x080fe400000f16ff */
[-C--:B------:R-:W-:Y:S02]  /*4db0*/  IADD3 R204, P0, R204, R90.reuse, RZ ;  /* 0x0000005acccc7210 */ /* 0x080fe40007f1e0ff */
[-C--:B-1----:R-:W-:Y:S02]  /*4dc0*/  LEA.HI.X.SX32 R27, R165, R91.reuse, 0x2, P3 ;  /* 0x0000005ba51b7211 */ /* 0x082fe400018f16ff */
[-C--:B------:R-:W-:Y:S02]  /*4dd0*/  IADD3 R170, P3, R170, R90.reuse, RZ ;  /* 0x0000005aaaaa7210 */ /* 0x080fe40007f7e0ff */
[----:B------:R-:W-:Y:S01]  /*4de0*/  LEA.HI.X.SX32 R205, R162, R91, 0x2, P0 ;  /* 0x0000005ba2cd7211 */ /* 0x000fe200000f16ff */
[----:B------:R-:W-:Y:S01]  /*4df0*/  IMAD R162, R6, 0x70, RZ ;  /* 0x0000007006a27824 */ /* 0x000fe200078e02ff */
[----:B------:R-:W-:-:S02]  /*4e00*/  IADD3 R188, P0, R188, R90, RZ ;  /* 0x0000005abcbc7210 */ /* 0x000fc40007f1e0ff */
[-C--:B------:R-:W-:Y:S02]  /*4e10*/  LEA.HI.X.SX32 R171, R163, R91.reuse, 0x2, P3 ;  /* 0x0000005ba3ab7211 */ /* 0x080fe400018f16ff */
[CC--:B------:R-:W-:Y:S02]  /*4e20*/  LEA R192, P3, R6.reuse, R90.reuse, 0x6 ;  /* 0x0000005a06c07211 */ /* 0x0c0fe400078630ff */
[-C--:B------:R-:W-:Y:S01]  /*4e30*/  LEA.HI.X.SX32 R189, R13, R91.reuse, 0x2, P0 ;  /* 0x0000005b0dbd7211 */ /* 0x080fe200000f16ff */
[----:B------:R-:W-:Y:S01]  /*4e40*/  IMAD R13, R6, 0x1d, RZ ;  /* 0x0000001d060d7824 */ /* 0x000fe200078e02ff */
[-C--:B------:R-:W-:Y:S02]  /*4e50*/  IADD3 R200, P0, R200, R90.reuse, RZ ;  /* 0x0000005ac8c87210 */ /* 0x080fe40007f1e0ff */
[-C--:B------:R-:W-:Y:S02]  /*4e60*/  LEA.HI.X.SX32 R193, R161, R91.reuse, 0x2, P3 ;  /* 0x0000005ba1c17211 */ /* 0x080fe400018f16ff */
[-C--:B------:R-:W-:Y:S01]  /*4e70*/  IADD3 R184, P3, R184, R90.reuse, RZ ;  /* 0x0000005ab8b87210 */ /* 0x080fe20007f7e0ff */
[----:B------:R1:W-:Y:S01]  /*4e80*/  STL [R1+0x280], R13 ;  /* 0x0002800d01007387 */ /* 0x0003e20000100800 */
[----:B------:R-:W-:Y:S01]  /*4e90*/  LEA.HI.X.SX32 R201, R164, R91, 0x2, P0 ;  /* 0x0000005ba4c97211 */ /* 0x000fe200000f16ff */
[----:B------:R-:W-:Y:S01]  /*4ea0*/  IMAD R164, R6, 0x74, RZ ;  /* 0x0000007406a47824 */ /* 0x000fe200078e02ff */
[----:B------:R-:W-:-:S02]  /*4eb0*/  IADD3 R182, P0, R182, R90, RZ ;  /* 0x0000005ab6b67210 */ /* 0x000fc40007f1e0ff */
[-C--:B------:R-:W-:Y:S02]  /*4ec0*/  LEA.HI.X.SX32 R185, R157, R91.reuse, 0x2, P3 ;  /* 0x0000005b9db97211 */ /* 0x080fe400018f16ff */
[-C--:B------:R-:W-:Y:S02]  /*4ed0*/  IADD3 R166, P3, R166, R90.reuse, RZ ;  /* 0x0000005aa6a67210 */ /* 0x080fe40007f7e0ff */
[-C--:B------:R-:W-:Y:S01]  /*4ee0*/  LEA.HI.X.SX32 R183, R12, R91.reuse, 0x2, P0 ;  /* 0x0000005b0cb77211 */ /* 0x080fe200000f16ff */
[----:B----4-:R-:W-:Y:S01]  /*4ef0*/  IMAD R12, R6, 0x1e, RZ ;  /* 0x0000001e060c7824 */ /* 0x010fe200078e02ff */
[-C--:B------:R-:W-:Y:S02]  /*4f00*/  IADD3 R180, P0, R180, R90.reuse, RZ ;  /* 0x0000005ab4b47210 */ /* 0x080fe40007f1e0ff */
[----:B------:R-:W-:Y:S01]  /*4f10*/  LEA.HI.X.SX32 R167, R156, R91, 0x2, P3 ;  /* 0x0000005b9ca77211 */ /* 0x000fe200018f16ff */
[----:B------:R-:W-:Y:S01]  /*4f20*/  IMAD R156, R6, 0x7c, RZ ;  /* 0x0000007c069c7824 */ /* 0x000fe200078e02ff */
[----:B------:R-:W-:-:S02]  /*4f30*/  IADD3 R160, P3, R160, R90, RZ ;  /* 0x0000005aa0a07210 */ /* 0x000fc40007f7e0ff */
[-C--:B------:R-:W-:Y:S02]  /*4f40*/  LEA.HI.X.SX32 R181, R159, R91.reuse, 0x2, P0 ;  /* 0x0000005b9fb57211 */ /* 0x080fe400000f16ff */
[-C--:B------:R-:W-:Y:S02]  /*4f50*/  IADD3 R214, P0, R214, R90.reuse, RZ ;  /* 0x0000005ad6d67210 */ /* 0x080fe40007f1e0ff */
[-C--:B------:R-:W-:Y:S01]  /*4f60*/  LEA.HI.X.SX32 R161, R23, R91.reuse, 0x2, P3 ;  /* 0x0000005b17a17211 */ /* 0x080fe200018f16ff */
[----:B------:R-:W-:Y:S01]  /*4f70*/  VIADD R23, R15, UR12 ;  /* 0x0000000c0f177c36 */ /* 0x000fe20008000000 */
[-C--:B------:R-:W-:Y:S02]  /*4f80*/  IADD3 R158, P3, R158, R90.reuse, RZ ;  /* 0x0000005a9e9e7210 */ /* 0x080fe40007f7e0ff */
[-C--:B------:R-:W-:Y:S01]  /*4f90*/  LEA.HI.X.SX32 R215, R11, R91.reuse, 0x2, P0 ;  /* 0x0000005b0bd77211 */ /* 0x080fe200000f16ff */
[----:B------:R-:W-:Y:S01]  /*4fa0*/  IMAD R11, R6, 0x1f, RZ ;  /* 0x0000001f060b7824 */ /* 0x000fe200078e02ff */
[----:B------:R-:W-:Y:S01]  /*4fb0*/  IADD3 R172, P0, R172, R90, RZ ;  /* 0x0000005aacac7210 */ /* 0x000fe20007f1e0ff */
[----:B------:R-:W-:Y:S01]  /*4fc0*/  @!PT LDS RZ, [RZ] ;  /* 0x00000000fffff984 */ /* 0x000fe20000000800 */
[----:B------:R-:W-:Y:S01]  /*4fd0*/  @!PT LDS RZ, [RZ] ;  /* 0x00000000fffff984 */ /* 0x000fe20000000800 */
[----:B------:R-:W-:Y:S01]  /*4fe0*/  @!PT LDS RZ, [RZ] ;  /* 0x00000000fffff984 */ /* 0x000fe20000000800 */
[----:B------:R-:W-:Y:S01]  /*4ff0*/  LDGSTS.E [R23+0x30000], desc[UR16][R90.64], !P2 ;  /* 0x300000005a177fae */ /* 0x000fe2000d121850 */
[----:B------:R-:W-:-:S02]  /*5000*/  LEA.HI.X.SX32 R159, R22, R91, 0x2, P3 ;  /* 0x0000005b169f7211 */ /* 0x000fc400018f16ff */
[-C--:B------:R-:W-:Y:S01]  /*5010*/  IADD3 R174, P3, R174, R90.reuse, RZ ;  /* 0x0000005aaeae7210 */ /* 0x080fe20007f7e0ff */
[----:B------:R-:W-:Y:S01]  /*5020*/  LDGSTS.E [R23+0x30004], desc[UR16][R208.64], !P6 ;  /* 0x30004000d0177fae */ /* 0x000fe2000f121850 */
[-C--:B------:R-:W-:Y:S02]  /*5030*/  LEA.HI.X.SX32 R173, R25, R91.reuse, 0x2, P0 ;  /* 0x0000005b19ad7211 */ /* 0x080fe400000f16ff */
[-C--:B------:R-:W-:Y:S01]  /*5040*/  IADD3 R176, P0, R176, R90.reuse, RZ ;  /* 0x0000005ab0b07210 */ /* 0x080fe20007f1e0ff */
[----:B------:R-:W-:Y:S01]  /*5050*/  LDGSTS.E [R23+0x30008], desc[UR16][R206.64], !P5 ;  /* 0x30008000ce177fae */ /* 0x000fe2000e921850 */
[-C--:B------:R-:W-:Y:S02]  /*5060*/  LEA.HI.X.SX32 R175, R20, R91.reuse, 0x2, P3 ;  /* 0x0000005b14af7211 */ /* 0x080fe400018f16ff */
[-C--:B------:R-:W-:Y:S01]  /*5070*/  IADD3 R162, P3, R162, R90.reuse, RZ ;  /* 0x0000005aa2a27210 */ /* 0x080fe20007f7e0ff */
[----:B------:R-:W-:Y:S01]  /*5080*/  LDGSTS.E [R23+0x3000c], desc[UR16][R202.64], !P4 ;  /* 0x3000c000ca177fae */ /* 0x000fe2000e121850 */
[----:B------:R-:W-:Y:S01]  /*5090*/  LEA.HI.X.SX32 R177, R2, R91, 0x2, P0 ;  /* 0x0000005b02b17211 */ /* 0x000fe200000f16ff */
[----:B------:R-:W-:Y:S01]  /*50a0*/  VIADD R2, R10, 0xfffffffa ;  /* 0xfffffffa0a027836 */ /* 0x000fe20000000000 */
[----:B------:R-:W-:-:S02]  /*50b0*/  IADD3 R24, P0, R24, R90, RZ ;  /* 0x0000005a18187210 */ /* 0x000fc40007f1e0ff */
[-C--:B------:R-:W-:Y:S02]  /*50c0*/  LEA.HI.X.SX32 R163, R17, R91.reuse, 0x2, P3 ;  /* 0x0000005b11a37211 */ /* 0x080fe400018f16ff */
[-C--:B------:R-:W-:Y:S02]  /*50d0*/  IADD3 R212, P3, R212, R90.reuse, RZ ;  /* 0x0000005ad4d47210 */ /* 0x080fe40007f7e0ff */
[-C--:B------:R-:W-:Y:S02]  /*50e0*/  LEA.HI.X.SX32 R25, R21, R91.reuse, 0x2, P0 ;  /* 0x0000005b15197211 */ /* 0x080fe400000f16ff */
[-C--:B------:R-:W-:Y:S02]  /*50f0*/  IADD3 R178, P0, R178, R90.reuse, RZ ;  /* 0x0000005ab2b27210 */ /* 0x080fe40007f1e0ff */
[-C--:B------:R-:W-:Y:S02]  /*5100*/  LEA.HI.X.SX32 R213, R12, R91.reuse, 0x2, P3 ;  /* 0x0000005b0cd57211 */ /* 0x080fe400018f16ff */
[----:B------:R-:W-:Y:S01]  /*5110*/  ISETP.GE.U32.AND P3, PT, R2, 0x7fffffdb, PT ;  /* 0x7fffffdb0200780c */ /* 0x000fe20003f66070 */
[----:B------:R-:W-:Y:S01]  /*5120*/  VIADD R2, R10, 0xfffffff8 ;  /* 0xfffffff80a027836 */ /* 0x000fe20000000000 */
[----:B------:R-:W-:Y:S01]  /*5130*/  LEA.HI.X.SX32 R179, R19, R91, 0x2, P0 ;  /* 0x0000005b13b37211 */ /* 0x000fe200000f16ff */
[----:B------:R-:W2:Y:S01]  /*5140*/  LDC R12, c[0x0][0x230] ;  /* 0x00008c00ff0c7b82 */ /* 0x000ea20000000800 */
[----:B------:R-:W-:-:S02]  /*5150*/  IADD3 R164, P0, R164, R90, RZ ;  /* 0x0000005aa4a47210 */ /* 0x000fc40007f1e0ff */
[----:B------:R-:W-:Y:S01]  /*5160*/  ISETP.GE.U32.AND P2, PT, R2, 0x7fffffd9, PT ;  /* 0x7fffffd90200780c */ /* 0x000fe20003f46070 */
[----:B------:R-:W-:Y:S01]  /*5170*/  VIADD R2, R10, 0xfffffff6 ;  /* 0xfffffff60a027836 */ /* 0x000fe20000000000 */
[-C--:B------:R-:W-:Y:S02]  /*5180*/  LEA.HI.X.SX32 R165, R13, R91.reuse, 0x2, P0 ;  /* 0x0000005b0da57211 */ /* 0x080fe400000f16ff */
[----:B------:R-:W-:Y:S02]  /*5190*/  IADD3 R156, P0, R156, R90, RZ ;  /* 0x0000005a9c9c7210 */ /* 0x000fe40007f1e0ff */
[----:B------:R-:W-:Y:S01]  /*51a0*/  ISETP.GE.U32.AND P5, PT, R2, 0x7fffffd7, PT ;  /* 0x7fffffd70200780c */ /* 0x000fe20003fa6070 */
[----:B------:R-:W-:Y:S01]  /*51b0*/  VIADD R2, R10, 0xfffffff5 ;  /* 0xfffffff50a027836 */ /* 0x000fe20000000000 */
[----:B------:R-:W-:Y:S02]  /*51c0*/  LEA.HI.X.SX32 R157, R11, R91, 0x2, P0 ;  /* 0x0000005b0b9d7211 */ /* 0x000fe400000f16ff */
[----:B------:R-:W-:-:S02]  /*51d0*/  LOP3.LUT R11, R15, 0x10, RZ, 0x3c, !PT ;  /* 0x000000100f0b7812 */ /* 0x000fc400078e3cff */
[----:B------:R-:W-:Y:S01]  /*51e0*/  ISETP.GE.U32.AND P0, PT, R9, 0x7fffffda, PT ;  /* 0x7fffffda0900780c */ /* 0x000fe20003f06070 */
[----:B------:R-:W-:Y:S01]  /*51f0*/  VIADD R9, R10, 0xfffffff7 ;  /* 0xfffffff70a097836 */ /* 0x000fe20000000000 */
[----:B------:R-:W-:Y:S01]  /*5200*/  ISETP.GE.U32.AND P4, PT, R2, 0x7fffffd6, PT ;  /* 0x7fffffd60200780c */ /* 0x000fe20003f86070 */
[----:B------:R-:W-:Y:S01]  /*5210*/  VIADD R22, R11, UR12 ;  /* 0x0000000c0b167c36 */ /* 0x000fe20008000000 */
[----:B------:R-:W-:Y:S01]  /*5220*/  LOP3.LUT R11, R15, 0x20, RZ, 0x3c, !PT ;  /* 0x000000200f0b7812 */ /* 0x000fe200078e3cff */
[C---:B------:R-:W-:Y:S01]  /*5230*/  VIADD R2, R10.reuse, 0xfffffff4 ;  /* 0xfffffff40a027836 */ /* 0x040fe20000000000 */
[----:B------:R-:W-:Y:S01]  /*5240*/  ISETP.GE.U32.AND P6, PT, R9, 0x7fffffd8, PT ;  /* 0x7fffffd80900780c */ /* 0x000fe20003fc6070 */
[----:B------:R-:W-:Y:S01]  /*5250*/  VIADD R9, R10, 0xfffffff3 ;  /* 0xfffffff30a097836 */ /* 0x000fe20000000000 */
[----:B------:R-:W-:Y:S01]  /*5260*/  LDGSTS.E [R22+0x30000], desc[UR16][R194.64], !P1 ;  /* 0x30000000c2167fae */ /* 0x000fe2000c921850 */
[----:B------:R-:W-:Y:S01]  /*5270*/  VIADD R21, R11, UR12 ;  /* 0x0000000c0b157c36 */ /* 0x000fe20008000000 */
[----:B------:R-:W-:Y:S01]  /*5280*/  ISETP.GE.U32.AND P1, PT, R2, 0x7fffffd5, PT ;  /* 0x7fffffd50200780c */ /* 0x000fe20003f26070 */
[C---:B------:R-:W-:Y:S01]  /*5290*/  VIADD R2, R10.reuse, 0xfffffff2 ;  /* 0xfffffff20a027836 */ /* 0x040fe20000000000 */
[----:B------:R-:W-:Y:S01]  /*52a0*/  LDGSTS.E [R22+0x30004], desc[UR16][R168.64], !P3 ;  /* 0x30004000a8167fae */ /* 0x000fe2000d921850 */
[----:B------:R-:W-:Y:S01]  /*52b0*/  ISETP.GE.U32.AND P3, PT, R9, 0x7fffffd4, PT ;  /* 0x7fffffd40900780c */ /* 0x000fe20003f66070 */
[----:B------:R-:W-:Y:S01]  /*52c0*/  VIADD R9, R10, 0xffffffef ;  /* 0xffffffef0a097836 */ /* 0x000fe20000000000 */
[C---:B------:R-:W-:Y:S01]  /*52d0*/  LOP3.LUT R11, R15.reuse, 0x30, RZ, 0x3c, !PT ;  /* 0x000000300f0b7812 */ /* 0x040fe200078e3cff */
[----:B------:R-:W-:Y:S01]  /*52e0*/  LDGSTS.E [R22+0x30008], desc[UR16][R186.64], !P0 ;  /* 0x30008000ba167fae */ /* 0x000fe2000c121850 */
[----:B------:R-:W-:Y:S01]  /*52f0*/  ISETP.GE.U32.AND P0, PT, R2, 0x7fffffd3, PT ;  /* 0x7fffffd30200780c */ /* 0x000fe20003f06070 */
[----:B------:R-:W-:Y:S01]  /*5300*/  VIADD R2, R10, 0xfffffff1 ;  /* 0xfffffff10a027836 */ /* 0x000fe20000000000 */
[----:B-1----:R-:W-:Y:S01]  /*5310*/  LOP3.LUT R13, R15, 0x60, RZ, 0x3c, !PT ;  /* 0x000000600f0d7812 */ /* 0x002fe200078e3cff */
[----:B------:R-:W-:Y:S01]  /*5320*/  LDGSTS.E [R22+0x3000c], desc[UR16][R198.64], !P2 ;  /* 0x3000c000c6167fae */ /* 0x000fe2000d121850 */
[----:B------:R-:W-:Y:S01]  /*5330*/  VIADD R20, R11, UR12 ;  /* 0x0000000c0b147c36 */ /* 0x000fe20008000000 */
[----:B------:R-:W-:-:S02]  /*5340*/  LOP3.LUT R11, R15, 0x40, RZ, 0x3c, !PT ;  /* 0x000000400f0b7812 */ /* 0x000fc400078e3cff */
[----:B------:R-:W-:Y:S01]  /*5350*/  ISETP.GE.U32.AND P2, PT, R2, 0x7fffffd2, PT ;  /* 0x7fffffd20200780c */ /* 0x000fe20003f46070 */
[----:B------:R-:W-:Y:S01]  /*5360*/  VIADD R2, R10, 0xfffffff0 ;  /* 0xfffffff00a027836 */ /* 0x000fe20000000000 */
[----:B------:R-:W-:Y:S01]  /*5370*/  LDGSTS.E [R21+0x30000], desc[UR16][R196.64], !P6 ;  /* 0x30000000c4157fae */ /* 0x000fe2000f121850 */
[----:B------:R-:W-:Y:S01]  /*5380*/  VIADD R19, R11, UR12 ;  /* 0x0000000c0b137c36 */ /* 0x000fe20008000000 */
[----:B------:R-:W-:Y:S01]  /*5390*/  LOP3.LUT R11, R15, 0x50, RZ, 0x3c, !PT ;  /* 0x000000500f0b7812 */ /* 0x000fe200078e3cff */
[----:B------:R-:W-:Y:S01]  /*53a0*/  VIADD R13, R13, UR12 ;  /* 0x0000000c0d0d7c36 */ /* 0x000fe20008000000 */
[----:B------:R-:W-:Y:S01]  /*53b0*/  ISETP.GE.U32.AND P6, PT, R2, 0x7fffffd1, PT ;  /* 0x7fffffd10200780c */ /* 0x000fe20003fc6070 */
[C---:B------:R-:W-:Y:S01]  /*53c0*/  VIADD R2, R10.reuse, 0xffffffee ;  /* 0xffffffee0a027836 */ /* 0x040fe20000000000 */
[----:B------:R-:W-:Y:S01]  /*53d0*/  LDGSTS.E [R21+0x30004], desc[UR16][R204.64], !P5 ;  /* 0x30004000cc157fae */ /* 0x000fe2000e921850 */
[----:B------:R-:W-:Y:S01]  /*53e0*/  ISETP.GE.U32.AND P5, PT, R9, 0x7fffffd0, PT ;  /* 0x7fffffd00900780c */ /* 0x000fe20003fa6070 */
[----:B------:R-:W-:-:S02]  /*53f0*/  VIADD R9, R10, 0xffffffeb ;  /* 0xffffffeb0a097836 */ /* 0x000fc40000000000 */
[----:B------:R-:W-:Y:S01]  /*5400*/  LDGSTS.E [R21+0x30008], desc[UR16][R190.64], !P4 ;  /* 0x30008000be157fae */ /* 0x000fe2000e121850 */
[----:B------:R-:W-:Y:S01]  /*5410*/  ISETP.GE.U32.AND P4, PT, R2, 0x7fffffcf, PT ;  /* 0x7fffffcf0200780c */ /* 0x000fe20003f86070 */
[----:B------:R-:W-:Y:S02]  /*5420*/  VIADD R2, R10, 0xffffffed ;  /* 0xffffffed0a027836 */ /* 0x000fe40000000000 */
[----:B------:R-:W-:Y:S01]  /*5430*/  LDGSTS.E [R21+0x3000c], desc[UR16][R188.64], !P1 ;  /* 0x3000c000bc157fae */ /* 0x000fe2000c921850 */
[----:B------:R-:W-:Y:S02]  /*5440*/  VIADD R17, R11, UR12 ;  /* 0x0000000c0b117c36 */ /* 0x000fe40008000000 */
[----:B------:R-:W-:Y:S01]  /*5450*/  ISETP.GE.U32.AND P1, PT, R2, 0x7fffffce, PT ;  /* 0x7fffffce0200780c */ /* 0x000fe20003f26070 */
[C---:B------:R-:W-:Y:S01]  /*5460*/  VIADD R2, R10.reuse, 0xffffffec ;  /* 0xffffffec0a027836 */ /* 0x040fe20000000000 */
[----:B------:R-:W-:Y:S01]  /*5470*/  LDGSTS.E [R20+0x30000], desc[UR16][R26.64], !P3 ;  /* 0x300000001a147fae */ /* 0x000fe2000d921850 */
[----:B------:R-:W-:-:S03]  /*5480*/  VIADD R11, R10, 0xffffffe1 ;  /* 0xffffffe10a0b7836 */ /* 0x000fc60000000000 */
[----:B------:R-:W-:Y:S01]  /*5490*/  ISETP.GE.U32.AND P3, PT, R2, 0x7fffffcd, PT ;  /* 0x7fffffcd0200780c */ /* 0x000fe20003f66070 */
[C---:B------:R-:W-:Y:S01]  /*54a0*/  VIADD R2, R10.reuse, 0xffffffea ;  /* 0xffffffea0a027836 */ /* 0x040fe20000000000 */
[----:B------:R-:W-:Y:S01]  /*54b0*/  LDGSTS.E [R20+0x30004], desc[UR16][R200.64], !P0 ;  /* 0x30004000c8147fae */ /* 0x000fe2000c121850 */
[----:B------:R-:W-:Y:S01]  /*54c0*/  ISETP.GE.U32.AND P0, PT, R9, 0x7fffffcc, PT ;  /* 0x7fffffcc0900780c */ /* 0x000fe20003f06070 */
[----:B------:R-:W-:Y:S02]  /*54d0*/  VIADD R9, R10, 0xffffffe7 ;  /* 0xffffffe70a097836 */ /* 0x000fe40000000000 */
[----:B------:R-:W-:Y:S01]  /*54e0*/  LDGSTS.E [R20+0x30008], desc[UR16][R170.64], !P2 ;  /* 0x30008000aa147fae */ /* 0x000fe2000d121850 */
[----:B------:R-:W-:Y:S01]  /*54f0*/  ISETP.GE.U32.AND P2, PT, R2, 0x7fffffcb, PT ;  /* 0x7fffffcb0200780c */ /* 0x000fe20003f46070 */
[----:B------:R-:W-:Y:S02]  /*5500*/  VIADD R2, R10, 0xffffffe9 ;  /* 0xffffffe90a027836 */ /* 0x000fe40000000000 */
[----:B------:R-:W-:Y:S03]  /*5510*/  LDGSTS.E [R20+0x3000c], desc[UR16][R182.64], !P6 ;  /* 0x3000c000b6147fae */ /* 0x000fe6000f121850 */
[----:B------:R-:W-:Y:S01]  /*5520*/  ISETP.GE.U32.AND P6, PT, R2, 0x7fffffca, PT ;  /* 0x7fffffca0200780c */ /* 0x000fe20003fc6070 */
[----:B------:R-:W-:Y:S01]  /*5530*/  VIADD R2, R10, 0xffffffe8 ;  /* 0xffffffe80a027836 */ /* 0x000fe20000000000 */
[----:B------:R-:W-:Y:S04]  /*5540*/  LDGSTS.E [R19+0x30000], desc[UR16][R192.64], !P5 ;  /* 0x30000000c0137fae */ /* 0x000fe8000e921850 */
        /* <DEDUP_REMOVED lines=8> */
[----:B------:R-:W-:Y:S03]  /*55d0*/  LDGSTS.E [R19+0x3000c], desc[UR16][R214.64], !P3 ;  /* 0x3000c000d6137fae */ /* 0x000fe6000d921850 */
[----:B------:R-:W-:Y:S01]  /*55e0*/  ISETP.GE.U32.AND P3, PT, R2, 0x7fffffc6, PT ;  /* 0x7fffffc60200780c */ /* 0x000fe20003f66070 */
[----:B------:R-:W-:Y:S01]  /*55f0*/  LDGSTS.E [R17+0x30000], desc[UR16][R166.64], !P0 ;  /* 0x30000000a6117fae */ /* 0x000fe2000c121850 */
[----:B------:R-:W-:Y:S01]  /*5600*/  ISETP.GE.U32.AND P0, PT, R9, 0x7fffffc5, PT ;  /* 0x7fffffc50900780c */ /* 0x000fe20003f06070 */
[----:B------:R-:W-:-:S02]  /*5610*/  VIADD R9, R10, 0xffffffe2 ;  /* 0xffffffe20a097836 */ /* 0x000fc40000000000 */
[C---:B------:R-:W-:Y:S01]  /*5620*/  VIADD R2, R10.reuse, 0xffffffe3 ;  /* 0xffffffe30a027836 */ /* 0x040fe20000000000 */
[----:B------:R-:W-:Y:S04]  /*5630*/  LDGSTS.E [R17+0x30004], desc[UR16][R172.64], !P2 ;  /* 0x30004000ac117fae */ /* 0x000fe8000d121850 */
[----:B------:R-:W-:Y:S01]  /*5640*/  LDGSTS.E [R17+0x30008], desc[UR16][R160.64], !P6 ;  /* 0x30008000a0117fae */ /* 0x000fe2000f121850 */
[----:B------:R-:W-:Y:S01]  /*5650*/  ISETP.GE.U32.AND P6, PT, R9, 0x7fffffc3, PT ;  /* 0x7fffffc30900780c */ /* 0x000fe20003fc6070 */
[----:B------:R-:W-:Y:S01]  /*5660*/  VIADD R9, R10, 0xffffffe0 ;  /* 0xffffffe00a097836 */ /* 0x000fe20000000000 */
[----:B------:R-:W-:Y:S01]  /*5670*/  ISETP.GE.U32.AND P2, PT, R2, 0x7fffffc4, PT ;  /* 0x7fffffc40200780c */ /* 0x000fe20003f46070 */
[----:B------:R-:W-:Y:S01]  /*5680*/  VIADD R2, R10, 0x1f ;  /* 0x0000001f0a027836 */ /* 0x000fe20000000000 */
[----:B------:R-:W-:Y:S02]  /*5690*/  LDGSTS.E [R17+0x3000c], desc[UR16][R176.64], !P5 ;  /* 0x3000c000b0117fae */ /* 0x000fe4000e921850 */
[----:B------:R-:W-:-:S02]  /*56a0*/  ISETP.GE.AND P5, PT, R8, R9, PT ;  /* 0x000000090800720c */ /* 0x000fc40003fa6270 */
[----:B------:R-:W-:Y:S01]  /*56b0*/  LDGSTS.E [R13+0x30000], desc[UR16][R158.64], !P4 ;  /* 0x300000009e0d7fae */ /* 0x000fe2000e121850 */
[----:B------:R-:W-:-:S03]  /*56c0*/  ISETP.GT.AND P4, PT, R2, 0x1f, PT ;  /* 0x0000001f0200780c */ /* 0x000fc60003f84270 */
[----:B------:R-:W-:Y:S01]  /*56d0*/  LDGSTS.E [R13+0x30004], desc[UR16][R24.64], !P1 ;  /* 0x30004000180d7fae */ /* 0x000fe2000c921850 */
[----:B------:R-:W-:Y:S02]  /*56e0*/  ISETP.GE.U32.AND P1, PT, R11, 0x7fffffc2, PT ;  /* 0x7fffffc20b00780c */ /* 0x000fe40003f26070 */
[----:B------:R-:W-:Y:S01]  /*56f0*/  SEL R11, RZ, 0x4, P5 ;  /* 0x00000004ff0b7807 */ /* 0x000fe20002800000 */
[----:B------:R-:W-:Y:S01]  /*5700*/  LDGSTS.E [R13+0x30008], desc[UR16][R174.64], !P3 ;  /* 0x30008000ae0d7fae */ /* 0x000fe2000d921850 */
[----:B------:R-:W-:Y:S02]  /*5710*/  ISETP.GE.AND P5, PT, R8, R10, PT ;  /* 0x0000000a0800720c */ /* 0x000fe40003fa6270 */
[----:B------:R-:W-:Y:S01]  /*5720*/  SEL R10, RZ, 0x4, !P4 ;  /* 0x00000004ff0a7807 */ /* 0x000fe20006000000 */
[----:B------:R-:W-:Y:S01]  /*5730*/  LDGSTS.E [R13+0x3000c], desc[UR16][R178.64], !P0 ;  /* 0x3000c000b20d7fae */ /* 0x000fe2000c121850 */
[----:B------:R-:W-:Y:S02]  /*5740*/  ISETP.GT.AND P4, PT, R2, 0x3f, PT ;  /* 0x0000003f0200780c */ /* 0x000fe40003f84270 */
[----:B------:R-:W-:-:S02]  /*5750*/  SEL R10, R10, RZ, !P5 ;  /* 0x000000ff0a0a7207 */ /* 0x000fc40006800000 */
[----:B------:R-:W-:Y:S02]  /*5760*/  SEL R11, R11, RZ, P4 ;  /* 0x000000ff0b0b7207 */ /* 0x000fe40002000000 */
[----:B------:R-:W-:Y:S02]  /*5770*/  ISETP.NE.U32.AND P3, PT, R10, RZ, PT ;  /* 0x000000ff0a00720c */ /* 0x000fe40003f65070 */
[----:B------:R-:W-:Y:S02]  /*5780*/  ISETP.NE.U32.AND P4, PT, R11, RZ, PT ;  /* 0x000000ff0b00720c */ /* 0x000fe40003f85070 */
[----:B------:R-:W1:Y:S01]  /*5790*/  LDC R11, c[0x0][0x230] ;  /* 0x00008c00ff0b7b82 */ /* 0x000e620000000800 */
[----:B------:R-:W-:Y:S02]  /*57a0*/  LOP3.LUT R10, R15, 0x70, RZ, 0x3c, !PT ;  /* 0x000000700f0a7812 */ /* 0x000fe400078e3cff */
[----:B------:R-:W-:Y:S01]  /*57b0*/  ISETP.GE.U32.AND P5, PT, R9, 0x7fffffc1, PT ;  /* 0x7fffffc10900780c */ /* 0x000fe20003fa6070 */
[----:B--2---:R-:W-:-:S02]  /*57c0*/  VIADD R9, R12, 0xffffffdf ;  /* 0xffffffdf0c097836 */ /* 0x004fc40000000000 */
[----:B------:R-:W-:Y:S02]  /*57d0*/  VIADD R12, R10, UR12 ;  /* 0x0000000c0a0c7c36 */ /* 0x000fe40008000000 */
[----:B------:R-:W-:Y:S01]  /*57e0*/  VIADD R10, R251, 0xffffffde ;  /* 0xffffffdefb0a7836 */ /* 0x000fe20000000000 */
[----:B------:R-:W-:Y:S01]  /*57f0*/  ISETP.GE.U32.AND P0, PT, R9, 0x7fffffc0, PT ;  /* 0x7fffffc00900780c */ /* 0x000fe20003f06070 */
[----:B------:R-:W2:Y:S01]  /*5800*/  LDC R251, c[0x0][0x230] ;  /* 0x00008c00fffb7b82 */ /* 0x000ea20000000800 */
[----:B------:R-:W-:Y:S02]  /*5810*/  LDGSTS.E [R12+0x30000], desc[UR16][R162.64], !P2 ;  /* 0x30000000a20c7fae */ /* 0x000fe4000d121850 */
[----:B------:R-:W-:Y:S01]  /*5820*/  ISETP.GE.U32.AND P2, PT, R10, 0x7fffffbf, PT ;  /* 0x7fffffbf0a00780c */ /* 0x000fe20003f46070 */
[----:B------:R-:W-:Y:S01]  /*5830*/  VIADD R10, R245, 0xffffffdc ;  /* 0xffffffdcf50a7836 */ /* 0x000fe20000000000 */
[----:B------:R-:W-:Y:S03]  /*5840*/  LDGSTS.E [R12+0x30004], desc[UR16][R164.64], !P6 ;  /* 0x30004000a40c7fae */ /* 0x000fe6000f121850 */
[----:B------:R-:W3:Y:S01]  /*5850*/  LDC R9, c[0x0][0x230] ;  /* 0x00008c00ff097b82 */ /* 0x000ee20000000800 */
[----:B------:R-:W-:Y:S01]  /*5860*/  LDGSTS.E [R12+0x30008], desc[UR16][R212.64], !P1 ;  /* 0x30008000d40c7fae */ /* 0x000fe2000c921850 */
[----:B------:R-:W-:-:S02]  /*5870*/  ISETP.GE.U32.AND P1, PT, R10, 0x7fffffbd, PT ;  /* 0x7fffffbd0a00780c */ /* 0x000fc40003f26070 */
[C---:B------:R-:W-:Y:S01]  /*5880*/  LOP3.LUT R10, R16.reuse, 0x40, RZ, 0x3c, !PT ;  /* 0x00000040100a7812 */ /* 0x040fe200078e3cff */
[----:B------:R-:W-:Y:S01]  /*5890*/  LDGSTS.E [R12+0x3000c], desc[UR16][R156.64], !P5 ;  /* 0x3000c0009c0c7fae */ /* 0x000fe2000e921850 */
[----:B-1----:R-:W-:Y:S02]  /*58a0*/  VIADD R245, R11, 0xffffffda ;  /* 0xffffffda0bf57836 */ /* 0x002fe40000000000 */
[----:B------:R-:W-:Y:S01]  /*58b0*/  VIADD R11, R16, UR12 ;  /* 0x0000000c100b7c36 */ /* 0x000fe20008000000 */
[----:B------:R-:W0:Y:S01]  /*58c0*/  LDGDEPBAR ;  /* 0x00000000000079af */ /* 0x000e220000000000 */
[----:B------:R-:W-:-:S03]  /*58d0*/  VIADD R10, R10, UR12 ;  /* 0x0000000c0a0a7c36 */ /* 0x000fc60008000000 */
[----:B------:R1:W-:Y:S04]  /*58e0*/  LDGSTS.E [R11], desc[UR16][R210.64], P3 ;  /* 0x00000000d20b7fae */ /* 0x0003e80009921850 */
[----:B------:R4:W-:Y:S04]  /*58f0*/  LDGSTS.E [R11+0x400], desc[UR16][R88.64], P3 ;  /* 0x00400000580b7fae */ /* 0x0009e80009921850 */
[----:B------:R4:W-:Y:S01]  /*5900*/  LDGSTS.E [R11+0x800], desc[UR16][R86.64], P3 ;  /* 0x00800000560b7fae */ /* 0x0009e20009921850 */
[----:B---3--:R-:W-:-:S03]  /*5910*/  VIADD R9, R9, 0xffffffdd ;  /* 0xffffffdd09097836 */ /* 0x008fc60000000000 */
[----:B------:R3:W-:Y:S01]  /*5920*/  LDGSTS.E [R11+0xc00], desc[UR16][R84.64], P3 ;  /* 0x00c00000540b7fae */ /* 0x0007e20009921850 */
[----:B-1----:R-:W-:-:S03]  /*5930*/  IMAD.WIDE R210, R7, 0x4, R210 ;  /* 0x0000000407d27825 */ /* 0x002fc600078e02d2 */
[----:B------:R1:W-:Y:S01]  /*5940*/  LDGSTS.E [R11+0x1000], desc[UR16][R82.64], P3 ;  /* 0x01000000520b7fae */ /* 0x0003e20009921850 */
[----:B------:R-:W-:Y:S01]  /*5950*/  ISETP.GE.U32.AND P6, PT, R9, 0x7fffffbe, PT ;  /* 0x7fffffbe0900780c */ /* 0x000fe20003fc6070 */
[----:B--2---:R-:W-:Y:S02]  /*5960*/  VIADD R9, R251, 0xffffffdb ;  /* 0xffffffdbfb097836 */ /* 0x004fe40000000000 */
[----:B------:R2:W-:Y:S01]  /*5970*/  LDGSTS.E [R11+0x1400], desc[UR16][R80.64], P3 ;  /* 0x01400000500b7fae */ /* 0x0005e20009921850 */
[----:B------:R-:W3:Y:S01]  /*5980*/  LDC R251, c[0x0][0x230] ;  /* 0x00008c00fffb7b82 */ /* 0x000ee20000000800 */
[----:B----4-:R-:W-:Y:S01]  /*5990*/  IMAD.WIDE R88, R7, 0x4, R88 ;  /* 0x0000000407587825 */ /* 0x010fe200078e0258 */
[----:B------:R-:W-:Y:S01]  /*59a0*/  ISETP.GE.U32.AND P5, PT, R9, 0x7fffffbc, PT ;  /* 0x7fffffbc0900780c */ /* 0x000fe20003fa6070 */
[----:B------:R4:W-:Y:S02]  /*59b0*/  LDGSTS.E [R11+0x1800], desc[UR16][R78.64], P3 ;  /* 0x018000004e0b7fae */ /* 0x0009e40009921850 */
[----:B------:R-:W-:-:S02]  /*59c0*/  IMAD.SHL.U32 R9, R6, 0x20, RZ ;  /* 0x0000002006097824 */ /* 0x000fc400078e00ff */
[----:B------:R4:W-:Y:S01]  /*59d0*/  LDGSTS.E [R11+0x1c00], desc[UR16][R76.64], P3 ;  /* 0x01c000004c0b7fae */ /* 0x0009e20009921850 */
[----:B------:R-:W-:-:S03]  /*59e0*/  IMAD.WIDE R86, R7, 0x4, R86 ;  /* 0x0000000407567825 */ /* 0x000fc600078e0256 */
[----:B------:R4:W-:Y:S01]  /*59f0*/  LDGSTS.E [R11+0x2000], desc[UR16][R74.64], P3 ;  /* 0x020000004a0b7fae */ /* 0x0009e20009921850 */
[----:B------:R-:W-:-:S03]  /*5a00*/  IMAD.WIDE R90, R9, 0x4, R90 ;  /* 0x00000004095a7825 */ /* 0x000fc600078e025a */
[----:B------:R4:W-:Y:S01]  /*5a10*/  LDGSTS.E [R11+0x2400], desc[UR16][R72.64], P3 ;  /* 0x02400000480b7fae */ /* 0x0009e20009921850 */
[----:B------:R-:W-:-:S03]  /*5a20*/  IMAD.WIDE R208, R9, 0x4, R208 ;  /* 0x0000000409d07825 */ /* 0x000fc600078e02d0 */
[----:B------:R4:W-:Y:S01]  /*5a30*/  LDGSTS.E [R11+0x2800], desc[UR16][R70.64], P3 ;  /* 0x02800000460b7fae */ /* 0x0009e20009921850 */
[----:B------:R-:W-:-:S03]  /*5a40*/  IMAD.WIDE R206, R9, 0x4, R206 ;  /* 0x0000000409ce7825 */ /* 0x000fc600078e02ce */
[----:B------:R4:W-:Y:S01]  /*5a50*/  LDGSTS.E [R11+0x2c00], desc[UR16][R68.64], P3 ;  /* 0x02c00000440b7fae */ /* 0x0009e20009921850 */
[----:B---3--:R-:W-:Y:S02]  /*5a60*/  VIADD R251, R251, 0xffffffd9 ;  /* 0xffffffd9fbfb7836 */ /* 0x008fe40000000000 */
[C---:B------:R-:W-:Y:S01]  /*5a70*/  IMAD.WIDE R202, R9.reuse, 0x4, R202 ;  /* 0x0000000409ca7825 */ /* 0x040fe200078e02ca */
[----:B------:R3:W-:Y:S03]  /*5a80*/  LDGSTS.E [R11+0x3000], desc[UR16][R66.64], P3 ;  /* 0x03000000420b7fae */ /* 0x0007e60009921850 */
        /* <DEDUP_REMOVED lines=54> */
[----:B------:R-:W-:Y:S01]  /*5df0*/  IMAD.WIDE R156, R9, 0x4, R156 ;  /* 0x00000004099c7825 */ /* 0x000fe200078e029c */
[----:B------:R3:W-:Y:S03]  /*5e00*/  LDGSTS.E [R10+0x2200], desc[UR16][R136.64], P3 ;  /* 0x02200000880a7fae */ /* 0x0007e60009921850 */
[C---:B------:R-:W-:Y:S01]  /*5e10*/  IMAD.WIDE R84, R7.reuse, 0x4, R84 ;  /* 0x0000000407547825 */ /* 0x040fe200078e0254 */
[----:B------:R3:W-:Y:S03]  /*5e20*/  LDGSTS.E [R10+0x2600], desc[UR16][R134.64], P3 ;  /* 0x02600000860a7fae */ /* 0x0007e60009921850 */
[C---:B-1----:R-:W-:Y:S01]  /*5e30*/  IMAD.WIDE R82, R7.reuse, 0x4, R82 ;  /* 0x0000000407527825 */ /* 0x042fe200078e0252 */
[----:B------:R1:W-:Y:S03]  /*5e40*/  LDGSTS.E [R10+0x2a00], desc[UR16][R132.64], P3 ;  /* 0x02a00000840a7fae */ /* 0x0003e60009921850 */
[C---:B--2---:R-:W-:Y:S01]  /*5e50*/  IMAD.WIDE R80, R7.reuse, 0x4, R80 ;  /* 0x0000000407507825 */ /* 0x044fe200078e0250 */
[----:B------:R2:W-:Y:S03]  /*5e60*/  LDGSTS.E [R10+0x2e00], desc[UR16][R130.64], P3 ;  /* 0x02e00000820a7fae */ /* 0x0005e60009921850 */
[C---:B----4-:R-:W-:Y:S01]  /*5e70*/  IMAD.WIDE R78, R7.reuse, 0x4, R78 ;  /* 0x00000004074e7825 */ /* 0x050fe200078e024e */
        /* <DEDUP_REMOVED lines=11> */
[C---:B---3--:R-:W-:Y:S01]  /*5f30*/  IMAD.WIDE R66, R7.reuse, 0x4, R66 ;  /* 0x0000000407427825 */ /* 0x048fe200078e0242 */
        /* <DEDUP_REMOVED lines=26> */
[----:B------:R3:W-:Y:S01]  /*60e0*/  LDGSTS.E [R10+0x7e00], desc[UR16][R30.64], P3 ;  /* 0x07e000001e0a7fae */ /* 0x0007e20009921850 */
[----:B------:R-:W-:-:S02]  /*60f0*/  ISETP.GE.U32.AND P3, PT, R245, 0x7fffffbb, PT ;  /* 0x7fffffbbf500780c */ /* 0x000fc40003f66070 */
[----:B------:R-:W1:Y:S01]  /*6100*/  LDC R245, c[0x0][0x230] ;  /* 0x00008c00fff57b82 */ /* 0x000e620000000800 */
[----:B------:R-:W0:Y:S01]  /*6110*/  LDGDEPBAR ;  /* 0x00000000000079af */ /* 0x000e220000000000 */
[----:B------:R-:W-:-:S06]  /*6120*/  IMAD.WIDE R102, R7, 0x4, R102 ;  /* 0x0000000407667825 */ /* 0x000fcc00078e0266 */
[----:B------:R-:W-:Y:S01]  /*6130*/  BAR.SYNC.DEFER_BLOCKING 0x0 ;  /* 0x0000000000007b1d */ /* 0x000fe20000010000 */
[----:B------:R-:W-:-:S04]  /*6140*/  IMAD.WIDE R100, R7, 0x4, R100 ;  /* 0x0000000407647825 */ /* 0x000fc800078e0264 */
[----:B------:R-:W-:-:S04]  /*6150*/  IMAD.WIDE R98, R7, 0x4, R98 ;  /* 0x0000000407627825 */ /* 0x000fc800078e0262 */
[----:B------:R-:W-:-:S04]  /*6160*/  IMAD.WIDE R96, R7, 0x4, R96 ;  /* 0x0000000407607825 */ /* 0x000fc800078e0260 */
[----:B------:R-:W-:-:S04]  /*6170*/  IMAD.WIDE R94, R7, 0x4, R94 ;  /* 0x00000004075e7825 */ /* 0x000fc800078e025e */
[----:B------:R-:W-:-:S04]  /*6180*/  IMAD.WIDE R92, R7, 0x4, R92 ;  /* 0x00000004075c7825 */ /* 0x000fc800078e025c */
[----:B-1----:R-:W-:Y:S02]  /*6190*/  VIADD R245, R245, 0xffffffd8 ;  /* 0xffffffd8f5f57836 */ /* 0x002fe40000000000 */
[----:B------:R-:W-:Y:S01]  /*61a0*/  IMAD.WIDE R150, R7, 0x4, R150 ;  /* 0x0000000407967825 */ /* 0x000fe200078e0296 */
[----:B------:R-:W-:Y:S01]  /*61b0*/  @!PT LDS RZ, [RZ] ;  /* 0x00000000fffff984 */ /* 0x000fe20000000800 */
[----:B------:R-:W-:Y:S01]  /*61c0*/  @!PT LDS RZ, [RZ] ;  /* 0x00000000fffff984 */ /* 0x000fe20000000800 */
[----:B------:R-:W-:Y:S01]  /*61d0*/  @!PT LDS RZ, [RZ] ;  /* 0x00000000fffff984 */ /* 0x000fe20000000800 */
[----:B------:R1:W-:Y:S01]  /*61e0*/  LDGSTS.E [R23+0x34000], desc[UR16][R90.64], !P0 ;  /* 0x340000005a177fae */ /* 0x0003e2000c121850 */
[----:B------:R-:W-:Y:S02]  /*61f0*/  ISETP.GE.U32.AND P0, PT, R251, 0x7fffffba, PT ;  /* 0x7fffffbafb00780c */ /* 0x000fe40003f06070 */
[----:B------:R-:W2:Y:S01]  /*6200*/  LDC R251, c[0x0][0x230] ;  /* 0x00008c00fffb7b82 */ /* 0x000ea20000000800 */
[----:B------:R1:W-:Y:S01]  /*6210*/  LDGSTS.E [R23+0x34004], desc[UR16][R208.64], !P2 ;  /* 0x34004000d0177fae */ /* 0x0003e2000d121850 */
[----:B------:R-:W-:Y:S01]  /*6220*/  ISETP.GE.U32.AND P2, PT, R245, 0x7fffffb9, PT ;  /* 0x7fffffb9f500780c */ /* 0x000fe20003f46070 */
[C---:B------:R-:W-:Y:S02]  /*6230*/  IMAD.WIDE R148, R7.reuse, 0x4, R148 ;  /* 0x0000000407947825 */ /* 0x040fe400078e0294 */
[----:B------:R1:W-:Y:S02]  /*6240*/  LDGSTS.E [R23+0x34008], desc[UR16][R206.64], !P6 ;  /* 0x34008000ce177fae */ /* 0x0003e4000f121850 */
[C---:B------:R-:W-:Y:S01]  /*6250*/  IMAD.WIDE R28, R7.reuse, 0x4, R28 ;  /* 0x00000004071c7825 */ /* 0x040fe200078e021c */
[----:B------:R-:W4:Y:S01]  /*6260*/  LDC R245, c[0x0][0x230] ;  /* 0x00008c00fff57b82 */ /* 0x000f220000000800 */
[----:B------:R1:W-:Y:S02]  /*6270*/  LDGSTS.E [R23+0x3400c], desc[UR16][R202.64], !P1 ;  /* 0x3400c000ca177fae */ /* 0x0003e4000c921850 */
[----:B------:R-:W-:-:S02]  /*6280*/  IMAD.WIDE R146, R7, 0x4, R146 ;  /* 0x0000000407927825 */ /* 0x000fc400078e0292 */
[----:B------:R1:W-:Y:S02]  /*6290*/  LDGSTS.E [R22+0x34000], desc[UR16][R194.64], !P5 ;  /* 0x34000000c2167fae */ /* 0x0003e4000e921850 */
[C---:B------:R-:W-:Y:S02]  /*62a0*/  IMAD.WIDE R144, R7.reuse, 0x4, R144 ;  /* 0x0000000407907825 */ /* 0x040fe400078e0290 */
[----:B------:R1:W-:Y:S02]  /*62b0*/  LDGSTS.E [R22+0x34004], desc[UR16][R168.64], !P3 ;  /* 0x34004000a8167fae */ /* 0x0003e4000d921850 */
[C---:B------:R-:W-:Y:S02]  /*62c0*/  IMAD.WIDE R142, R7.reuse, 0x4, R142 ;  /* 0x00000004078e7825 */ /* 0x040fe400078e028e */
[----:B------:R1:W-:Y:S02]  /*62d0*/  LDGSTS.E [R22+0x34008], desc[UR16][R186.64], !P0 ;  /* 0x34008000ba167fae */ /* 0x0003e4000c121850 */
[----:B------:R-:W-:-:S02]  /*62e0*/  IMAD.WIDE R140, R7, 0x4, R140 ;  /* 0x00000004078c7825 */ /* 0x000fc400078e028c */
[----:B------:R1:W-:Y:S02]  /*62f0*/  LDGSTS.E [R22+0x3400c], desc[UR16][R198.64], !P2 ;  /* 0x3400c000c6167fae */ /* 0x0003e4000d121850 */
[----:B--2---:R-:W-:Y:S02]  /*6300*/  VIADD R251, R251, 0xffffffd7 ;  /* 0xffffffd7fbfb7836 */ /* 0x004fe40000000000 */
[----:B------:R-:W-:-:S03]  /*6310*/  IMAD.WIDE R138, R7, 0x4, R138 ;  /* 0x00000004078a7825 */ /* 0x000fc600078e028a */
[----:B------:R-:W-:Y:S01]  /*6320*/  ISETP.GE.U32.AND P6, PT, R251, 0x7fffffb8, PT ;  /* 0x7fffffb8fb00780c */ /* 0x000fe20003fc6070 */
[----:B----4-:R-:W-:Y:S01]  /*6330*/  VIADD R245, R245, 0xffffffd6 ;  /* 0xffffffd6f5f57836 */ /* 0x010fe20000000000 */
[----:B------:R-:W2:Y:S01]  /*6340*/  LDC R251, c[0x0][0x230] ;  /* 0x00008c00fffb7b82 */ /* 0x000ea20000000800 */
[----:B------:R-:W-:-:S03]  /*6350*/  IMAD.WIDE R136, R7, 0x4, R136 ;  /* 0x0000000407887825 */ /* 0x000fc600078e0288 */
[----:B------:R-:W-:Y:S01]  /*6360*/  ISETP.GE.U32.AND P1, PT, R245, 0x7fffffb7, PT ;  /* 0x7fffffb7f500780c */ /* 0x000fe20003f26070 */
[----:B------:R-:W-:-:S03]  /*6370*/  IMAD.WIDE R134, R7, 0x4, R134 ;  /* 0x0000000407867825 */ /* 0x000fc600078e0286 */
[----:B------:R-:W4:Y:S01]  /*6380*/  LDC R245, c[0x0][0x230] ;  /* 0x00008c00fff57b82 */ /* 0x000f220000000800 */
[C---:B------:R-:W-:Y:S02]  /*6390*/  IMAD.WIDE R132, R7.reuse, 0x4, R132 ;  /* 0x0000000407847825 */ /* 0x040fe400078e0284 */
[----:B------:R1:W-:Y:S02]  /*63a0*/  LDGSTS.E [R21+0x34000], desc[UR16][R196.64], !P6 ;  /* 0x34000000c4157fae */ /* 0x0003e4000f121850 */
[----:B------:R-:W-:-:S04]  /*63b0*/  IMAD.WIDE R130, R7, 0x4, R130 ;  /* 0x0000000407827825 */ /* 0x000fc800078e0282 */
[----:B------:R1:W-:Y:S01]  /*63c0*/  LDGSTS.E [R21+0x34004], desc[UR16][R204.64], !P1 ;  /* 0x34004000cc157fae */ /* 0x0003e2000c921850 */
[----:B------:R-:W-:-:S04]  /*63d0*/  IMAD.WIDE R128, R7, 0x4, R128 ;  /* 0x0000000407807825 */ /* 0x000fc800078e0280 */
[----:B------:R-:W-:-:S04]  /*63e0*/  IMAD.WIDE R126, R7, 0x4, R126 ;  /* 0x00000004077e7825 */ /* 0x000fc800078e027e */
[----:B--2---:R-:W-:Y:S02]  /*63f0*/  VIADD R251, R251, 0xffffffd5 ;  /* 0xffffffd5fbfb7836 */ /* 0x004fe40000000000 */
[----:B------:R-:W-:-:S03]  /*6400*/  IMAD.WIDE R124, R7, 0x4, R124 ;  /* 0x00000004077c7825 */ /* 0x000fc600078e027c */
[----:B------:R-:W-:Y:S01]  /*6410*/  ISETP.GE.U32.AND P5, PT, R251, 0x7fffffb6, PT ;  /* 0x7fffffb6fb00780c */ /* 0x000fe20003fa6070 */
[----:B----4-:R-:W-:Y:S01]  /*6420*/  VIADD R245, R245, 0xffffffd4 ;  /* 0xffffffd4f5f57836 */ /* 0x010fe20000000000 */
[----:B------:R-:W2:Y:S01]  /*6430*/  LDC R251, c[0x0][0x230] ;  /* 0x00008c00fffb7b82 */ /* 0x000ea20000000800 */
[----:B------:R-:W-:-:S03]  /*6440*/  IMAD.WIDE R122, R7, 0x4, R122 ;  /* 0x00000004077a7825 */ /* 0x000fc600078e027a */
[----:B------:R-:W-:Y:S01]  /*6450*/  ISETP.GE.U32.AND P3, PT, R245, 0x7fffffb5, PT ;  /* 0x7fffffb5f500780c */ /* 0x000fe20003f66070 */
[----:B------:R-:W-:-:S04]  /*6460*/  IMAD.WIDE R216, R7, 0x4, R216 ;  /* 0x0000000407d87825 */ /* 0x000fc800078e02d8 */
[C---:B------:R-:W-:Y:S02]  /*6470*/  IMAD.WIDE R58, R7.reuse, 0x4, R58 ;  /* 0x00000004073a7825 */ /* 0x040fe400078e023a */
[----:B------:R4:W-:Y:S02]  /*6480*/  LDGSTS.E [R21+0x34008], desc[UR16][R190.64], !P5 ;  /* 0x34008000be157fae */ /* 0x0009e4000e921850 */
[----:B---3--:R-:W-:-:S04]  /*6490*/  IMAD.WIDE R56, R7, 0x4, R56 ;  /* 0x0000000407387825 */ /* 0x008fc800078e0238 */
[----:B------:R3:W-:Y:S01]  /*64a0*/  LDGSTS.E [R21+0x3400c], desc[UR16][R188.64], !P3 ;  /* 0x3400c000bc157fae */ /* 0x0007e2000d921850 */
[----:B------:R-:W-:-:S04]  /*64b0*/  IMAD.WIDE R54, R7, 0x4, R54 ;  /* 0x0000000407367825 */ /* 0x000fc800078e0236 */
[----:B------:R-:W-:-:S04]  /*64c0*/  IMAD.WIDE R52, R7, 0x4, R52 ;  /* 0x0000000407347825 */ /* 0x000fc800078e0234 */
[----:B--2---:R-:W-:Y:S02]  /*64d0*/  VIADD R245, R251, 0xffffffd3 ;  /* 0xffffffd3fbf57836 */ /* 0x004fe40000000000 */
[----:B------:R-:W2:Y:S01]  /*64e0*/  LDC R251, c[0x0][0x230] ;  /* 0x00008c00fffb7b82 */ /* 0x000ea20000000800 */
[----:B------:R-:W-:Y:S02]  /*64f0*/  IMAD.WIDE R50, R7, 0x4, R50 ;  /* 0x0000000407327825 */ /* 0x000fe400078e0232 */
[----:B------:R-:W-:Y:S02]  /*6500*/  ISETP.GE.U32.AND P0, PT, R245, 0x7fffffb4, PT ;  /* 0x7fffffb4f500780c */ /* 0x000fe40003f06070 */
[----:B------:R-:W-:-:S03]  /*6510*/  IMAD.WIDE R48, R7, 0x4, R48 ;  /* 0x0000000407307825 */ /* 0x000fc600078e0230 */
[----:B------:R-:W1:Y:S01]  /*6520*/  LDC R245, c[0x0][0x230] ;  /* 0x00008c00fff57b82 */ /* 0x000e620000000800 */
[----:B------:R-:W-:-:S04]  /*6530*/  IMAD.WIDE R46, R7, 0x4, R46 ;  /* 0x00000004072e7825 */ /* 0x000fc800078e022e */
[----:B------:R-:W-:-:S03]  /*6540*/  IMAD.WIDE R44, R7, 0x4, R44 ;  /* 0x00000004072c7825 */ /* 0x000fc600078e022c */
[----:B------:R3:W-:Y:S01]  /*6550*/  LDGSTS.E [R20+0x34000], desc[UR16][R26.64], !P0 ;  /* 0x340000001a147fae */ /* 0x0007e2000c121850 */
[----:B------:R-:W-:-:S04]  /*6560*/  IMAD.WIDE R42, R7, 0x4, R42 ;  /* 0x00000004072a7825 */ /* 0x000fc800078e022a */
[----:B------:R-:W-:-:S04]  /*6570*/  IMAD.WIDE R40, R7, 0x4, R40 ;  /* 0x0000000407287825 */ /* 0x000fc800078e0228 */
[----:B--2---:R-:W-:Y:S02]  /*6580*/  VIADD R251, R251, 0xffffffd2 ;  /* 0xffffffd2fbfb7836 */ /* 0x004fe40000000000 */
[----:B------:R-:W-:-:S03]  /*6590*/  IMAD.WIDE R38, R7, 0x4, R38 ;  /* 0x0000000407267825 */ /* 0x000fc600078e0226 */
[----:B------:R-:W-:Y:S01]  /*65a0*/  ISETP.GE.U32.AND P2, PT, R251, 0x7fffffb3, PT ;  /* 0x7fffffb3fb00780c */ /* 0x000fe20003f46070 */
[----:B------:R-:W-:Y:S01]  /*65b0*/  IMAD.WIDE R36, R7, 0x4, R36 ;  /* 0x0000000407247825 */ /* 0x000fe200078e0224 */
[----:B------:R-:W2:Y:S03]  /*65c0*/  LDC R251, c[0x0][0x230] ;  /* 0x00008c00fffb7b82 */ /* 0x000ea60000000800 */
[----:B-1----:R-:W-:Y:S02]  /*65d0*/  VIADD R245, R245, 0xffffffd1 ;  /* 0xffffffd1f5f57836 */ /* 0x002fe40000000000 */
[----:B------:R-:W-:-:S03]  /*65e0*/  IMAD.WIDE R34, R7, 0x4, R34 ;  /* 0x0000000407227825 */ /* 0x000fc600078e0222 */
[----:B------:R-:W-:Y:S01]  /*65f0*/  ISETP.GE.U32.AND P6, PT, R245, 0x7fffffb2, PT ;  /* 0x7fffffb2f500780c */ /* 0x000fe20003fc6070 */
[C---:B------:R-:W-:Y:S01]  /*6600*/  IMAD.WIDE R32, R7.reuse, 0x4, R32 ;  /* 0x0000000407207825 */ /* 0x040fe200078e0220 */
[----:B------:R-:W1:Y:S01]  /*6610*/  LDC R245, c[0x0][0x230] ;  /* 0x00008c00fff57b82 */ /* 0x000e620000000800 */
[----:B------:R3:W-:Y:S02]  /*6620*/  LDGSTS.E [R20+0x34004], desc[UR16][R200.64], !P2 ;  /* 0x34004000c8147fae */ /* 0x0007e4000d121850 */
[----:B------:R-:W-:-:S04]  /*6630*/  IMAD.WIDE R30, R7, 0x4, R30 ;  /* 0x00000004071e7825 */ /* 0x000fc800078e021e */
[----:B------:R-:W-:-:S04]  /*6640*/  IMAD.WIDE R90, R9, 0x4, R90 ;  /* 0x00000004095a7825 */ /* 0x000fc800078e025a */
[----:B------:R3:W-:Y:S01]  /*6650*/  LDGSTS.E [R20+0x34008], desc[UR16][R170.64], !P6 ;  /* 0x34008000aa147fae */ /* 0x0007e2000f121850 */
        /* <DEDUP_REMOVED lines=19> */
[----:B----4-:R-:W-:Y:S01]  /*6790*/  IMAD.WIDE R190, R9, 0x4, R190 ;  /* 0x0000000409be7825 */ /* 0x010fe200078e02be */
[----:B------:R-:W2:Y:S03]  /*67a0*/  LDC R251, c[0x0][0x230] ;  /* 0x00008c00fffb7b82 */ /* 0x000ea60000000800 */
[----:B-1----:R-:W-:Y:S02]  /*67b0*/  VIADD R245, R245, 0xffffffcd ;  /* 0xffffffcdf5f57836 */ /* 0x002fe40000000000 */
[----:B---3--:R-:W-:-:S03]  /*67c0*/  IMAD.WIDE R188, R9, 0x4, R188 ;  /* 0x0000000409bc7825 */ /* 0x008fc600078e02bc */
        /* <DEDUP_REMOVED lines=11> */
[----:B---3--:R-:W-:Y:S01]  /*6880*/  IMAD.WIDE R180, R9, 0x4, R180 ;  /* 0x0000000409b47825 */ /* 0x008fe200078e02b4 */
[----:B------:R-:W2:Y:S03]  /*6890*/  LDC R251, c[0x0][0x230] ;  /* 0x00008c00fffb7b82 */ /* 0x000ea60000000800 */
[----:B-1----:R-:W-:Y:S02]  /*68a0*/  VIADD R245, R245, 0xffffffcb ;  /* 0xffffffcbf5f57836 */ /* 0x002fe40000000000 */
[----:B----4-:R-:W-:-:S03]  /*68b0*/  IMAD.WIDE R184, R9, 0x4, R184 ;  /* 0x0000000409b87825 */ /* 0x010fc600078e02b8 */
[----:B------:R-:W-:Y:S02]  /*68c0*/  ISETP.GE.U32.AND P6, PT, R245, 0x7fffffac, PT ;  /* 0x7fffffacf500780c */ /* 0x000fe40003fc6070 */
[----:B------:R-:W1:Y:S01]  /*68d0*/  LDC R245, c[0x0][0x230] ;  /* 0x00008c00fff57b82 */ /* 0x000e620000000800 */
[----:B------:R3:W-:Y:S10]  /*68e0*/  LDGSTS.E [R19+0x3400c], desc[UR16][R214.64], !P2 ;  /* 0x3400c000d6137fae */ /* 0x0007f4000d121850 */
[----:B------:R4:W-:Y:S01]  /*68f0*/  LDGSTS.E [R17+0x34000], desc[UR16][R166.64], !P6 ;  /* 0x34000000a6117fae */ /* 0x0009e2000f121850 */
[----:B---3--:R-:W-:-:S04]  /*6900*/  IMAD.WIDE R214, R9, 0x4, R214 ;  /* 0x0000000409d67825 */ /* 0x008fc800078e02d6 */
[----:B--2---:R-:W-:-:S05]  /*6910*/  VIADD R251, R251, 0xffffffca ;  /* 0xffffffcafbfb7836 */ /* 0x004fca0000000000 */
[----:B------:R-:W-:Y:S01]  /*6920*/  ISETP.GE.U32.AND P1, PT, R251, 0x7fffffab, PT ;  /* 0x7fffffabfb00780c */ /* 0x000fe20003f26070 */
[----:B----4-:R-:W-:Y:S01]  /*6930*/  IMAD.WIDE R166, R9, 0x4, R166 ;  /* 0x0000000409a67825 */ /* 0x010fe200078e02a6 */
[----:B------:R-:W2:Y:S03]  /*6940*/  LDC R251, c[0x0][0x230] ;  /* 0x00008c00fffb7b82 */ /* 0x000ea60000000800 */
[----:B-1----:R-:W-:-:S05]  /*6950*/  VIADD R245, R245, 0xffffffc9 ;  /* 0xffffffc9f5f57836 */ /* 0x002fca0000000000 */
[----:B------:R-:W-:-:S03]  /*6960*/  ISETP.GE.U32.AND P5, PT, R245, 0x7fffffaa, PT ;  /* 0x7fffffaaf500780c */ /* 0x000fc60003fa6070 */
[----:B------:R1:W-:Y:S10]  /*6970*/  LDGSTS.E [R17+0x34004], desc[UR16][R172.64], !P1 ;  /* 0x34004000ac117fae */ /* 0x0003f4000c921850 */
[----:B------:R3:W-:Y:S01]  /*6980*/  LDGSTS.E [R17+0x34008], desc[UR16][R160.64], !P5 ;  /* 0x34008000a0117fae */ /* 0x0007e2000e921850 */
[----:B-1----:R-:W-:-:S04]  /*6990*/  IMAD.WIDE R172, R9, 0x4, R172 ;  /* 0x0000000409ac7825 */ /* 0x002fc800078e02ac */
[----:B--2---:R-:W-:Y:S02]  /*69a0*/  VIADD R245, R251, 0xffffffc8 ;  /* 0xffffffc8fbf57836 */ /* 0x004fe40000000000 */
[----:B------:R-:W1:Y:S03]  /*69b0*/  LDC R251, c[0x0][0x230] ;  /* 0x00008c00fffb7b82 */ /* 0x000e660000000800 */
[----:B------:R-:W-:Y:S01]  /*69c0*/  ISETP.GE.U32.AND P3, PT, R245, 0x7fffffa9, PT ;  /* 0x7fffffa9f500780c */ /* 0x000fe20003f66070 */
[----:B---3--:R-:W-:-:S04]  /*69d0*/  IMAD.WIDE R160, R9, 0x4, R160 ;  /* 0x0000000409a07825 */ /* 0x008fc800078e02a0 */
[----:B------:R-:W2:Y:S08]  /*69e0*/  LDC R245, c[0x0][0x230] ;  /* 0x00008c00fff57b82 */ /* 0x000eb00000000800 */
[----:B------:R3:W-:Y:S01]  /*69f0*/  LDGSTS.E [R17+0x3400c], desc[UR16][R176.64], !P3 ;  /* 0x3400c000b0117fae */ /* 0x0007e2000d921850 */
[----:B-1----:R-:W-:Y:S02]  /*6a00*/  VIADD R251, R251, 0xffffffc7 ;  /* 0xffffffc7fbfb7836 */ /* 0x002fe40000000000 */
[----:B---3--:R-:W-:-:S03]  /*6a10*/  IMAD.WIDE R176, R9, 0x4, R176 ;  /* 0x0000000409b07825 */ /* 0x008fc600078e02b0 */
[----:B------:R-:W-:Y:S02]  /*6a20*/  ISETP.GE.U32.AND P0, PT, R251, 0x7fffffa8, PT ;  /* 0x7fffffa8fb00780c */ /* 0x000fe40003f06070 */
[----:B------:R-:W1:Y:S01]  /*6a30*/  LDC R251, c[0x0][0x230] ;  /* 0x00008c00fffb7b82 */ /* 0x000e620000000800 */
[----:B--2---:R-:W-:-:S05]  /*6a40*/  VIADD R245, R245, 0xffffffc6 ;  /* 0xffffffc6f5f57836 */ /* 0x004fca0000000000 */
[----:B------:R-:W-:Y:S02]  /*6a50*/  ISETP.GE.U32.AND P2, PT, R245, 0x7fffffa7, PT ;  /* 0x7fffffa7f500780c */ /* 0x000fe40003f46070 */
[----:B------:R-:W2:Y:S03]  /*6a60*/  LDC R245, c[0x0][0x230] ;  /* 0x00008c00fff57b82 */ /* 0x000ea60000000800 */
[----:B------:R3:W-:Y:S08]  /*6a70*/  LDGSTS.E [R13+0x34000], desc[UR16][R158.64], !P0 ;  /* 0x340000009e0d7fae */ /* 0x0007f0000c121850 */
[----:B------:R4:W-:Y:S01]  /*6a80*/  LDGSTS.E [R13+0x34004], desc[UR16][R24.64], !P2 ;  /* 0x34004000180d7fae */ /* 0x0009e2000d121850 */
[----:B------:R-:W-:Y:S01]  /*6a90*/  ISETP.GT.AND P2, PT, R2, 0x5f, PT ;  /* 0x0000005f0200780c */ /* 0x000fe20003f44270 */
[----:B---3--:R-:W-:-:S04]  /*6aa0*/  IMAD.WIDE R158, R9, 0x4, R158 ;  /* 0x00000004099e7825 */ /* 0x008fc800078e029e */
[----:B-1----:R-:W-:Y:S02]  /*6ab0*/  VIADD R251, R251, 0xffffffc5 ;  /* 0xffffffc5fbfb7836 */ /* 0x002fe40000000000 */
[----:B----4-:R-:W-:-:S03]  /*6ac0*/  IMAD.WIDE R24, R9, 0x4, R24 ;  /* 0x0000000409187825 */ /* 0x010fc600078e0218 */
[----:B------:R-:W-:Y:S02]  /*6ad0*/  ISETP.GE.U32.AND P6, PT, R251, 0x7fffffa6, PT ;  /* 0x7fffffa6fb00780c */ /* 0x000fe40003fc6070 */
[----:B------:R-:W1:Y:S01]  /*6ae0*/  LDC R251, c[0x0][0x230] ;  /* 0x00008c00fffb7b82 */ /* 0x000e620000000800 */
[----:B--2---:R-:W-:-:S05]  /*6af0*/  VIADD R245, R245, 0xffffffc4 ;  /* 0xffffffc4f5f57836 */ /* 0x004fca0000000000 */
[----:B------:R-:W-:Y:S02]  /*6b00*/  ISETP.GE.U32.AND P1, PT, R245, 0x7fffffa5, PT ;  /* 0x7fffffa5f500780c */ /* 0x000fe40003f26070 */
[----:B------:R-:W2:Y:S03]  /*6b10*/  LDC R245, c[0x0][0x230] ;  /* 0x00008c00fff57b82 */ /* 0x000ea60000000800 */
[----:B------:R3:W-:Y:S08]  /*6b20*/  LDGSTS.E [R13+0x34008], desc[UR16][R174.64], !P6 ;  /* 0x34008000ae0d7fae */ /* 0x0007f0000f121850 */
[----:B------:R4:W-:Y:S01]  /*6b30*/  LDGSTS.E [R13+0x3400c], desc[UR16][R178.64], !P1 ;  /* 0x3400c000b20d7fae */ /* 0x0009e2000c921850 */
[----:B-1----:R-:W-:-:S05]  /*6b40*/  VIADD R251, R251, 0xffffffc3 ;  /* 0xffffffc3fbfb7836 */ /* 0x002fca0000000000 */
        /* <DEDUP_REMOVED lines=8> */
[----:B------:R-:W-:Y:S01]  /*6bd0*/  ISETP.GE.AND P0, PT, R8, R251, PT ;  /* 0x000000fb0800720c */ /* 0x000fe20003f06270 */
[----:B--2---:R-:W-:-:S03]  /*6be0*/  VIADD R251, R245, 0xffffffc1 ;  /* 0xffffffc1f5fb7836 */ /* 0x004fc60000000000 */
[----:B------:R-:W-:Y:S02]  /*6bf0*/  SEL R245, RZ, 0x4, P0 ;  /* 0x00000004fff57807 */ /* 0x000fe40000000000 */
[----:B------:R-:W-:Y:S02]  /*6c00*/  ISETP.GE.U32.AND P6, PT, R251, 0x7fffffa2, PT ;  /* 0x7fffffa2fb00780c */ /* 0x000fe40003fc6070 */
[----:B------:R-:W1:Y:S01]  /*6c10*/  LDC R251, c[0x0][0x230] ;  /* 0x00008c00fffb7b82 */ /* 0x000e620000000800 */
[----:B------:R-:W-:-:S04]  /*6c20*/  SEL R245, R245, RZ, P2 ;  /* 0x000000fff5f57207 */ /* 0x000fc80001000000 */
[----:B------:R-:W-:-:S03]  /*6c30*/  ISETP.NE.U32.AND P2, PT, R245, RZ, PT ;  /* 0x000000fff500720c */ /* 0x000fc60003f45070 */
[----:B------:R-:W2:Y:S03]  /*6c40*/  LDC R245, c[0x0][0x230] ;  /* 0x00008c00fff57b82 */ /* 0x000ea60000000800 */
[----:B------:R4:W-:Y:S01]  /*6c50*/  LDGSTS.E [R12+0x34008], desc[UR16][R212.64], !P6 ;  /* 0x34008000d40c7fae */ /* 0x0009e2000f121850 */
[----:B-1----:R-:W-:-:S05]  /*6c60*/  VIADD R251, R251, 0xffffffc0 ;  /* 0xffffffc0fbfb7836 */ /* 0x002fca0000000000 */
[----:B------:R-:W-:Y:S02]  /*6c70*/  ISETP.GE.U32.AND P0, PT, R251, 0x7fffffa1, PT ;  /* 0x7fffffa1fb00780c */ /* 0x000fe40003f06070 */
[----:B------:R-:W1:Y:S01]  /*6c80*/  LDC R251, c[0x0][0x230] ;  /* 0x00008c00fffb7b82 */ /* 0x000e620000000800 */
[----:B--2---:R-:W-:-:S05]  /*6c90*/  VIADD R245, R245, 0xffffffbe ;  /* 0xffffffbef5f57836 */ /* 0x004fca0000000000 */
[----:B------:R-:W-:Y:S02]  /*6ca0*/  ISETP.GE.U32.AND P5, PT, R245, 0x7fffff9f, PT ;  /* 0x7fffff9ff500780c */ /* 0x000fe40003fa6070 */
[----:B------:R-:W2:Y:S03]  /*6cb0*/  LDC R245, c[0x0][0x230] ;  /* 0x00008c00fff57b82 */ /* 0x000ea60000000800 */
[----:B------:R4:W-:Y:S04]  /*6cc0*/  LDGSTS.E [R12+0x3400c], desc[UR16][R156.64], !P0 ;  /* 0x3400c0009c0c7fae */ /* 0x0009e8000c121850 */
[----:B------:R-:W0:Y:S04]  /*6cd0*/  LDGDEPBAR ;  /* 0x00000000000079af */ /* 0x000e280000000000 */
[----:B------:R4:W-:Y:S04]  /*6ce0*/  LDGSTS.E [R11+0x8000], desc[UR16][R210.64], P4 ;  /* 0x08000000d20b7fae */ /* 0x0009e8000a121850 */
[----:B------:R4:W-:Y:S01]  /*6cf0*/  LDGSTS.E [R11+0x8400], desc[UR16][R88.64], P4 ;  /* 0x08400000580b7fae */ /* 0x0009e2000a121850 */
[----:B-1----:R-:W-:-:S03]  /*6d00*/  VIADD R251, R251, 0xffffffbf ;  /* 0xffffffbffbfb7836 */ /* 0x002fc60000000000 */
[----:B------:R1:W-:Y:S02]  /*6d10*/  LDGSTS.E [R11+0x8800], desc[UR16][R86.64], P4 ;  /* 0x08800000560b7fae */ /* 0x0003e4000a121850 */
[----:B------:R-:W-:Y:S02]  /*6d20*/  ISETP.GE.U32.AND P1, PT, R251, 0x7fffffa0, PT ;  /* 0x7fffffa0fb00780c */ /* 0x000fe40003f26070 */
[----:B------:R1:W-:Y:S01]  /*6d30*/  LDGSTS.E [R11+0x8c00], desc[UR16][R84.64], P4 ;  /* 0x08c00000540b7fae */ /* 0x0003e2000a121850 */
[----:B--2---:R-:W-:Y:S01]  /*6d40*/  VIADD R245, R245, 0xffffffbd ;  /* 0xffffffbdf5f57836 */ /* 0x004fe20000000000 */
[----:B------:R-:W2:Y:S02]  /*6d50*/  LDC R251, c[0x0][0x230] ;  /* 0x00008c00fffb7b82 */ /* 0x000ea40000000800 */
[----:B------:R1:W-:Y:S02]  /*6d60*/  LDGSTS.E [R11+0x9000], desc[UR16][R82.64], P4 ;  /* 0x09000000520b7fae */ /* 0x0003e4000a121850 */
[----:B------:R-:W-:-:S02]  /*6d70*/  ISETP.GE.U32.AND P3, PT, R245, 0x7fffff9e, PT ;  /* 0x7fffff9ef500780c */ /* 0x000fc40003f66070 */
[----:B------:R1:W-:Y:S02]  /*6d80*/  LDGSTS.E [R11+0x9400], desc[UR16][R80.64], P4 ;  /* 0x09400000500b7fae */ /* 0x0003e4000a121850 */
[----:B------:R-:W3:Y:S02]  /*6d90*/  LDC R245, c[0x0][0x230] ;  /* 0x00008c00fff57b82 */ /* 0x000ee40000000800 */
[----:B------:R1:W-:Y:S04]  /*6da0*/  LDGSTS.E [R11+0x9800], desc[UR16][R78.64], P4 ;  /* 0x098000004e0b7fae */ /* 0x0003e8000a121850 */
[----:B------:R1:W-:Y:S04]  /*6db0*/  LDGSTS.E [R11+0x9c00], desc[UR16][R76.64], P4 ;  /* 0x09c000004c0b7fae */ /* 0x0003e8000a121850 */
[----:B------:R1:W-:Y:S04]  /*6dc0*/  LDGSTS.E [R11+0xa000], desc[UR16][R74.64], P4 ;  /* 0x0a0000004a0b7fae */ /* 0x0003e8000a121850 */
[----:B------:R1:W-:Y:S01]  /*6dd0*/  LDGSTS.E [R11+0xa400], desc[UR16][R72.64], P4 ;  /* 0x0a400000480b7fae */ /* 0x0003e2000a121850 */
[----:B--2---:R-:W-:-:S03]  /*6de0*/  VIADD R251, R251, 0xffffffbc ;  /* 0xffffffbcfbfb7836 */ /* 0x004fc60000000000 */
[----:B------:R2:W-:Y:S02]  /*6df0*/  LDGSTS.E [R11+0xa800], desc[UR16][R70.64], P4 ;  /* 0x0a800000460b7fae */ /* 0x0005e4000a121850 */
[----:B------:R-:W-:Y:S02]  /*6e00*/  ISETP.GE.U32.AND P6, PT, R251, 0x7fffff9d, PT ;  /* 0x7fffff9dfb00780c */ /* 0x000fe40003fc6070 */
[----:B------:R2:W-:Y:S01]  /*6e10*/  LDGSTS.E [R11+0xac00], desc[UR16][R68.64], P4 ;  /* 0x0ac00000440b7fae */ /* 0x0005e2000a121850 */
[----:B------:R-:W4:Y:S01]  /*6e20*/  LDC R251, c[0x0][0x230] ;  /* 0x00008c00fffb7b82 */ /* 0x000f220000000800 */
[----:B---3--:R-:W-:Y:S02]  /*6e30*/  VIADD R245, R245, 0xffffffbb ;  /* 0xffffffbbf5f57836 */ /* 0x008fe40000000000 */
[----:B------:R3:W-:Y:S03]  /*6e40*/  LDGSTS.E [R11+0xb000], desc[UR16][R66.64], P4 ;  /* 0x0b000000420b7fae */ /* 0x0007e6000a121850 */
[----:B------:R-:W-:Y:S01]  /*6e50*/  ISETP.GE.U32.AND P0, PT, R245, 0x7fffff9c, PT ;  /* 0x7fffff9cf500780c */ /* 0x000fe20003f06070 */
[----:B------:R3:W-:Y:S01]  /*6e60*/  LDGSTS.E [R11+0xb400], desc[UR16][R64.64], P4 ;  /* 0x0b400000400b7fae */ /* 0x0007e2000a121850 */
[----:B------:R-:W1:Y:S03]  /*6e70*/  LDC R245, c[0x0][0x230] ;  /* 0x00008c00fff57b82 */ /* 0x000e660000000800 */
[----:B------:R3:W-:Y:S04]  /*6e80*/  LDGSTS.E [R11+0xb800], desc[UR16][R62.64], P4 ;  /* 0x0b8000003e0b7fae */ /* 0x0007e8000a121850 */
[----:B------:R3:W-:Y:S04]  /*6e90*/  LDGSTS.E [R11+0xbc00], desc[UR16][R60.64], P4 ;  /* 0x0bc000003c0b7fae */ /* 0x0007e8000a121850 */
[----:B------:R3:W-:Y:S04]  /*6ea0*/  LDGSTS.E [R11+0xc000], desc[UR16][R218.64], P4 ;  /* 0x0c000000da0b7fae */ /* 0x0007e8000a121850 */
[----:B------:R3:W-:Y:S01]  /*6eb0*/  LDGSTS.E [R11+0xc400], desc[UR16][R120.64], P4 ;  /* 0x0c400000780b7fae */ /* 0x0007e2000a121850 */
[----:B----4-:R-:W-:-:S03]  /*6ec0*/  VIADD R251, R251, 0xffffffb9 ;  /* 0xffffffb9fbfb7836 */ /* 0x010fc60000000000 */
[----:B------:R4:W-:Y:S04]  /*6ed0*/  LDGSTS.E [R11+0xc800], desc[UR16][R118.64], P4 ;  /* 0x0c800000760b7fae */ /* 0x0009e8000a121850 */
[----:B------:R4:W-:Y:S01]  /*6ee0*/  LDGSTS.E [R11+0xcc00], desc[UR16][R116.64], P4 ;  /* 0x0cc00000740b7fae */ /* 0x0009e2000a121850 */
[----:B-1----:R-:W-:-:S03]  /*6ef0*/  VIADD R245, R245, 0xffffffba ;  /* 0xffffffbaf5f57836 */ /* 0x002fc60000000000 */
[----:B------:R1:W-:Y:S04]  /*6f00*/  LDGSTS.E [R11+0xd000], desc[UR16][R114.64], P4 ;  /* 0x0d000000720b7fae */ /* 0x0003e8000a121850 */
        /* <DEDUP_REMOVED lines=42> */
[----:B------:R1:W-:Y:S01]  /*71b0*/  LDGSTS.E [R10+0xfe00], desc[UR16][R30.64], P4 ;  /* 0x0fe000001e0a7fae */ /* 0x0003e2000a121850 */
[----:B------:R-:W-:-:S02]  /*71c0*/  ISETP.GE.U32.AND P4, PT, R245, 0x7fffff9b, PT ;  /* 0x7fffff9bf500780c */ /* 0x000fc40003f86070 */
[----:B------:R-:W2:Y:S01]  /*71d0*/  LDC R245, c[0x0][0x230] ;  /* 0x00008c00fff57b82 */ /* 0x000ea20000000800 */
[----:B------:R-:W0:Y:S07]  /*71e0*/  LDGDEPBAR ;  /* 0x00000000000079af */ /* 0x000e2e0000000000 */
[----:B------:R-:W-:Y:S01]  /*71f0*/  BAR.SYNC.DEFER_BLOCKING 0x0 ;  /* 0x0000000000007b1d */ /* 0x000fe20000010000 */
[----:B--2---:R-:W-:-:S05]  /*7200*/  VIADD R245, R245, 0xffffffb8 ;  /* 0xffffffb8f5f57836 */ /* 0x004fca0000000000 */
[----:B------:R-:W-:Y:S01]  /*7210*/  @!PT LDS RZ, [RZ] ;  /* 0x00000000fffff984 */ /* 0x000fe20000000800 */
[----:B------:R-:W-:Y:S01]  /*7220*/  @!PT LDS RZ, [RZ] ;  /* 0x00000000fffff984 */ /* 0x000fe20000000800 */
[----:B------:R-:W-:Y:S01]  /*7230*/  @!PT LDS RZ, [RZ] ;  /* 0x00000000fffff984 */ /* 0x000fe20000000800 */
[----:B------:R2:W-:Y:S01]  /*7240*/  LDGSTS.E [R23+0x38000], desc[UR16][R90.64], !P1 ;  /* 0x380000005a177fae */ /* 0x0005e2000c921850 */
[----:B------:R-:W-:Y:S02]  /*7250*/  ISETP.GE.U32.AND P1, PT, R251, 0x7fffff9a, PT ;  /* 0x7fffff9afb00780c */ /* 0x000fe40003f26070 */
[----:B------:R-:W3:Y:S01]  /*7260*/  LDC R251, c[0x0][0x230] ;  /* 0x00008c00fffb7b82 */ /* 0x000ee20000000800 */
[----:B------:R2:W-:Y:S01]  /*7270*/  LDGSTS.E [R23+0x38004], desc[UR16][R208.64], !P5 ;  /* 0x38004000d0177fae */ /* 0x0005e2000e921850 */
[----:B------:R-:W-:-:S03]  /*7280*/  ISETP.GE.U32.AND P5, PT, R245, 0x7fffff99, PT ;  /* 0x7fffff99f500780c */ /* 0x000fc60003fa6070 */
[----:B------:R2:W-:Y:S03]  /*7290*/  LDGSTS.E [R23+0x38008], desc[UR16][R206.64], !P3 ;  /* 0x38008000ce177fae */ /* 0x0005e6000d921850 */
[----:B------:R-:W4:Y:S01]  /*72a0*/  LDC R245, c[0x0][0x230] ;  /* 0x00008c00fff57b82 */ /* 0x000f220000000800 */
[----:B------:R2:W-:Y:S04]  /*72b0*/  LDGSTS.E [R23+0x3800c], desc[UR16][R202.64], !P6 ;  /* 0x3800c000ca177fae */ /* 0x0005e8000f121850 */
[----:B------:R2:W-:Y:S04]  /*72c0*/  LDGSTS.E [R22+0x38000], desc[UR16][R194.64], !P0 ;  /* 0x38000000c2167fae */ /* 0x0005e8000c121850 */
[----:B------:R2:W-:Y:S04]  /*72d0*/  LDGSTS.E [R22+0x38004], desc[UR16][R168.64], !P4 ;  /* 0x38004000a8167fae */ /* 0x0005e8000e121850 */
[----:B------:R2:W-:Y:S01]  /*72e0*/  LDGSTS.E [R22+0x38008], desc[UR16][R186.64], !P1 ;  /* 0x38008000ba167fae */ /* 0x0005e2000c921850 */
[----:B---3--:R-:W-:-:S03]  /*72f0*/  VIADD R251, R251, 0xffffffb7 ;  /* 0xffffffb7fbfb7836 */ /* 0x008fc60000000000 */
[----:B------:R3:W-:Y:S02]  /*7300*/  LDGSTS.E [R22+0x3800c], desc[UR16][R198.64], !P5 ;  /* 0x3800c000c6167fae */ /* 0x0007e4000e921850 */
[----:B------:R-:W-:Y:S02]  /*7310*/  ISETP.GE.U32.AND P3, PT, R251, 0x7fffff98, PT ;  /* 0x7fffff98fb00780c */ /* 0x000fe40003f66070 */
[----:B------:R-:W1:Y:S01]  /*7320*/  LDC R251, c[0x0][0x230] ;  /* 0x00008c00fffb7b82 */ /* 0x000e620000000800 */
[----:B----4-:R-:W-:-:S05]  /*7330*/  VIADD R245, R245, 0xffffffb6 ;  /* 0xffffffb6f5f57836 */ /* 0x010fca0000000000 */
[----:B------:R-:W-:Y:S02]  /*7340*/  ISETP.GE.U32.AND P6, PT, R245, 0x7fffff97, PT ;  /* 0x7fffff97f500780c */ /* 0x000fe40003fc6070 */
[----:B------:R-:W4:Y:S03]  /*7350*/  LDC R245, c[0x0][0x230] ;  /* 0x00008c00fff57b82 */ /* 0x000f260000000800 */
[----:B------:R3:W-:Y:S08]  /*7360*/  LDGSTS.E [R21+0x38000], desc[UR16][R196.64], !P3 ;  /* 0x38000000c4157fae */ /* 0x0007f0000d921850 */
[----:B------:R3:W-:Y:S01]  /*7370*/  LDGSTS.E [R21+0x38004], desc[UR16][R204.64], !P6 ;  /* 0x38004000cc157fae */ /* 0x0007e2000f121850 */
[----:B-1----:R-:W-:-:S05]  /*7380*/  VIADD R251, R251, 0xffffffb5 ;  /* 0xffffffb5fbfb7836 */ /* 0x002fca0000000000 */
[----:B------:R-:W-:Y:S02]  /*7390*/  ISETP.GE.U32.AND P0, PT, R251, 0x7fffff96, PT ;  /* 0x7fffff96fb00780c */ /* 0x000fe40003f06070 */
[----:B------:R-:W1:Y:S01]  /*73a0*/  LDC R251, c[0x0][0x230] ;  /* 0x00008c00fffb7b82 */ /* 0x000e620000000800 */
[----:B----4-:R-:W-:-:S05]  /*73b0*/  VIADD R245, R245, 0xffffffb4 ;  /* 0xffffffb4f5f57836 */ /* 0x010fca0000000000 */
[----:B------:R-:W-:-:S05]  /*73c0*/  ISETP.GE.U32.AND P4, PT, R245, 0x7fffff95, PT ;  /* 0x7fffff95f500780c */ /* 0x000fca0003f86070 */
[----:B------:R4:W-:Y:S08]  /*73d0*/  LDGSTS.E [R21+0x38008], desc[UR16][R190.64], !P0 ;  /* 0x38008000be157fae */ /* 0x0009f0000c121850 */
[----:B------:R4:W-:Y:S01]  /*73e0*/  LDGSTS.E [R21+0x3800c], desc[UR16][R188.64], !P4 ;  /* 0x3800c000bc157fae */ /* 0x0009e2000e121850 */
[----:B-1----:R-:W-:Y:S02]  /*73f0*/  VIADD R245, R251, 0xffffffb3 ;  /* 0xffffffb3fbf57836 */ /* 0x002fe40000000000 */
[----:B------:R-:W1:Y:S03]  /*7400*/  LDC R251, c[0x0][0x230] ;  /* 0x00008c00fffb7b82 */ /* 0x000e660000000800 */
[----:B------:R-:W-:-:S05]  /*7410*/  ISETP.GE.U32.AND P1, PT, R245, 0x7fffff94, PT ;  /* 0x7fffff94f500780c */ /* 0x000fca0003f26070 */
[----:B------:R-:W2:Y:S08]  /*7420*/  LDC R245, c[0x0][0x230] ;  /* 0x00008c00fff57b82 */ /* 0x000eb00000000800 */
        /* <DEDUP_REMOVED lines=37> */
[----:B------:R-:W-:-:S05]  /*7680*/  ISETP.GE.U32.AND P0, PT, R245, 0x7fffff8a, PT ;  /* 0x7fffff8af500780c */ /* 0x000fca0003f06070 */
[----:B------:R2:W-:Y:S08]  /*7690*/  LDGSTS.E [R17+0x38004], desc[UR16][R172.64], !P6 ;  /* 0x38004000ac117fae */ /* 0x0005f0000f121850 */
[----:B------:R2:W-:Y:S01]  /*76a0*/  LDGSTS.E [R17+0x38008], desc[UR16][R160.64], !P0 ;  /* 0x38008000a0117fae */ /* 0x0005e2000c121850 */
[----:B-1----:R-:W-:Y:S02]  /*76b0*/  VIADD R245, R251, 0xffffffa8 ;  /* 0xffffffa8fbf57836 */ /* 0x002fe40000000000 */
[----:B------:R-:W1:Y:S03]  /*76c0*/  LDC R251, c[0x0][0x230] ;  /* 0x00008c00fffb7b82 */ /* 0x000e660000000800 */
[----:B------:R-:W-:-:S05]  /*76d0*/  ISETP.GE.U32.AND P4, PT, R245, 0x7fffff89, PT ;  /* 0x7fffff89f500780c */ /* 0x000fca0003f86070 */
[----:B------:R-:W3:Y:S08]  /*76e0*/  LDC R245, c[0x0][0x230] ;  /* 0x00008c00fff57b82 */ /* 0x000ef00000000800 */
[----:B------:R2:W-:Y:S01]  /*76f0*/  LDGSTS.E [R17+0x3800c], desc[UR16][R176.64], !P4 ;  /* 0x3800c000b0117fae */ /* 0x0005e2000e121850 */
[----:B-1----:R-:W-:-:S05]  /*7700*/  VIADD R251, R251, 0xffffffa7 ;  /* 0xffffffa7fbfb7836 */ /* 0x002fca0000000000 */
[----:B------:R-:W-:Y:S02]  /*7710*/  ISETP.GE.U32.AND P1, PT, R251, 0x7fffff88, PT ;  /* 0x7fffff88fb00780c */ /* 0x000fe40003f26070 */
[----:B------:R-:W1:Y:S01]  /*7720*/  LDC R251, c[0x0][0x230] ;  /* 0x00008c00fffb7b82 */ /* 0x000e620000000800 */
[----:B---3--:R-:W-:-:S05]  /*7730*/  VIADD R245, R245, 0xffffffa6 ;  /* 0xffffffa6f5f57836 */ /* 0x008fca0000000000 */
[----:B------:R-:W-:Y:S02]  /*7740*/  ISETP.GE.U32.AND P5, PT, R245, 0x7fffff87, PT ;  /* 0x7fffff87f500780c */ /* 0x000fe40003fa6070 */
[----:B------:R-:W3:Y:S01]  /*7750*/  LDC R245, c[0x0][0x230] ;  /* 0x00008c00fff57b82 */ /* 0x000ee20000000800 */
[----:B------:R-:W-:Y:S02]  /*7760*/  IMAD.WIDE R174, R9, 0x4, R174 ;  /* 0x0000000409ae7825 */ /* 0x000fe400078e02ae */
[----:B------:R2:W-:Y:S08]  /*7770*/  LDGSTS.E [R13+0x38000], desc[UR16][R158.64], !P1 ;  /* 0x380000009e0d7fae */ /* 0x0005f0000c921850 */
[----:B------:R2:W-:Y:S01]  /*7780*/  LDGSTS.E [R13+0x38004], desc[UR16][R24.64], !P5 ;  /* 0x38004000180d7fae */ /* 0x0005e2000e921850 */
[----:B-1----:R-:W-:-:S05]  /*7790*/  VIADD R251, R251, 0xffffffa5 ;  /* 0xffffffa5fbfb7836 */ /* 0x002fca0000000000 */
[----:B------:R-:W-:Y:S02]  /*77a0*/  ISETP.GE.U32.AND P3, PT, R251, 0x7fffff86, PT ;  /* 0x7fffff86fb00780c */ /* 0x000fe40003f66070 */
[----:B------:R-:W1:Y:S01]  /*77b0*/  LDC R251, c[0x0][0x230] ;  /* 0x00008c00fffb7b82 */ /* 0x000e620000000800 */
[----:B---3--:R-:W-:-:S05]  /*77c0*/  VIADD R245, R245, 0xffffffa4 ;  /* 0xffffffa4f5f57836 */ /* 0x008fca0000000000 */
[----:B------:R-:W-:Y:S02]  /*77d0*/  ISETP.GE.U32.AND P6, PT, R245, 0x7fffff85, PT ;  /* 0x7fffff85f500780c */ /* 0x000fe40003fc6070 */
[----:B------:R-:W3:Y:S01]  /*77e0*/  LDC R245, c[0x0][0x230] ;  /* 0x00008c00fff57b82 */ /* 0x000ee20000000800 */
[----:B------:R-:W-:Y:S02]  /*77f0*/  ISETP.GT.AND P5, PT, R2, 0x7f, PT ;  /* 0x0000007f0200780c */ /* 0x000fe40003fa4270 */
[----:B------:R2:W-:Y:S01]  /*7800*/  LDGSTS.E [R13+0x38008], desc[UR16][R174.64], !P3 ;  /* 0x38008000ae0d7fae */ /* 0x0005e2000d921850 */
[----:B-1----:R-:W-:-:S05]  /*7810*/  VIADD R251, R251, 0xffffffa3 ;  /* 0xffffffa3fbfb7836 */ /* 0x002fca0000000000 */
[----:B------:R-:W-:Y:S02]  /*7820*/  ISETP.GE.U32.AND P0, PT, R251, 0x7fffff84, PT ;  /* 0x7fffff84fb00780c */ /* 0x000fe40003f06070 */
[----:B------:R-:W1:Y:S01]  /*7830*/  LDC R251, c[0x0][0x230] ;  /* 0x00008c00fffb7b82 */ /* 0x000e620000000800 */
[----:B---3--:R-:W-:-:S05]  /*7840*/  VIADD R245, R245, 0xffffffa2 ;  /* 0xffffffa2f5f57836 */ /* 0x008fca0000000000 */
[----:B------:R-:W-:Y:S02]  /*7850*/  ISETP.GE.U32.AND P4, PT, R245, 0x7fffff83, PT ;  /* 0x7fffff83f500780c */ /* 0x000fe40003f86070 */
[----:B------:R-:W3:Y:S01]  /*7860*/  LDC R245, c[0x0][0x230] ;  /* 0x00008c00fff57b82 */ /* 0x000ee20000000800 */
[----:B-1----:R-:W-:-:S05]  /*7870*/  VIADD R251, R251, 0xffffffa0 ;  /* 0xffffffa0fbfb7836 */ /* 0x002fca0000000000 */
[----:B------:R-:W-:Y:S01]  /*7880*/  ISETP.GE.AND P1, PT, R8, R251, PT ;  /* 0x000000fb0800720c */ /* 0x000fe20003f26270 */
[----:B------:R-:W-:Y:S01]  /*7890*/  IMAD.WIDE R178, R9, 0x4, R178 ;  /* 0x0000000409b27825 */ /* 0x000fe200078e02b2 */
[----:B------:R-:W5:Y:S03]  /*78a0*/  LDL.LU R8, [R1+0x3f4] ;  /* 0x0003f40001087983 */ /* 0x000f660000300800 */
[----:B---3--:R-:W-:Y:S01]  /*78b0*/  VIADD R251, R245, 0xffffffa1 ;  /* 0xffffffa1f5fb7836 */ /* 0x008fe20000000000 */
[----:B------:R-:W-:Y:S01]  /*78c0*/  SEL R245, RZ, 0x4, P1 ;  /* 0x00000004fff57807 */ /* 0x000fe20000800000 */
[----:B------:R-:W-:Y:S01]  /*78d0*/  IMAD.WIDE R162, R9, 0x4, R162 ;  /* 0x0000000409a27825 */ /* 0x000fe200078e02a2 */
[----:B------:R1:W-:Y:S02]  /*78e0*/  LDGSTS.E [R13+0x3800c], desc[UR16][R178.64], !P6 ;  /* 0x3800c000b20d7fae */ /* 0x0003e4000f121850 */
[----:B------:R-:W-:Y:S01]  /*78f0*/  ISETP.GE.U32.AND P3, PT, R251, 0x7fffff82, PT ;  /* 0x7fffff82fb00780c */ /* 0x000fe20003f66070 */
[----:B------:R-:W-:Y:S01]  /*7900*/  IMAD.WIDE R164, R9, 0x4, R164 ;  /* 0x0000000409a47825 */ /* 0x000fe200078e02a4 */
[----:B------:R-:W3:Y:S01]  /*7910*/  LDC R251, c[0x0][0x230] ;  /* 0x00008c00fffb7b82 */ /* 0x000ee20000000800 */
[----:B------:R-:W-:Y:S01]  /*7920*/  SEL R245, R245, RZ, P5 ;  /* 0x000000fff5f57207 */ /* 0x000fe20002800000 */
[----:B------:R1:W-:Y:S01]  /*7930*/  LDGSTS.E [R12+0x38000], desc[UR16][R162.64], !P0 ;  /* 0x38000000a20c7fae */ /* 0x0003e2000c121850 */
[----:B------:R-:W-:-:S02]  /*7940*/  IMAD.WIDE R212, R9, 0x4, R212 ;  /* 0x0000000409d47825 */ /* 0x000fc400078e02d4 */
[----:B------:R-:W-:Y:S01]  /*7950*/  ISETP.NE.U32.AND P5, PT, R245, RZ, PT ;  /* 0x000000fff500720c */ /* 0x000fe20003fa5070 */
[----:B------:R1:W-:Y:S01]  /*7960*/  LDGSTS.E [R12+0x38004], desc[UR16][R164.64], !P4 ;  /* 0x38004000a40c7fae */ /* 0x0003e2000e121850 */
[----:B------:R-:W-:Y:S01]  /*7970*/  IMAD.WIDE R156, R9, 0x4, R156 ;  /* 0x00000004099c7825 */ /* 0x000fe200078e029c */
[----:B------:R-:W4:Y:S02]  /*7980*/  LDC R245, c[0x0][0x230] ;  /* 0x00008c00fff57b82 */ /* 0x000f240000000800 */
[----:B------:R1:W-:Y:S01]  /*7990*/  STL [R1], RZ ;  /* 0x000000ff01007387 */ /* 0x0003e20000100800 */
[----:B------:R-:W-:-:S03]  /*79a0*/  IMAD.WIDE R210, R7, 0x4, R210 ;  /* 0x0000000407d27825 */ /* 0x000fc600078e02d2 */
[----:B------:R1:W-:Y:S01]  /*79b0*/  LDGSTS.E [R12+0x38008], desc[UR16][R212.64], !P3 ;  /* 0x38008000d40c7fae */ /* 0x0003e2000d921850 */
[----:B------:R-:W-:-:S03]  /*79c0*/  IMAD.WIDE R88, R7, 0x4, R88 ;  /* 0x0000000407587825 */ /* 0x000fc600078e0258 */
[----:B------:R1:W-:Y:S01]  /*79d0*/  STL [R1+0x4], RZ ;  /* 0x000004ff01007387 */ /* 0x0003e20000100800 */
[----:B------:R-:W-:-:S03]  /*79e0*/  IMAD.WIDE R86, R7, 0x4, R86 ;  /* 0x0000000407567825 */ /* 0x000fc600078e0256 */
[----:B------:R1:W-:Y:S01]  /*79f0*/  STL [R1+0x8], RZ ;  /* 0x000008ff01007387 */ /* 0x0003e20000100800 */
[----:B------:R-:W-:-:S03]  /*7a00*/  IMAD.WIDE R84, R7, 0x4, R84 ;  /* 0x0000000407547825 */ /* 0x000fc600078e0254 */
[----:B------:R1:W-:Y:S01]  /*7a10*/  STL [R1+0xc], RZ ;  /* 0x00000cff01007387 */ /* 0x0003e20000100800 */
[----:B---3--:R-:W-:Y:S02]  /*7a20*/  VIADD R251, R251, 0xffffffa0 ;  /* 0xffffffa0fbfb7836 */ /* 0x008fe40000000000 */
[----:B------:R-:W-:Y:S01]  /*7a30*/  IMAD.WIDE R82, R7, 0x4, R82 ;  /* 0x0000000407527825 */ /* 0x000fe200078e0252 */
[----:B------:R3:W-:Y:S02]  /*7a40*/  STL [R1+0x10], RZ ;  /* 0x000010ff01007387 */ /* 0x0007e40000100800 */
[----:B------:R-:W-:Y:S01]  /*7a50*/  ISETP.GE.U32.AND P1, PT, R251, 0x7fffff81, PT ;  /* 0x7fffff81fb00780c */ /* 0x000fe20003f26070 */
[----:B----4-:R-:W-:Y:S01]  /*7a60*/  VIADD R245, R245, 0xffffff9e ;  /* 0xffffff9ef5f57836 */ /* 0x010fe20000000000 */
[----:B------:R-:W4:Y:S01]  /*7a70*/  LDC R251, c[0x0][0x230] ;  /* 0x00008c00fffb7b82 */ /* 0x000f220000000800 */
[----:B------:R-:W-:Y:S01]  /*7a80*/  IMAD.WIDE R80, R7, 0x4, R80 ;  /* 0x0000000407507825 */ /* 0x000fe200078e0250 */
[----:B------:R3:W-:Y:S02]  /*7a90*/  STL [R1+0x14], RZ ;  /* 0x000014ff01007387 */ /* 0x0007e40000100800 */
[----:B------:R-:W-:Y:S01]  /*7aa0*/  ISETP.GE.U32.AND P0, PT, R245, 0x7fffff7f, PT ;  /* 0x7fffff7ff500780c */ /* 0x000fe20003f06070 */
[C---:B------:R-:W-:Y:S01]  /*7ab0*/  IMAD.WIDE R78, R7.reuse, 0x4, R78 ;  /* 0x00000004074e7825 */ /* 0x040fe200078e024e */
[----:B------:R3:W-:Y:S02]  /*7ac0*/  STL [R1+0x18], RZ ;  /* 0x000018ff01007387 */ /* 0x0007e40000100800 */
[----:B------:R-:W2:Y:S01]  /*7ad0*/  LDC R245, c[0x0][0x230] ;  /* 0x00008c00fff57b82 */ /* 0x000ea20000000800 */
[C---:B------:R-:W-:Y:S01]  /*7ae0*/  IMAD.WIDE R76, R7.reuse, 0x4, R76 ;  /* 0x00000004074c7825 */ /* 0x040fe200078e024c */
[----:B------:R3:W-:Y:S03]  /*7af0*/  STL [R1+0x1c], RZ ;  /* 0x00001cff01007387 */ /* 0x0007e60000100800 */
[C---:B------:R-:W-:Y:S01]  /*7b00*/  IMAD.WIDE R74, R7.reuse, 0x4, R74 ;  /* 0x00000004074a7825 */ /* 0x040fe200078e024a */
[----:B------:R3:W-:Y:S03]  /*7b10*/  LDGSTS.E [R12+0x3800c], desc[UR16][R156.64], !P1 ;  /* 0x3800c0009c0c7fae */ /* 0x0007e6000c921850 */
[C---:B------:R-:W-:Y:S01]  /*7b20*/  IMAD.WIDE R72, R7.reuse, 0x4, R72 ;  /* 0x0000000407487825 */ /* 0x040fe200078e0248 */
[----:B------:R-:W0:Y:S03]  /*7b30*/  LDGDEPBAR ;  /* 0x00000000000079af */ /* 0x000e260000000000 */
        /* <DEDUP_REMOVED lines=28> */
[----:B--2---:R-:W-:Y:S01]  /*7d00*/  VIADD R245, R245, 0xffffff9d ;  /* 0xffffff9df5f57836 */ /* 0x004fe20000000000 */
[----:B------:R2:W-:Y:S01]  /*7d10*/  LDGSTS.E [R11+0x13800], desc[UR16][R62.64], P2 ;  /* 0x138000003e0b7fae */ /* 0x0005e20009121850 */
[----:B------:R-:W-:-:S03]  /*7d20*/  IMAD.WIDE R106, R7, 0x4, R106 ;  /* 0x00000004076a7825 */ /* 0x000fc600078e026a */
[----:B------:R2:W-:Y:S01]  /*7d30*/  LDGSTS.E [R11+0x13c00], desc[UR16][R60.64], P2 ;  /* 0x13c000003c0b7fae */ /* 0x0005e20009121850 */
[----:B------:R-:W-:Y:S01]  /*7d40*/  IMAD.WIDE R104, R7, 0x4, R104 ;  /* 0x0000000407687825 */ /* 0x000fe200078e0268 */
[----:B------:R-:W-:Y:S02]  /*7d50*/  ISETP.GE.U32.AND P4, PT, R245, 0x7fffff7e, PT ;  /* 0x7fffff7ef500780c */ /* 0x000fe40003f86070 */
[----:B------:R2:W-:Y:S01]  /*7d60*/  LDGSTS.E [R11+0x14000], desc[UR16][R218.64], P2 ;  /* 0x14000000da0b7fae */ /* 0x0005e20009121850 */
[C---:B------:R-:W-:Y:S01]  /*7d70*/  IMAD.WIDE R102, R7.reuse, 0x4, R102 ;  /* 0x0000000407667825 */ /* 0x040fe200078e0266 */
[----:B------:R-:W1:Y:S02]  /*7d80*/  LDC R245, c[0x0][0x230] ;  /* 0x00008c00fff57b82 */ /* 0x000e640000000800 */
[----:B------:R2:W-:Y:S01]  /*7d90*/  LDGSTS.E [R11+0x14400], desc[UR16][R120.64], P2 ;  /* 0x14400000780b7fae */ /* 0x0005e20009121850 */
[----:B------:R-:W-:-:S03]  /*7da0*/  IMAD.WIDE R100, R7, 0x4, R100 ;  /* 0x0000000407647825 */ /* 0x000fc600078e0264 */
[----:B------:R2:W-:Y:S01]  /*7db0*/  LDGSTS.E [R11+0x14800], desc[UR16][R118.64], P2 ;  /* 0x14800000760b7fae */ /* 0x0005e20009121850 */
[----:B------:R-:W-:-:S03]  /*7dc0*/  IMAD.WIDE R98, R7, 0x4, R98 ;  /* 0x0000000407627825 */ /* 0x000fc600078e0262 */
[----:B------:R2:W-:Y:S01]  /*7dd0*/  LDGSTS.E [R11+0x14c00], desc[UR16][R116.64], P2 ;  /* 0x14c00000740b7fae */ /* 0x0005e20009121850 */
[----:B------:R-:W-:-:S03]  /*7de0*/  IMAD.WIDE R96, R7, 0x4, R96 ;  /* 0x0000000407607825 */ /* 0x000fc600078e0260 */
[----:B------:R2:W-:Y:S01]  /*7df0*/  LDGSTS.E [R11+0x15000], desc[UR16][R114.64], P2 ;  /* 0x15000000720b7fae */ /* 0x0005e20009121850 */
[----:B----4-:R-:W-:Y:S02]  /*7e00*/  VIADD R251, R251, 0xffffff9f ;  /* 0xffffff9ffbfb7836 */ /* 0x010fe40000000000 */
[----:B------:R-:W-:Y:S01]  /*7e10*/  IMAD.WIDE R94, R7, 0x4, R94 ;  /* 0x00000004075e7825 */ /* 0x000fe200078e025e */
[----:B------:R4:W-:Y:S02]  /*7e20*/  LDGSTS.E [R11+0x15400], desc[UR16][R112.64], P2 ;  /* 0x15400000700b7fae */ /* 0x0009e40009121850 */
[----:B------:R-:W-:Y:S01]  /*7e30*/  ISETP.GE.U32.AND P6, PT, R251, 0x7fffff80, PT ;  /* 0x7fffff80fb00780c */ /* 0x000fe20003fc6070 */
[C---:B------:R-:W-:Y:S01]  /*7e40*/  IMAD.WIDE R92, R7.reuse, 0x4, R92 ;  /* 0x00000004075c7825 */ /* 0x040fe200078e025c */
[----:B------:R4:W-:Y:S01]  /*7e50*/  LDGSTS.E [R11+0x15800], desc[UR16][R110.64], P2 ;  /* 0x158000006e0b7fae */ /* 0x0009e20009121850 */
[----:B------:R-:W3:Y:S02]  /*7e60*/  LDC R251, c[0x0][0x230] ;  /* 0x00008c00fffb7b82 */ /* 0x000ee40000000800 */
        /* <DEDUP_REMOVED lines=44> */
[----:B-1----:R-:W-:Y:S01]  /*8130*/  VIADD R245, R245, 0xffffff9b ;  /* 0xffffff9bf5f57836 */ /* 0x002fe20000000000 */
[----:B------:R1:W-:Y:S01]  /*8140*/  LDGSTS.E [R10+0x13600], desc[UR16][R126.64], P2 ;  /* 0x136000007e0a7fae */ /* 0x0003e20009121850 */
[----:B------:R-:W-:-:S03]  /*8150*/  IMAD.WIDE R48, R7, 0x4, R48 ;  /* 0x0000000407307825 */ /* 0x000fc600078e0230 */
[----:B------:R1:W-:Y:S01]  /*8160*/  LDGSTS.E [R10+0x13a00], desc[UR16][R124.64], P2 ;  /* 0x13a000007c0a7fae */ /* 0x0003e20009121850 */
[----:B------:R-:W-:Y:S01]  /*8170*/  IMAD.WIDE R46, R7, 0x4, R46 ;  /* 0x00000004072e7825 */ /* 0x000fe200078e022e */
[----:B------:R-:W-:Y:S02]  /*8180*/  ISETP.GE.U32.AND P1, PT, R245, 0x7fffff7c, PT ;  /* 0x7fffff7cf500780c */ /* 0x000fe40003f26070 */
[----:B------:R1:W-:Y:S01]  /*8190*/  LDGSTS.E [R10+0x13e00], desc[UR16][R122.64], P2 ;  /* 0x13e000007a0a7fae */ /* 0x0003e20009121850 */
[C---:B------:R-:W-:Y:S01]  /*81a0*/  IMAD.WIDE R44, R7.reuse, 0x4, R44 ;  /* 0x00000004072c7825 */ /* 0x040fe200078e022c */
[----:B------:R-:W2:Y:S02]  /*81b0*/  LDC R245, c[0x0][0x230] ;  /* 0x00008c00fff57b82 */ /* 0x000ea40000000800 */
        /* <DEDUP_REMOVED lines=8> */
[----:B------:R-:W-:Y:S01]  /*8240*/  IMAD.WIDE R36, R7, 0x4, R36 ;  /* 0x0000000407247825 */ /* 0x000fe200078e0224 */
[----:B------:R3:W-:Y:S02]  /*8250*/  LDGSTS.E [R10+0x15200], desc[UR16][R52.64], P2 ;  /* 0x15200000340a7fae */ /* 0x0007e40009121850 */
[----:B------:R-:W-:Y:S01]  /*8260*/  ISETP.GE.U32.AND P3, PT, R251, 0x7fffff7d, PT ;  /* 0x7fffff7dfb00780c */ /* 0x000fe20003f66070 */
[C---:B------:R-:W-:Y:S01]  /*8270*/  IMAD.WIDE R34, R7.reuse, 0x4, R34 ;  /* 0x0000000407227825 */ /* 0x040fe200078e0222 */
[----:B------:R3:W-:Y:S01]  /*8280*/  LDGSTS.E [R10+0x15600], desc[UR16][R50.64], P2 ;  /* 0x15600000320a7fae */ /* 0x0007e20009121850 */
[----:B------:R-:W4:Y:S02]  /*8290*/  LDC R251, c[0x0][0x230] ;  /* 0x00008c00fffb7b82 */ /* 0x000f240000000800 */
        /* <DEDUP_REMOVED lines=20> */
[----:B------:R-:W-:Y:S01]  /*83e0*/  ISETP.GE.U32.AND P2, PT, R245, 0x7fffff7b, PT ;  /* 0x7fffff7bf500780c */ /* 0x000fe20003f46070 */
[----:B----4-:R-:W-:Y:S02]  /*83f0*/  VIADD R245, R251, 0xffffff99 ;  /* 0xffffff99fbf57836 */ /* 0x010fe40000000000 */
[----:B------:R-:W0:Y:S01]  /*8400*/  LDGDEPBAR ;  /* 0x00000000000079af */ /* 0x000e220000000000 */
[----:B------:R-:W4:Y:S01]  /*8410*/  LDC R251, c[0x0][0x230] ;  /* 0x00008c00fffb7b82 */ /* 0x000f220000000800 */
[----:B------:R-:W-:-:S07]  /*8420*/  IMAD.WIDE R198, R9, 0x4, R198 ;  /* 0x0000000409c67825 */ /* 0x000fce00078e02c6 */
[----:B------:R-:W-:Y:S01]  /*8430*/  BAR.SYNC.DEFER_BLOCKING 0x0 ;  /* 0x0000000000007b1d */ /* 0x000fe20000010000 */
[----:B------:R-:W-:-:S04]  /*8440*/  IMAD.WIDE R196, R9, 0x4, R196 ;  /* 0x0000000409c47825 */ /* 0x000fc800078e02c4 */
[C---:B------:R-:W-:Y:S01]  /*8450*/  IMAD.WIDE R204, R9.reuse, 0x4, R204 ;  /* 0x0000000409cc7825 */ /* 0x040fe200078e02cc */
[----:B------:R1:W-:Y:S03]  /*8460*/  STL [R1+0x20], RZ ;  /* 0x000020ff01007387 */ /* 0x0003e60000100800 */
[C---:B------:R-:W-:Y:S01]  /*8470*/  IMAD.WIDE R190, R9.reuse, 0x4, R190 ;  /* 0x0000000409be7825 */ /* 0x040fe200078e02be */
[----:B------:R1:W-:Y:S03]  /*8480*/  STL [R1+0x24], RZ ;  /* 0x000024ff01007387 */ /* 0x0003e60000100800 */
[C---:B------:R-:W-:Y:S01]  /*8490*/  IMAD.WIDE R188, R9.reuse, 0x4, R188 ;  /* 0x0000000409bc7825 */ /* 0x040fe200078e02bc */
[----:B------:R1:W-:Y:S03]  /*84a0*/  STL [R1+0x28], RZ ;  /* 0x000028ff01007387 */ /* 0x0003e60000100800 */
[----:B------:R-:W-:Y:S01]  /*84b0*/  IMAD.WIDE R26, R9, 0x4, R26 ;  /* 0x00000004091a7825 */ /* 0x000fe200078e021a */
[----:B------:R1:W-:Y:S03]  /*84c0*/  STL [R1+0x2c], RZ ;  /* 0x00002cff01007387 */ /* 0x0003e60000100800 */
[----:B----4-:R-:W-:Y:S01]  /*84d0*/  VIADD R251, R251, 0xffffff98 ;  /* 0xffffff98fbfb7836 */ /* 0x010fe20000000000 */
[----:B------:R-:W-:Y:S01]  /*84e0*/  @!PT LDS RZ, [RZ] ;  /* 0x00000000fffff984 */ /* 0x000fe20000000800 */
[----:B------:R-:W-:Y:S01]  /*84f0*/  @!PT LDS RZ, [RZ] ;  /* 0x00000000fffff984 */ /* 0x000fe20000000800 */
[----:B------:R-:W-:Y:S01]  /*8500*/  @!PT LDS RZ, [RZ] ;  /* 0x00000000fffff984 */ /* 0x000fe20000000800 */
[----:B------:R4:W-:Y:S01]  /*8510*/  LDGSTS.E [R23+0x3c000], desc[UR16][R90.64], !P6 ;  /* 0x3c0000005a177fae */ /* 0x0009e2000f121850 */
[----:B------:R-:W-:Y:S01]  /*8520*/  ISETP.GE.U32.AND P6, PT, R245, 0x7fffff7a, PT ;  /* 0x7fffff7af500780c */ /* 0x000fe20003fc6070 */
[----:B------:R-:W-:Y:S01]  /*8530*/  IMAD.WIDE R200, R9, 0x4, R200 ;  /* 0x0000000409c87825 */ /* 0x000fe200078e02c8 */
[----:B------:R-:W3:Y:S01]  /*8540*/  LDC R245, c[0x0][0x230] ;  /* 0x00008c00fff57b82 */ /* 0x000ee20000000800 */
[----:B------:R4:W-:Y:S01]  /*8550*/  LDGSTS.E [R23+0x3c004], desc[UR16][R208.64], !P0 ;  /* 0x3c004000d0177fae */ /* 0x0009e2000c121850 */
[----:B------:R-:W-:Y:S01]  /*8560*/  ISETP.GE.U32.AND P0, PT, R251, 0x7fffff79, PT ;  /* 0x7fffff79fb00780c */ /* 0x000fe20003f06070 */
[----:B------:R-:W-:-:S02]  /*8570*/  IMAD.WIDE R170, R9, 0x4, R170 ;  /* 0x0000000409aa7825 */ /* 0x000fc400078e02aa */
[----:B------:R4:W-:Y:S02]  /*8580*/  LDGSTS.E [R23+0x3c008], desc[UR16][R206.64], !P4 ;  /* 0x3c008000ce177fae */ /* 0x0009e4000e121850 */
[C---:B------:R-:W-:Y:S01]  /*8590*/  IMAD.WIDE R182, R9.reuse, 0x4, R182 ;  /* 0x0000000409b67825 */ /* 0x040fe200078e02b6 */
[----:B------:R-:W2:Y:S01]  /*85a0*/  LDC R251, c[0x0][0x230] ;  /* 0x00008c00fffb7b82 */ /* 0x000ea20000000800 */
[----:B------:R4:W-:Y:S02]  /*85b0*/  LDGSTS.E [R23+0x3c00c], desc[UR16][R202.64], !P3 ;  /* 0x3c00c000ca177fae */ /* 0x0009e4000d921850 */
[C---:B------:R-:W-:Y:S02]  /*85c0*/  IMAD.WIDE R192, R9.reuse, 0x4, R192 ;  /* 0x0000000409c07825 */ /* 0x040fe400078e02c0 */
[----:B------:R4:W-:Y:S02]  /*85d0*/  LDGSTS.E [R22+0x3c000], desc[UR16][R194.64], !P1 ;  /* 0x3c000000c2167fae */ /* 0x0009e4000c921850 */
[----:B------:R-:W-:-:S02]  /*85e0*/  IMAD.WIDE R180, R9, 0x4, R180 ;  /* 0x0000000409b47825 */ /* 0x000fc400078e02b4 */
[----:B------:R4:W-:Y:S02]  /*85f0*/  LDGSTS.E [R22+0x3c004], desc[UR16][R168.64], !P2 ;  /* 0x3c004000a8167fae */ /* 0x0009e4000d121850 */
[C---:B------:R-:W-:Y:S02]  /*8600*/  IMAD.WIDE R184, R9.reuse, 0x4, R184 ;  /* 0x0000000409b87825 */ /* 0x040fe400078e02b8 */
[----:B------:R4:W-:Y:S02]  /*8610*/  LDGSTS.E [R22+0x3c008], desc[UR16][R186.64], !P6 ;  /* 0x3c008000ba167fae */ /* 0x0009e4000f121850 */
[----:B------:R-:W-:Y:S02]  /*8620*/  IMAD.WIDE R214, R9, 0x4, R214 ;  /* 0x0000000409d67825 */ /* 0x000fe400078e02d6 */
[----:B------:R4:W-:Y:S02]  /*8630*/  LDGSTS.E [R22+0x3c00c], desc[UR16][R198.64], !P0 ;  /* 0x3c00c000c6167fae */ /* 0x0009e4000c121850 */
[----:B---3--:R-:W-:-:S02]  /*8640*/  VIADD R245, R245, 0xffffff97 ;  /* 0xffffff97f5f57836 */ /* 0x008fc40000000000 */
[----:B------:R-:W-:Y:S01]  /*8650*/  IMAD.WIDE R166, R9, 0x4, R166 ;  /* 0x0000000409a67825 */ /* 0x000fe200078e02a6 */
[----:B------:R3:W-:Y:S02]  /*8660*/  STL [R1+0x30], RZ ;  /* 0x000030ff01007387 */ /* 0x0007e40000100800 */
[----:B------:R-:W-:Y:S01]  /*8670*/  ISETP.GE.U32.AND P4, PT, R245, 0x7fffff78, PT ;  /* 0x7fffff78f500780c */ /* 0x000fe20003f86070 */
[----:B--2---:R-:W-:Y:S01]  /*8680*/  VIADD R251, R251, 0xffffff96 ;  /* 0xffffff96fbfb7836 */ /* 0x004fe20000000000 */
[----:B------:R-:W2:Y:S01]  /*8690*/  LDC R245, c[0x0][0x230] ;  /* 0x00008c00fff57b82 */ /* 0x000ea20000000800 */
[----:B------:R-:W-:Y:S01]  /*86a0*/  IMAD.WIDE R172, R9, 0x4, R172 ;  /* 0x0000000409ac7825 */ /* 0x000fe200078e02ac */
[----:B------:R3:W-:Y:S02]  /*86b0*/  STL [R1+0x34], RZ ;  /* 0x000034ff01007387 */ /* 0x0007e40000100800 */
[----:B------:R-:W-:Y:S01]  /*86c0*/  ISETP.GE.U32.AND P3, PT, R251, 0x7fffff77, PT ;  /* 0x7fffff77fb00780c */ /* 0x000fe20003f66070 */
[C---:B------:R-:W-:Y:S01]  /*86d0*/  IMAD.WIDE R160, R9.reuse, 0x4, R160 ;  /* 0x0000000409a07825 */ /* 0x040fe200078e02a0 */
[----:B------:R3:W-:Y:S02]  /*86e0*/  STL [R1+0x38], RZ ;  /* 0x000038ff01007387 */ /* 0x0007e40000100800 */
[----:B------:R-:W1:Y:S01]  /*86f0*/  LDC R251, c[0x0][0x230] ;  /* 0x00008c00fffb7b82 */ /* 0x000e620000000800 */
[C---:B------:R-:W-:Y:S01]  /*8700*/  IMAD.WIDE R176, R9.reuse, 0x4, R176 ;  /* 0x0000000409b07825 */ /* 0x040fe200078e02b0 */
[----:B------:R3:W-:Y:S03]  /*8710*/  STL [R1+0x3c], RZ ;  /* 0x00003cff01007387 */ /* 0x0007e60000100800 */
[C---:B------:R-:W-:Y:S01]  /*8720*/  IMAD.WIDE R158, R9.reuse, 0x4, R158 ;  /* 0x00000004099e7825 */ /* 0x040fe200078e029e */
[----:B------:R3:W-:Y:S03]  /*8730*/  LDGSTS.E [R21+0x3c000], desc[UR16][R196.64], !P4 ;  /* 0x3c000000c4157fae */ /* 0x0007e6000e121850 */
[C---:B------:R-:W-:Y:S01]  /*8740*/  IMAD.WIDE R24, R9.reuse, 0x4, R24 ;  /* 0x0000000409187825 */ /* 0x040fe200078e0218 */
[----:B------:R3:W-:Y:S03]  /*8750*/  LDGSTS.E [R21+0x3c004], desc[UR16][R204.64], !P3 ;  /* 0x3c004000cc157fae */ /* 0x0007e6000d921850 */
[----:B------:R-:W-:Y:S01]  /*8760*/  IMAD.WIDE R174, R9, 0x4, R174 ;  /* 0x0000000409ae7825 */ /* 0x000fe200078e02ae */
[----:B------:R1:W-:Y:S03]  /*8770*/  STL [R1+0x40], RZ ;  /* 0x000040ff01007387 */ /* 0x0003e60000100800 */
[----:B--2---:R-:W-:Y:S01]  /*8780*/  VIADD R245, R245, 0xffffff95 ;  /* 0xffffff95f5f57836 */ /* 0x004fe20000000000 */
[----:B------:R2:W-:Y:S01]  /*8790*/  STL [R1+0x44], RZ ;  /* 0x000044ff01007387 */ /* 0x0005e20000100800 */
[----:B------:R-:W-:-:S03]  /*87a0*/  IMAD.WIDE R178, R9, 0x4, R178 ;  /* 0x0000000409b27825 */ /* 0x000fc600078e02b2 */
[----:B------:R-:W-:Y:S01]  /*87b0*/  ISETP.GE.U32.AND P1, PT, R245, 0x7fffff76, PT ;  /* 0x7fffff76f500780c */ /* 0x000fe20003f26070 */
[----:B------:R-:W-:Y:S01]  /*87c0*/  IMAD.WIDE R162, R9, 0x4, R162 ;  /* 0x0000000409a27825 */ /* 0x000fe200078e02a2 */
[----:B------:R-:W4:Y:S01]  /*87d0*/  LDC R245, c[0x0][0x230] ;  /* 0x00008c00fff57b82 */ /* 0x000f220000000800 */
[----:B------:R2:W-:Y:S02]  /*87e0*/  STL [R1+0x48], RZ ;  /* 0x000048ff01007387 */ /* 0x0005e40000100800 */
[----:B-1----:R-:W-:Y:S02]  /*87f0*/  VIADD R251, R251, 0xffffff93 ;  /* 0xffffff93fbfb7836 */ /* 0x002fe40000000000 */
[----:B------:R-:W-:Y:S01]  /*8800*/  IMAD.WIDE R164, R9, 0x4, R164 ;  /* 0x0000000409a47825 */ /* 0x000fe200078e02a4 */
[----:B------:R2:W-:Y:S02]  /*8810*/  STL [R1+0x4c], RZ ;  /* 0x00004cff01007387 */ /* 0x0005e40000100800 */
[----:B------:R-:W-:Y:S01]  /*8820*/  ISETP.GE.U32.AND P6, PT, R251, 0x7fffff74, PT ;  /* 0x7fffff74fb00780c */ /* 0x000fe20003fc6070 */
[C---:B------:R-:W-:Y:S01]  /*8830*/  IMAD.WIDE R212, R9.reuse, 0x4, R212 ;  /* 0x0000000409d47825 */ /* 0x040fe200078e02d4 */
[----:B------:R-:W1:Y:S01]  /*8840*/  LDC R251, c[0x0][0x230] ;  /* 0x00008c00fffb7b82 */ /* 0x000e620000000800 */
[----:B------:R2:W-:Y:S02]  /*8850*/  LDGSTS.E [R21+0x3c008], desc[UR16][R190.64], !P1 ;  /* 0x3c008000be157fae */ /* 0x0005e4000c921850 */
[----:B------:R-:W-:-:S02]  /*8860*/  IMAD.WIDE R156, R9, 0x4, R156 ;  /* 0x00000004099c7825 */ /* 0x000fc400078e029c */
[----:B------:R1:W-:Y:S02]  /*8870*/  STL [R1+0x50], RZ ;  /* 0x000050ff01007387 */ /* 0x0003e40000100800 */
[C---:B------:R-:W-:Y:S02]  /*8880*/  IMAD.WIDE R210, R7.reuse, 0x4, R210 ;  /* 0x0000000407d27825 */ /* 0x040fe400078e02d2 */
[----:B------:R1:W-:Y:S02]  /*8890*/  STL [R1+0x54], RZ ;  /* 0x000054ff01007387 */ /* 0x0003e40000100800 */
[----:B------:R-:W-:Y:S02]  /*88a0*/  IMAD.WIDE R88, R7, 0x4, R88 ;  /* 0x0000000407587825 */ /* 0x000fe400078e0258 */
[----:B------:R1:W-:Y:S02]  /*88b0*/  STL [R1+0x58], RZ ;  /* 0x000058ff01007387 */ /* 0x0003e40000100800 */
[----:B----4-:R-:W-:-:S02]  /*88c0*/  VIADD R245, R245, 0xffffff94 ;  /* 0xffffff94f5f57836 */ /* 0x010fc40000000000 */
[----:B------:R-:W-:Y:S01]  /*88d0*/  IMAD.WIDE R86, R7, 0x4, R86 ;  /* 0x0000000407567825 */ /* 0x000fe200078e0256 */
[----:B------:R4:W-:Y:S02]  /*88e0*/  STL [R1+0x5c], RZ ;  /* 0x00005cff01007387 */ /* 0x0009e40000100800 */
[----:B------:R-:W-:Y:S01]  /*88f0*/  ISETP.GE.U32.AND P2, PT, R245, 0x7fffff75, PT ;  /* 0x7fffff75f500780c */ /* 0x000fe20003f46070 */
[----:B------:R-:W-:Y:S01]  /*8900*/  IMAD.WIDE R84, R7, 0x4, R84 ;  /* 0x0000000407547825 */ /* 0x000fe200078e0254 */
[----:B------:R-:W3:Y:S01]  /*8910*/  LDC R245, c[0x0][0x230] ;  /* 0x00008c00fff57b82 */ /* 0x000ee20000000800 */
        /* <DEDUP_REMOVED lines=9> */
[----:B------:R4:W-:Y:S02]  /*89b0*/  LDGSTS.E [R20+0x3c000], desc[UR16][R26.64], !P6 ;  /* 0x3c0000001a147fae */ /* 0x0009e4000f121850 */
[C---:B------:R-:W-:Y:S02]  /*89c0*/  IMAD.WIDE R76, R7.reuse, 0x4, R76 ;  /* 0x00000004074c7825 */ /* 0x040fe400078e024c */
[----:B------:R1:W-:Y:S02]  /*89d0*/  STL [R1+0x68], RZ ;  /* 0x000068ff01007387 */ /* 0x0003e40000100800 */
[----:B------:R-:W-:Y:S02]  /*89e0*/  IMAD.WIDE R74, R7, 0x4, R74 ;  /* 0x00000004074a7825 */ /* 0x000fe400078e024a */
[----:B------:R1:W-:Y:S02]  /*89f0*/  STL [R1+0x6c], RZ ;  /* 0x00006cff01007387 */ /* 0x0003e40000100800 */
[----:B---3--:R-:W-:-:S02]  /*8a00*/  VIADD R245, R245, 0xffffff92 ;  /* 0xffffff92f5f57836 */ /* 0x008fc40000000000 */
[----:B------:R-:W-:Y:S01]  /*8a10*/  IMAD.WIDE R72, R7, 0x4, R72 ;  /* 0x0000000407487825 */ /* 0x000fe200078e0248 */
[----:B------:R3:W-:Y:S02]  /*8a20*/  STL [R1+0x70], RZ ;  /* 0x000070ff01007387 */ /* 0x0007e40000100800 */
[----:B------:R-:W-:Y:S01]  /*8a30*/  ISETP.GE.U32.AND P0, PT, R245, 0x7fffff73, PT ;  /* 0x7fffff73f500780c */ /* 0x000fe20003f06070 */
[----:B------:R-:W-:Y:S01]  /*8a40*/  IMAD.WIDE R70, R7, 0x4, R70 ;  /* 0x0000000407467825 */ /* 0x000fe200078e0246 */
[----:B------:R-:W2:Y:S01]  /*8a50*/  LDC R245, c[0x0][0x230] ;  /* 0x00008c00fff57b82 */ /* 0x000ea20000000800 */
        /* <DEDUP_REMOVED lines=14> */
[----:B--2---:R-:W-:-:S02]  /*8b40*/  VIADD R245, R245, 0xffffff90 ;  /* 0xffffff90f5f57836 */ /* 0x004fc40000000000 */
[----:B------:R-:W-:Y:S01]  /*8b50*/  IMAD.WIDE R218, R7, 0x4, R218 ;  /* 0x0000000407da7825 */ /* 0x000fe200078e02da */
[----:B------:R2:W-:Y:S02]  /*8b60*/  STL [R1+0x84], RZ ;  /* 0x000084ff01007387 */ /* 0x0005e40000100800 */
        /* <DEDUP_REMOVED lines=65> */
[C---:B------:R-:W-:Y:S01]  /*8f80*/  IMAD.WIDE R138, R7.reuse, 0x4, R138 ;  /* 0x00000004078a7825 */ /* 0x040fe200078e028a */
[----:B------:R2:W-:Y:S03]  /*8f90*/  STL [R1+0xcc], RZ ;  /* 0x0000ccff01007387 */ /* 0x0005e60000100800 */
[C---:B------:R-:W-:Y:S01]  /*8fa0*/  IMAD.WIDE R136, R7.reuse, 0x4, R136 ;  /* 0x0000000407887825 */ /* 0x040fe200078e0288 */
[----:B------:R2:W-:Y:S03]  /*8fb0*/  STL [R1+0xd0], RZ ;  /* 0x0000d0ff01007387 */ /* 0x0005e60000100800 */
[----:B------:R-:W-:Y:S01]  /*8fc0*/  IMAD.WIDE R134, R7, 0x4, R134 ;  /* 0x0000000407867825 */ /* 0x000fe200078e0286 */
[----:B------:R1:W-:Y:S01]  /*8fd0*/  LDGSTS.E [R17+0x3c000], desc[UR16][R166.64], !P4 ;  /* 0x3c000000a6117fae */ /* 0x0003e2000e121850 */
[----:B------:R-:W-:-:S02]  /*8fe0*/  ISETP.GE.U32.AND P4, PT, R251, 0x7fffff66, PT ;  /* 0x7fffff66fb00780c */ /* 0x000fc40003f86070 */
[----:B------:R-:W3:Y:S01]  /*8ff0*/  LDC R251, c[0x0][0x230] ;  /* 0x00008c00fffb7b82 */ /* 0x000ee20000000800 */
[----:B------:R2:W-:Y:S01]  /*9000*/  LDGSTS.E [R17+0x3c004], desc[UR16][R172.64], !P3 ;  /* 0x3c004000ac117fae */ /* 0x0005e2000d921850 */
[----:B------:R-:W-:-:S03]  /*9010*/  IMAD.WIDE R132, R7, 0x4, R132 ;  /* 0x0000000407847825 */ /* 0x000fc600078e0284 */
[----:B------:R1:W-:Y:S01]  /*9020*/  STL [R1+0xd4], RZ ;  /* 0x0000d4ff01007387 */ /* 0x0003e20000100800 */
[----:B------:R-:W-:-:S03]  /*9030*/  IMAD.WIDE R130, R7, 0x4, R130 ;  /* 0x0000000407827825 */ /* 0x000fc600078e0282 */
[----:B------:R1:W-:Y:S01]  /*9040*/  STL [R1+0xd8], RZ ;  /* 0x0000d8ff01007387 */ /* 0x0003e20000100800 */
[----:B----4-:R-:W-:Y:S02]  /*9050*/  VIADD R245, R245, 0xffffff89 ;  /* 0xffffff89f5f57836 */ /* 0x010fe40000000000 */
[----:B------:R-:W-:Y:S01]  /*9060*/  IMAD.WIDE R128, R7, 0x4, R128 ;  /* 0x0000000407807825 */ /* 0x000fe200078e0280 */
[----:B------:R4:W-:Y:S02]  /*9070*/  STL [R1+0xdc], RZ ;  /* 0x0000dcff01007387 */ /* 0x0009e40000100800 */
[----:B------:R-:W-:Y:S01]  /*9080*/  ISETP.GE.U32.AND P1, PT, R245, 0x7fffff6a, PT ;  /* 0x7fffff6af500780c */ /* 0x000fe20003f26070 */
[C---:B------:R-:W-:Y:S01]  /*9090*/  IMAD.WIDE R126, R7.reuse, 0x4, R126 ;  /* 0x00000004077e7825 */ /* 0x040fe200078e027e */
[----:B------:R-:W2:Y:S01]  /*90a0*/  LDC R245, c[0x0][0x230] ;  /* 0x00008c00fff57b82 */ /* 0x000ea20000000800 */
[----:B------:R4:W-:Y:S02]  /*90b0*/  STL [R1+0xe0], RZ ;  /* 0x0000e0ff01007387 */ /* 0x0009e40000100800 */
[----:B------:R-:W-:-:S02]  /*90c0*/  IMAD.WIDE R124, R7, 0x4, R124 ;  /* 0x00000004077c7825 */ /* 0x000fc400078e027c */
[----:B------:R4:W-:Y:S02]  /*90d0*/  STL [R1+0xe4], RZ ;  /* 0x0000e4ff01007387 */ /* 0x0009e40000100800 */
[----:B---3--:R-:W-:Y:S02]  /*90e0*/  VIADD R251, R251, 0xffffff83 ;  /* 0xffffff83fbfb7836 */ /* 0x008fe40000000000 */
[C---:B------:R-:W-:Y:S01]  /*90f0*/  IMAD.WIDE R122, R7.reuse, 0x4, R122 ;  /* 0x00000004077a7825 */ /* 0x040fe200078e027a */
[----:B------:R4:W-:Y:S03]  /*9100*/  STL [R1+0xe8], RZ ;  /* 0x0000e8ff01007387 */ /* 0x0009e60000100800 */
[----:B------:R-:W-:Y:S01]  /*9110*/  IMAD.WIDE R216, R7, 0x4, R216 ;  /* 0x0000000407d87825 */ /* 0x000fe200078e02d8 */
[----:B------:R3:W-:Y:S01]  /*9120*/  LDGSTS.E [R17+0x3c008], desc[UR16][R160.64], !P1 ;  /* 0x3c008000a0117fae */ /* 0x0007e2000c921850 */
[----:B------:R-:W-:-:S02]  /*9130*/  ISETP.GE.U32.AND P1, PT, R251, 0x7fffff64, PT ;  /* 0x7fffff64fb00780c */ /* 0x000fc40003f26070 */
[----:B------:R-:W1:Y:S01]  /*9140*/  LDC R251, c[0x0][0x230] ;  /* 0x00008c00fffb7b82 */ /* 0x000e620000000800 */
[----:B------:R4:W-:Y:S01]  /*9150*/  LDGSTS.E [R17+0x3c00c], desc[UR16][R176.64], !P2 ;  /* 0x3c00c000b0117fae */ /* 0x0009e2000d121850 */
[----:B------:R-:W-:-:S03]  /*9160*/  IMAD.WIDE R58, R7, 0x4, R58 ;  /* 0x00000004073a7825 */ /* 0x000fc600078e023a */
[----:B------:R1:W-:Y:S01]  /*9170*/  STL [R1+0xec], RZ ;  /* 0x0000ecff01007387 */ /* 0x0003e20000100800 */
[----:B------:R-:W-:-:S03]  /*9180*/  IMAD.WIDE R56, R7, 0x4, R56 ;  /* 0x0000000407387825 */ /* 0x000fc600078e0238 */
[----:B------:R1:W-:Y:S01]  /*9190*/  STL [R1+0xf0], RZ ;  /* 0x0000f0ff01007387 */ /* 0x0003e20000100800 */
[----:B--2---:R-:W-:Y:S02]  /*91a0*/  VIADD R245, R245, 0xffffff87 ;  /* 0xffffff87f5f57836 */ /* 0x004fe40000000000 */
[----:B------:R-:W-:Y:S01]  /*91b0*/  IMAD.WIDE R54, R7, 0x4, R54 ;  /* 0x0000000407367825 */ /* 0x000fe200078e0236 */
[----:B------:R2:W-:Y:S02]  /*91c0*/  STL [R1+0xf4], RZ ;  /* 0x0000f4ff01007387 */ /* 0x0005e40000100800 */
[----:B------:R-:W-:Y:S01]  /*91d0*/  ISETP.GE.U32.AND P6, PT, R245, 0x7fffff68, PT ;  /* 0x7fffff68f500780c */ /* 0x000fe20003fc6070 */
[C---:B------:R-:W-:Y:S01]  /*91e0*/  IMAD.WIDE R52, R7.reuse, 0x4, R52 ;  /* 0x0000000407347825 */ /* 0x040fe200078e0234 */
[----:B------:R-:W3:Y:S01]  /*91f0*/  LDC R245, c[0x0][0x230] ;  /* 0x00008c00fff57b82 */ /* 0x000ee20000000800 */
[----:B------:R2:W-:Y:S02]  /*9200*/  STL [R1+0xf8], RZ ;  /* 0x0000f8ff01007387 */ /* 0x0005e40000100800 */
[----:B------:R-:W-:-:S02]  /*9210*/  IMAD.WIDE R50, R7, 0x4, R50 ;  /* 0x0000000407327825 */ /* 0x000fc400078e0232 */
[----:B------:R2:W-:Y:S02]  /*9220*/  STL [R1+0xfc], RZ ;  /* 0x0000fcff01007387 */ /* 0x0005e40000100800 */
[----:B-1----:R-:W-:Y:S02]  /*9230*/  VIADD R251, R251, 0xffffff81 ;  /* 0xffffff81fbfb7836 */ /* 0x002fe40000000000 */
[C---:B------:R-:W-:Y:S01]  /*9240*/  IMAD.WIDE R48, R7.reuse, 0x4, R48 ;  /* 0x0000000407307825 */ /* 0x040fe200078e0230 */
[----:B------:R2:W-:Y:S03]  /*9250*/  STL [R1+0x100], RZ ;  /* 0x000100ff01007387 */ /* 0x0005e60000100800 */
[----:B------:R-:W-:Y:S01]  /*9260*/  IMAD.WIDE R46, R7, 0x4, R46 ;  /* 0x00000004072e7825 */ /* 0x000fe200078e022e */
[----:B------:R1:W-:Y:S01]  /*9270*/  LDGSTS.E [R13+0x3c000], desc[UR16][R158.64], !P6 ;  /* 0x3c0000009e0d7fae */ /* 0x0003e2000f121850 */
[----:B------:R-:W-:-:S02]  /*9280*/  ISETP.GE.U32.AND P6, PT, R251, 0x7fffff62, PT ;  /* 0x7fffff62fb00780c */ /* 0x000fc40003fc6070 */
[----:B------:R-:W4:Y:S01]  /*9290*/  LDC R251, c[0x0][0x230] ;  /* 0x00008c00fffb7b82 */ /* 0x000f220000000800 */
[C---:B------:R-:W-:Y:S01]  /*92a0*/  IMAD.WIDE R44, R7.reuse, 0x4, R44 ;  /* 0x00000004072c7825 */ /* 0x040fe200078e022c */
[----:B------:R2:W-:Y:S03]  /*92b0*/  STL [R1+0x104], RZ ;  /* 0x000104ff01007387 */ /* 0x0005e60000100800 */
[----:B------:R-:W-:Y:S01]  /*92c0*/  IMAD.WIDE R42, R7, 0x4, R42 ;  /* 0x00000004072a7825 */ /* 0x000fe200078e022a */
[----:B------:R2:W-:Y:S03]  /*92d0*/  STL [R1+0x108], RZ ;  /* 0x000108ff01007387 */ /* 0x0005e60000100800 */
[----:B---3--:R-:W-:Y:S01]  /*92e0*/  VIADD R245, R245, 0xffffff86 ;  /* 0xffffff86f5f57836 */ /* 0x008fe20000000000 */
[----:B------:R2:W-:Y:S01]  /*92f0*/  STL [R1+0x10c], RZ ;  /* 0x00010cff01007387 */ /* 0x0005e20000100800 */
[----:B------:R-:W-:-:S03]  /*9300*/  IMAD.WIDE R40, R7, 0x4, R40 ;  /* 0x0000000407287825 */ /* 0x000fc600078e0228 */
[----:B------:R-:W-:Y:S01]  /*9310*/  ISETP.GE.U32.AND P0, PT, R245, 0x7fffff67, PT ;  /* 0x7fffff67f500780c */ /* 0x000fe20003f06070 */
[C---:B------:R-:W-:Y:S01]  /*9320*/  IMAD.WIDE R38, R7.reuse, 0x4, R38 ;  /* 0x0000000407267825 */ /* 0x040fe200078e0226 */
[----:B------:R-:W3:Y:S01]  /*9330*/  LDC R245, c[0x0][0x230] ;  /* 0x00008c00fff57b82 */ /* 0x000ee20000000800 */
[----:B------:R2:W-:Y:S02]  /*9340*/  STL [R1+0x110], RZ ;  /* 0x000110ff01007387 */ /* 0x0005e40000100800 */
[C---:B------:R-:W-:Y:S02]  /*9350*/  IMAD.WIDE R36, R7.reuse, 0x4, R36 ;  /* 0x0000000407247825 */ /* 0x040fe400078e0224 */
[----:B------:R2:W-:Y:S02]  /*9360*/  STL [R1+0x114], RZ ;  /* 0x000114ff01007387 */ /* 0x0005e40000100800 */
[----:B------:R-:W-:Y:S02]  /*9370*/  IMAD.WIDE R34, R7, 0x4, R34 ;  /* 0x0000000407227825 */ /* 0x000fe400078e0222 */
[----:B------:R2:W-:Y:S02]  /*9380*/  STL [R1+0x118], RZ ;  /* 0x000118ff01007387 */ /* 0x0005e40000100800 */
[----:B----4-:R-:W-:-:S02]  /*9390*/  VIADD R251, R251, 0xffffff7e ;  /* 0xffffff7efbfb7836 */ /* 0x010fc40000000000 */
[----:B------:R4:W-:Y:S01]  /*93a0*/  LDGSTS.E [R13+0x3c004], desc[UR16][R24.64], !P0 ;  /* 0x3c004000180d7fae */ /* 0x0009e2000c121850 */
[----:B------:R-:W-:-:S03]  /*93b0*/  IMAD.WIDE R32, R7, 0x4, R32 ;  /* 0x0000000407207825 */ /* 0x000fc600078e0220 */
[----:B------:R2:W-:Y:S01]  /*93c0*/  LDGSTS.E [R13+0x3c008], desc[UR16][R174.64], !P4 ;  /* 0x3c008000ae0d7fae */ /* 0x0005e2000e121850 */
[----:B------:R-:W-:Y:S01]  /*93d0*/  ISETP.GE.U32.AND P4, PT, R251, 0x7fffff5f, PT ;  /* 0x7fffff5ffb00780c */ /* 0x000fe20003f86070 */
[----:B------:R-:W-:Y:S01]  /*93e0*/  IMAD.WIDE R30, R7, 0x4, R30 ;  /* 0x00000004071e7825 */ /* 0x000fe200078e021e */
[----:B------:R-:W1:Y:S01]  /*93f0*/  LDC R251, c[0x0][0x230] ;  /* 0x00008c00fffb7b82 */ /* 0x000e620000000800 */
[----:B------:R1:W-:Y:S02]  /*9400*/  STL [R1+0x11c], RZ ;  /* 0x00011cff01007387 */ /* 0x0003e40000100800 */
[----:B------:R-:W-:Y:S02]  /*9410*/  IMAD.WIDE R90, R9, 0x4, R90 ;  /* 0x00000004095a7825 */ /* 0x000fe400078e025a */
[----:B------:R1:W-:Y:S02]  /*9420*/  STL [R1+0x120], RZ ;  /* 0x000120ff01007387 */ /* 0x0003e40000100800 */
[----:B---3--:R-:W-:-:S02]  /*9430*/  VIADD R245, R245, 0xffffff84 ;  /* 0xffffff84f5f57836 */ /* 0x008fc40000000000 */
[----:B------:R-:W-:Y:S01]  /*9440*/  IMAD.WIDE R208, R9, 0x4, R208 ;  /* 0x0000000409d07825 */ /* 0x000fe200078e02d0 */
[----:B------:R3:W-:Y:S02]  /*9450*/  STL [R1+0x124], RZ ;  /* 0x000124ff01007387 */ /* 0x0007e40000100800 */
[----:B------:R-:W-:Y:S01]  /*9460*/  ISETP.GE.U32.AND P3, PT, R245, 0x7fffff65, PT ;  /* 0x7fffff65f500780c */ /* 0x000fe20003f66070 */
[C---:B------:R-:W-:Y:S01]  /*9470*/  IMAD.WIDE R206, R9.reuse, 0x4, R206 ;  /* 0x0000000409ce7825 */ /* 0x040fe200078e02ce */
[----:B------:R-:W4:Y:S01]  /*9480*/  LDC R245, c[0x0][0x230] ;  /* 0x00008c00fff57b82 */ /* 0x000f220000000800 */
[----:B------:R3:W-:Y:S02]  /*9490*/  STL [R1+0x128], RZ ;  /* 0x000128ff01007387 */ /* 0x0007e40000100800 */
[C---:B------:R-:W-:Y:S02]  /*94a0*/  IMAD.WIDE R202, R9.reuse, 0x4, R202 ;  /* 0x0000000409ca7825 */ /* 0x040fe400078e02ca */
[----:B------:R3:W-:Y:S02]  /*94b0*/  STL [R1+0x12c], RZ ;  /* 0x00012cff01007387 */ /* 0x0007e40000100800 */
[----:B------:R-:W-:-:S02]  /*94c0*/  IMAD.WIDE R194, R9, 0x4, R194 ;  /* 0x0000000409c27825 */ /* 0x000fc400078e02c2 */
[----:B------:R3:W-:Y:S02]  /*94d0*/  STL [R1+0x130], RZ ;  /* 0x000130ff01007387 */ /* 0x0007e40000100800 */
[----:B-1----:R-:W-:Y:S02]  /*94e0*/  VIADD R251, R251, 0xffffff7d ;  /* 0xffffff7dfbfb7836 */ /* 0x002fe40000000000 */
[----:B------:R1:W-:Y:S01]  /*94f0*/  LDGSTS.E [R13+0x3c00c], desc[UR16][R178.64], !P3 ;  /* 0x3c00c000b20d7fae */ /* 0x0003e2000d921850 */
[----:B------:R-:W-:-:S03]  /*9500*/  IMAD.WIDE R168, R9, 0x4, R168 ;  /* 0x0000000409a87825 */ /* 0x000fc600078e02a8 */
[----:B------:R3:W-:Y:S01]  /*9510*/  LDGSTS.E [R12+0x3c000], desc[UR16][R162.64], !P1 ;  /* 0x3c000000a20c7fae */ /* 0x0007e2000c921850 */
[----:B------:R-:W-:Y:S01]  /*9520*/  ISETP.GE.U32.AND P1, PT, R251, 0x7fffff5e, PT ;  /* 0x7fffff5efb00780c */ /* 0x000fe20003f26070 */
[C---:B------:R-:W-:Y:S01]  /*9530*/  IMAD.WIDE R186, R9.reuse, 0x4, R186 ;  /* 0x0000000409ba7825 */ /* 0x040fe200078e02ba */
[----:B------:R-:W2:Y:S01]  /*9540*/  LDC R251, c[0x0][0x230] ;  /* 0x00008c00fffb7b82 */ /* 0x000ea20000000800 */
[----:B------:R1:W-:Y:S02]  /*9550*/  STL [R1+0x134], RZ ;  /* 0x000134ff01007387 */ /* 0x0003e40000100800 */
[----:B------:R-:W-:Y:S02]  /*9560*/  IMAD.WIDE R198, R9, 0x4, R198 ;  /* 0x0000000409c67825 */ /* 0x000fe400078e02c6 */
[----:B------:R1:W-:Y:S02]  /*9570*/  STL [R1+0x138], RZ ;  /* 0x000138ff01007387 */ /* 0x0003e40000100800 */
[----:B----4-:R-:W-:-:S02]  /*9580*/  VIADD R245, R245, 0xffffff82 ;  /* 0xffffff82f5f57836 */ /* 0x010fc40000000000 */
[----:B------:R-:W-:Y:S01]  /*9590*/  IMAD.WIDE R196, R9, 0x4, R196 ;  /* 0x0000000409c47825 */ /* 0x000fe200078e02c4 */
[----:B------:R4:W-:Y:S02]  /*95a0*/  STL [R1+0x13c], RZ ;  /* 0x00013cff01007387 */ /* 0x0009e40000100800 */
[----:B------:R-:W-:Y:S01]  /*95b0*/  ISETP.GE.U32.AND P2, PT, R245, 0x7fffff63, PT ;  /* 0x7fffff63f500780c */ /* 0x000fe20003f46070 */
[C---:B------:R-:W-:Y:S01]  /*95c0*/  IMAD.WIDE R204, R9.reuse, 0x4, R204 ;  /* 0x0000000409cc7825 */ /* 0x040fe200078e02cc */
[----:B------:R-:W3:Y:S01]  /*95d0*/  LDC R245, c[0x0][0x230] ;  /* 0x00008c00fff57b82 */ /* 0x000ee20000000800 */
[----:B------:R4:W-:Y:S02]  /*95e0*/  STL [R1+0x140], RZ ;  /* 0x000140ff01007387 */ /* 0x0009e40000100800 */
[C---:B------:R-:W-:Y:S02]  /*95f0*/  IMAD.WIDE R190, R9.reuse, 0x4, R190 ;  /* 0x0000000409be7825 */ /* 0x040fe400078e02be */
[----:B------:R4:W-:Y:S02]  /*9600*/  STL [R1+0x144], RZ ;  /* 0x000144ff01007387 */ /* 0x0009e40000100800 */
[----:B------:R-:W-:-:S02]  /*9610*/  IMAD.WIDE R188, R9, 0x4, R188 ;  /* 0x0000000409bc7825 */ /* 0x000fc400078e02bc */
[----:B------:R4:W-:Y:S02]  /*9620*/  STL [R1+0x148], RZ ;  /* 0x000148ff01007387 */ /* 0x0009e40000100800 */
[----:B--2---:R-:W-:Y:S02]  /*9630*/  VIADD R251, R251, 0xffffff7c ;  /* 0xffffff7cfbfb7836 */ /* 0x004fe40000000000 */
[----:B------:R2:W-:Y:S01]  /*9640*/  LDGSTS.E [R12+0x3c004], desc[UR16][R164.64], !P2 ;  /* 0x3c004000a40c7fae */ /* 0x0005e2000d121850 */
[----:B------:R-:W-:Y:S02]  /*9650*/  IMAD.WIDE R26, R9, 0x4, R26 ;  /* 0x00000004091a7825 */ /* 0x000fe400078e021a */
[----:B------:R-:W-:Y:S01]  /*9660*/  ISETP.GE.U32.AND P2, PT, R251, 0x7fffff5d, PT ;  /* 0x7fffff5dfb00780c */ /* 0x000fe20003f46070 */
[----:B------:R4:W-:Y:S01]  /*9670*/  LDGSTS.E [R12+0x3c008], desc[UR16][R212.64], !P6 ;  /* 0x3c008000d40c7fae */ /* 0x0009e2000f121850 */
[----:B------:R-:W1:Y:S01]  /*9680*/  LDC R251, c[0x0][0x230] ;  /* 0x00008c00fffb7b82 */ /* 0x000e620000000800 */
[----:B------:R-:W-:-:S02]  /*9690*/  IMAD.WIDE R200, R9, 0x4, R200 ;  /* 0x0000000409c87825 */ /* 0x000fc400078e02c8 */
[----:B------:R1:W-:Y:S02]  /*96a0*/  STL [R1+0x14c], RZ ;  /* 0x00014cff01007387 */ /* 0x0003e40000100800 */
[----:B------:R-:W-:Y:S02]  /*96b0*/  IMAD.WIDE R170, R9, 0x4, R170 ;  /* 0x0000000409aa7825 */ /* 0x000fe400078e02aa */
[----:B------:R1:W-:Y:S02]  /*96c0*/  STL [R1+0x150], RZ ;  /* 0x000150ff01007387 */ /* 0x0003e40000100800 */
[----:B---3--:R-:W-:Y:S02]  /*96d0*/  VIADD R245, R245, 0xffffff7f ;  /* 0xffffff7ff5f57836 */ /* 0x008fe40000000000 */
        /* <DEDUP_REMOVED lines=8> */
[----:B------:R-:W-:Y:S02]  /*9760*/  IMAD.WIDE R184, R9, 0x4, R184 ;  /* 0x0000000409b87825 */ /* 0x000fe400078e02b8 */
[----:B------:R3:W-:Y:S02]  /*9770*/  STL [R1+0x160], RZ ;  /* 0x000160ff01007387 */ /* 0x0007e40000100800 */
[----:B-1----:R-:W-:Y:S02]  /*9780*/  VIADD R251, R251, 0xffffff7a ;  /* 0xffffff7afbfb7836 */ /* 0x002fe40000000000 */
[C---:B------:R-:W-:Y:S01]  /*9790*/  IMAD.WIDE R214, R9.reuse, 0x4, R214 ;  /* 0x0000000409d67825 */ /* 0x040fe200078e02d6 */
[----:B------:R3:W-:Y:S03]  /*97a0*/  STL [R1+0x164], RZ ;  /* 0x000164ff01007387 */ /* 0x0007e60000100800 */
[C---:B------:R-:W-:Y:S01]  /*97b0*/  IMAD.WIDE R166, R9.reuse, 0x4, R166 ;  /* 0x0000000409a67825 */ /* 0x040fe200078e02a6 */
[----:B------:R3:W-:Y:S03]  /*97c0*/  STL [R1+0x168], RZ ;  /* 0x000168ff01007387 */ /* 0x0007e60000100800 */
[----:B------:R-:W-:Y:S01]  /*97d0*/  IMAD.WIDE R172, R9, 0x4, R172 ;  /* 0x0000000409ac7825 */ /* 0x000fe200078e02ac */
[----:B------:R3:W-:Y:S03]  /*97e0*/  STL [R1+0x16c], RZ ;  /* 0x00016cff01007387 */ /* 0x0007e60000100800 */
[----:B--2---:R-:W-:Y:S01]  /*97f0*/  VIADD R245, R245, 0xffffff80 ;  /* 0xffffff80f5f57836 */ /* 0x004fe20000000000 */
[----:B------:R3:W-:Y:S01]  /*9800*/  STL [R1+0x170], RZ ;  /* 0x000170ff01007387 */ /* 0x0007e20000100800 */
[----:B------:R-:W-:-:S03]  /*9810*/  IMAD.WIDE R160, R9, 0x4, R160 ;  /* 0x0000000409a07825 */ /* 0x000fc600078e02a0 */
[----:B------:R-:W-:Y:S01]  /*9820*/  ISETP.GE.U32.AND P3, PT, R245, 0x7fffff61, PT ;  /* 0x7fffff61f500780c */ /* 0x000fe20003f66070 */
[C---:B------:R-:W-:Y:S01]  /*9830*/  IMAD.WIDE R176, R9.reuse, 0x4, R176 ;  /* 0x0000000409b07825 */ /* 0x040fe200078e02b0 */
[----:B------:R-:W1:Y:S01]  /*9840*/  LDC R245, c[0x0][0x230] ;  /* 0x00008c00fff57b82 */ /* 0x000e620000000800 */
[----:B------:R3:W-:Y:S02]  /*9850*/  STL [R1+0x174], RZ ;  /* 0x000174ff01007387 */ /* 0x0007e40000100800 */
[C---:B------:R-:W-:Y:S02]  /*9860*/  IMAD.WIDE R158, R9.reuse, 0x4, R158 ;  /* 0x00000004099e7825 */ /* 0x040fe400078e029e */
[----:B------:R3:W-:Y:S02]  /*9870*/  STL [R1+0x178], RZ ;  /* 0x000178ff01007387 */ /* 0x0007e40000100800 */
[C---:B------:R-:W-:Y:S02]  /*9880*/  IMAD.WIDE R24, R9.reuse, 0x4, R24 ;  /* 0x0000000409187825 */ /* 0x040fe400078e0218 */
[----:B------:R3:W-:Y:S02]  /*9890*/  STL [R1+0x17c], RZ ;  /* 0x00017cff01007387 */ /* 0x0007e40000100800 */
[----:B------:R-:W-:-:S02]  /*98a0*/  IMAD.WIDE R174, R9, 0x4, R174 ;  /* 0x0000000409ae7825 */ /* 0x000fc400078e02ae */
[----:B------:R2:W-:Y:S01]  /*98b0*/  LDGSTS.E [R12+0x3c00c], desc[UR16][R156.64], !P3 ;  /* 0x3c00c0009c0c7fae */ /* 0x0005e2000d921850 */
[----:B------:R-:W-:Y:S01]  /*98c0*/  ISETP.GE.U32.AND P3, PT, R251, 0x7fffff5b, PT ;  /* 0x7fffff5bfb00780c */ /* 0x000fe20003f66070 */
[C---:B------:R-:W-:Y:S01]  /*98d0*/  IMAD.WIDE R178, R9.reuse, 0x4, R178 ;  /* 0x0000000409b27825 */ /* 0x040fe200078e02b2 */
[----:B------:R-:W3:Y:S01]  /*98e0*/  LDC R251, c[0x0][0x230] ;  /* 0x00008c00fffb7b82 */ /* 0x000ee20000000800 */
[----:B------:R-:W0:Y:S02]  /*98f0*/  LDGDEPBAR ;  /* 0x00000000000079af */ /* 0x000e240000000000 */
[C---:B------:R-:W-:Y:S02]  /*9900*/  IMAD.WIDE R162, R9.reuse, 0x4, R162 ;  /* 0x0000000409a27825 */ /* 0x040fe400078e02a2 */
[----:B------:R2:W-:Y:S02]  /*9910*/  LDGSTS.E [R11+0x18000], desc[UR16][R210.64], P5 ;  /* 0x18000000d20b7fae */ /* 0x0005e4000a921850 */
[----:B------:R-:W-:-:S02]  /*9920*/  IMAD.WIDE R164, R9, 0x4, R164 ;  /* 0x0000000409a47825 */ /* 0x000fc400078e02a4 */
[----:B------:R3:W-:Y:S02]  /*9930*/  LDGSTS.E [R11+0x18400], desc[UR16][R88.64], P5 ;  /* 0x18400000580b7fae */ /* 0x0007e4000a921850 */
[----:B-1----:R-:W-:Y:S02]  /*9940*/  VIADD R245, R245, 0xffffff7b ;  /* 0xffffff7bf5f57836 */ /* 0x002fe40000000000 */
[----:B------:R1:W-:Y:S01]  /*9950*/  LDGSTS.E [R11+0x18800], desc[UR16][R86.64], P5 ;  /* 0x18800000560b7fae */ /* 0x0003e2000a921850 */
[----:B----4-:R-:W-:Y:S02]  /*9960*/  IMAD.WIDE R212, R9, 0x4, R212 ;  /* 0x0000000409d47825 */ /* 0x010fe400078e02d4 */
[----:B------:R-:W-:Y:S01]  /*9970*/  ISETP.GE.U32.AND P6, PT, R245, 0x7fffff5c, PT ;  /* 0x7fffff5cf500780c */ /* 0x000fe20003fc6070 */
[----:B------:R4:W-:Y:S01]  /*9980*/  LDGSTS.E [R11+0x18c00], desc[UR16][R84.64], P5 ;  /* 0x18c00000540b7fae */ /* 0x0009e2000a921850 */
[----:B------:R-:W4:Y:S01]  /*9990*/  LDC R245, c[0x0][0x230] ;  /* 0x00008c00fff57b82 */ /* 0x000f220000000800 */
[----:B--2---:R-:W-:-:S02]  /*99a0*/  IMAD.WIDE R156, R9, 0x4, R156 ;  /* 0x00000004099c7825 */ /* 0x004fc400078e029c */
[----:B------:R2:W-:Y:S02]  /*99b0*/  LDGSTS.E [R11+0x19000], desc[UR16][R82.64], P5 ;  /* 0x19000000520b7fae */ /* 0x0005e4000a921850 */
[----:B------:R-:W-:Y:S02]  /*99c0*/  IMAD.WIDE R210, R7, 0x4, R210 ;  /* 0x0000000407d27825 */ /* 0x000fe400078e02d2 */
[----:B------:R2:W-:Y:S02]  /*99d0*/  LDGSTS.E [R11+0x19400], desc[UR16][R80.64], P5 ;  /* 0x19400000500b7fae */ /* 0x0005e4000a921850 */
[----:B---3--:R-:W-:Y:S02]  /*99e0*/  VIADD R251, R251, 0xffffff79 ;  /* 0xffffff79fbfb7836 */ /* 0x008fe40000000000 */
[----:B------:R3:W-:Y:S01]  /*99f0*/  LDGSTS.E [R11+0x19800], desc[UR16][R78.64], P5 ;  /* 0x198000004e0b7fae */ /* 0x0007e2000a921850 */
[----:B------:R-:W-:-:S03]  /*9a00*/  IMAD.WIDE R88, R7, 0x4, R88 ;  /* 0x0000000407587825 */ /* 0x000fc600078e0258 */
[----:B------:R3:W-:Y:S01]  /*9a10*/  LDGSTS.E [R11+0x19c00], desc[UR16][R76.64], P5 ;  /* 0x19c000004c0b7fae */ /* 0x0007e2000a921850 */
[----:B-1----:R-:W-:-:S03]  /*9a20*/  IMAD.WIDE R86, R7, 0x4, R86 ;  /* 0x0000000407567825 */ /* 0x002fc600078e0256 */
[----:B------:R1:W-:Y:S01]  /*9a30*/  LDGSTS.E [R11+0x1a000], desc[UR16][R74.64], P5 ;  /* 0x1a0000004a0b7fae */ /* 0x0003e2000a921850 */
[----:B----4-:R-:W-:-:S03]  /*9a40*/  IMAD.WIDE R84, R7, 0x4, R84 ;  /* 0x0000000407547825 */ /* 0x010fc600078e0254 */
[----:B------:R4:W-:Y:S01]  /*9a50*/  LDGSTS.E [R11+0x1a400], desc[UR16][R72.64], P5 ;  /* 0x1a400000480b7fae */ /* 0x0009e2000a921850 */
[----:B------:R-:W-:Y:S02]  /*9a60*/  VIADD R245, R245, 0xffffff80 ;  /* 0xffffff80f5f57836 */ /* 0x000fe40000000000 */
[C---:B--2---:R-:W-:Y:S01]  /*9a70*/  IMAD.WIDE R82, R7.reuse, 0x4, R82 ;  /* 0x0000000407527825 */ /* 0x044fe200078e0252 */
[----:B------:R2:W-:Y:S03]  /*9a80*/  LDGSTS.E [R11+0x1a800], desc[UR16][R70.64], P5 ;  /* 0x1a800000460b7fae */ /* 0x0005e6000a921850 */
[C---:B------:R-:W-:Y:S01]  /*9a90*/  IMAD.WIDE R80, R7.reuse, 0x4, R80 ;  /* 0x0000000407507825 */ /* 0x040fe200078e0250 */
[----:B------:R2:W-:Y:S03]  /*9aa0*/  LDGSTS.E [R11+0x1ac00], desc[UR16][R68.64], P5 ;  /* 0x1ac00000440b7fae */ /* 0x0005e6000a921850 */
[C---:B---3--:R-:W-:Y:S01]  /*9ab0*/  IMAD.WIDE R78, R7.reuse, 0x4, R78 ;  /* 0x00000004074e7825 */ /* 0x048fe200078e024e */
[----:B------:R3:W-:Y:S03]  /*9ac0*/  LDGSTS.E [R11+0x1b000], desc[UR16][R66.64], P5 ;  /* 0x1b000000420b7fae */ /* 0x0007e6000a921850 */
[C---:B------:R-:W-:Y:S01]  /*9ad0*/  IMAD.WIDE R76, R7.reuse, 0x4, R76 ;  /* 0x00000004074c7825 */ /* 0x040fe200078e024c */
[----:B------:R3:W-:Y:S03]  /*9ae0*/  LDGSTS.E [R11+0x1b400], desc[UR16][R64.64], P5 ;  /* 0x1b400000400b7fae */ /* 0x0007e6000a921850 */
[C---:B-1----:R-:W-:Y:S01]  /*9af0*/  IMAD.WIDE R74, R7.reuse, 0x4, R74 ;  /* 0x00000004074a7825 */ /* 0x042fe200078e024a */
[----:B------:R1:W-:Y:S03]  /*9b00*/  LDGSTS.E [R11+0x1b800], desc[UR16][R62.64], P5 ;  /* 0x1b8000003e0b7fae */ /* 0x0003e6000a921850 */
[C---:B----4-:R-:W-:Y:S01]  /*9b10*/  IMAD.WIDE R72, R7.reuse, 0x4, R72 ;  /* 0x0000000407487825 */ /* 0x050fe200078e0248 */
[----:B------:R4:W-:Y:S03]  /*9b20*/  LDGSTS.E [R11+0x1bc00], desc[UR16][R60.64], P5 ;  /* 0x1bc000003c0b7fae */ /* 0x0009e6000a921850 */
        /* <DEDUP_REMOVED lines=94> */
[----:B----4-:R-:W-:Y:S01]  /*a110*/  IMAD.WIDE R42, R7, 0x4, R42 ;  /* 0x00000004072a7825 */ /* 0x010fe200078e022a */
[----:B------:R4:W-:Y:S01]  /*a120*/  LDGSTS.E [R10+0x1fe00], desc[UR16][R30.64], P5 ;  /* 0x1fe000001e0a7fae */ /* 0x0009e2000a921850 */
[----:B------:R-:W-:-:S02]  /*a130*/  ISETP.GE.U32.AND P5, PT, R251, 0x7fffff5a, PT ;  /* 0x7fffff5afb00780c */ /* 0x000fc40003fa6070 */
[----:B------:R-:W4:Y:S01]  /*a140*/  LDC R251, c[0x0][0x230] ;  /* 0x00008c00fffb7b82 */ /* 0x000f220000000800 */
[----:B------:R-:W0:Y:S01]  /*a150*/  LDGDEPBAR ;  /* 0x00000000000079af */ /* 0x000e220000000000 */
[----:B--2---:R-:W-:-:S06]  /*a160*/  IMAD.WIDE R40, R7, 0x4, R40 ;  /* 0x0000000407287825 */ /* 0x004fcc00078e0228 */
[----:B------:R-:W-:Y:S01]  /*a170*/  BAR.SYNC.DEFER_BLOCKING 0x0 ;  /* 0x0000000000007b1d */ /* 0x000fe20000010000 */
[----:B------:R-:W-:-:S04]  /*a180*/  IMAD.WIDE R38, R7, 0x4, R38 ;  /* 0x0000000407267825 */ /* 0x000fc800078e0226 */
[C---:B---3--:R-:W-:Y:S01]  /*a190*/  IMAD.WIDE R36, R7.reuse, 0x4, R36 ;  /* 0x0000000407247825 */ /* 0x048fe200078e0224 */
[----:B------:R2:W-:Y:S03]  /*a1a0*/  STL [R1+0x180], RZ ;  /* 0x000180ff01007387 */ /* 0x0005e60000100800 */
[C---:B------:R-:W-:Y:S01]  /*a1b0*/  IMAD.WIDE R34, R7.reuse, 0x4, R34 ;  /* 0x0000000407227825 */ /* 0x040fe200078e0222 */
[----:B------:R2:W-:Y:S03]  /*a1c0*/  STL [R1+0x184], RZ ;  /* 0x000184ff01007387 */ /* 0x0005e60000100800 */
[C---:B-1----:R-:W-:Y:S01]  /*a1d0*/  IMAD.WIDE R32, R7.reuse, 0x4, R32 ;  /* 0x0000000407207825 */ /* 0x042fe200078e0220 */
[----:B------:R2:W-:Y:S03]  /*a1e0*/  STL [R1+0x188], RZ ;  /* 0x000188ff01007387 */ /* 0x0005e60000100800 */
[----:B----4-:R-:W-:Y:S01]  /*a1f0*/  IMAD.WIDE R30, R7, 0x4, R30 ;  /* 0x00000004071e7825 */ /* 0x010fe200078e021e */
[----:B------:R2:W-:Y:S04]  /*a200*/  STL [R1+0x18c], RZ ;  /* 0x00018cff01007387 */ /* 0x0005e80000100800 */
[----:B------:R-:W-:Y:S01]  /*a210*/  @!PT LDS RZ, [RZ] ;  /* 0x00000000fffff984 */ /* 0x000fe20000000800 */
[----:B------:R-:W-:Y:S01]  /*a220*/  @!PT LDS RZ, [RZ] ;  /* 0x00000000fffff984 */ /* 0x000fe20000000800 */
[----:B------:R-:W-:Y:S01]  /*a230*/  @!PT LDS RZ, [RZ] ;  /* 0x00000000fffff984 */ /* 0x000fe20000000800 */
[----:B------:R1:W-:Y:S04]  /*a240*/  LDGSTS.E [R23+0x40000], desc[UR16][R90.64], !P0 ;  /* 0x400000005a177fae */ /* 0x0003e8000c121850 */
[----:B------:R3:W-:Y:S04]  /*a250*/  LDGSTS.E [R23+0x40004], desc[UR16][R208.64], !P4 ;  /* 0x40004000d0177fae */ /* 0x0007e8000e121850 */
[----:B------:R-:W-:Y:S01]  /*a260*/  LDGSTS.E [R23+0x40008], desc[UR16][R206.64], !P1 ;  /* 0x40008000ce177fae */ /* 0x000fe2000c921850 */
[----:B-1----:R-:W1:Y:S03]  /*a270*/  LDC R90, c[0x0][0x230] ;  /* 0x00008c00ff5a7b82 */ /* 0x002e660000000800 */
[----:B------:R-:W-:Y:S04]  /*a280*/  LDGSTS.E [R23+0x4000c], desc[UR16][R202.64], !P2 ;  /* 0x4000c000ca177fae */ /* 0x000fe8000d121850 */
[----:B------:R4:W-:Y:S01]  /*a290*/  LDGSTS.E [R22+0x40000], desc[UR16][R194.64], !P6 ;  /* 0x40000000c2167fae */ /* 0x0009e2000f121850 */
[----:B------:R-:W2:Y:S03]  /*a2a0*/  LDC R91, c[0x0][0x230] ;  /* 0x00008c00ff5b7b82 */ /* 0x000ea60000000800 */
[----:B------:R-:W-:Y:S04]  /*a2b0*/  LDGSTS.E [R22+0x40004], desc[UR16][R168.64], !P3 ;  /* 0x40004000a8167fae */ /* 0x000fe8000d921850 */
[----:B------:R-:W-:Y:S01]  /*a2c0*/  LDGSTS.E [R22+0x40008], desc[UR16][R186.64], !P5 ;  /* 0x40008000ba167fae */ /* 0x000fe2000e921850 */
[----:B---3--:R-:W3:Y:S03]  /*a2d0*/  LDC R209, c[0x0][0x230] ;  /* 0x00008c00ffd17b82 */ /* 0x008ee60000000800 */
[----:B------:R1:W-:Y:S04]  /*a2e0*/  STL [R1+0x190], RZ ;  /* 0x000190ff01007387 */ /* 0x0003e80000100800 */
[----:B------:R1:W-:Y:S02]  /*a2f0*/  STL [R1+0x194], RZ ;  /* 0x000194ff01007387 */ /* 0x0003e40000100800 */
[----:B-1----:R-:W-:Y:S01]  /*a300*/  VIADD R90, R90, 0xffffff78 ;  /* 0xffffff785a5a7836 */ /* 0x002fe20000000000 */
[----:B------:R-:W1:Y:S01]  /*a310*/  LDC R208, c[0x0][0x230] ;  /* 0x00008c00ffd07b82 */ /* 0x000e620000000800 */
[----:B------:R1:W-:Y:S03]  /*a320*/  STL [R1+0x198], RZ ;  /* 0x000198ff01007387 */ /* 0x0003e60000100800 */
[----:B------:R-:W-:Y:S01]  /*a330*/  ISETP.GE.U32.AND P0, PT, R90, 0x7fffff59, PT ;  /* 0x7fffff595a00780c */ /* 0x000fe20003f06070 */
[----:B------:R1:W-:Y:S01]  /*a340*/  STL [R1+0x19c], RZ ;  /* 0x00019cff01007387 */ /* 0x0003e20000100800 */
[----:B--2---:R-:W-:-:S02]  /*a350*/  VIADD R91, R91, 0xffffff77 ;  /* 0xffffff775b5b7836 */ /* 0x004fc40000000000 */
[----:B------:R-:W2:Y:S01]  /*a360*/  LDC R90, c[0x0][0x230] ;  /* 0x00008c00ff5a7b82 */ /* 0x000ea20000000800 */
[----:B------:R1:W-:Y:S02]  /*a370*/  STL [R1+0x1a0], RZ ;  /* 0x0001a0ff01007387 */ /* 0x0003e40000100800 */
[----:B------:R-:W-:Y:S02]  /*a380*/  ISETP.GE.U32.AND P4, PT, R91, 0x7fffff58, PT ;  /* 0x7fffff585b00780c */ /* 0x000fe40003f86070 */
[----:B------:R1:W-:Y:S03]  /*a390*/  STL [R1+0x1a4], RZ ;  /* 0x0001a4ff01007387 */ /* 0x0003e60000100800 */
[----:B------:R-:W1:Y:S01]  /*a3a0*/  LDC R91, c[0x0][0x230] ;  /* 0x00008c00ff5b7b82 */ /* 0x000e620000000800 */
[----:B------:R1:W-:Y:S04]  /*a3b0*/  LDGSTS.E [R22+0x4000c], desc[UR16][R198.64], !P0 ;  /* 0x4000c000c6167fae */ /* 0x0003e8000c121850 */
[----:B------:R1:W-:Y:S03]  /*a3c0*/  STL [R1+0x1a8], RZ ;  /* 0x0001a8ff01007387 */ /* 0x0003e60000100800 */
[----:B----4-:R-:W4:Y:S01]  /*a3d0*/  LDC R194, c[0x0][0x230] ;  /* 0x00008c00ffc27b82 */ /* 0x010f220000000800 */
[----:B------:R-:W-:Y:S04]  /*a3e0*/  LDGSTS.E [R21+0x40000], desc[UR16][R196.64], !P4 ;  /* 0x40000000c4157fae */ /* 0x000fe8000e121850 */
[----:B------:R1:W-:Y:S01]  /*a3f0*/  STL [R1+0x1ac], RZ ;  /* 0x0001acff01007387 */ /* 0x0003e20000100800 */
[----:B--2---:R-:W-:-:S02]  /*a400*/  VIADD R90, R90, 0xffffff76 ;  /* 0xffffff765a5a7836 */ /* 0x004fc40000000000 */
[----:B------:R-:W2:Y:S01]  /*a410*/  LDC R206, c[0x0][0x230] ;  /* 0x00008c00ffce7b82 */ /* 0x000ea20000000800 */
[----:B------:R2:W-:Y:S02]  /*a420*/  STL [R1+0x1b0], RZ ;  /* 0x0001b0ff01007387 */ /* 0x0005e40000100800 */
[----:B------:R-:W-:Y:S01]  /*a430*/  ISETP.GE.U32.AND P1, PT, R90, 0x7fffff57, PT ;  /* 0x7fffff575a00780c */ /* 0x000fe20003f26070 */
[----:B---3--:R-:W-:Y:S01]  /*a440*/  VIADD R90, R209, 0xffffff74 ;  /* 0xffffff74d15a7836 */ /* 0x008fe20000000000 */
[----:B------:R3:W-:Y:S01]  /*a450*/  STL [R1+0x1b4], RZ ;  /* 0x0001b4ff01007387 */ /* 0x0007e20000100800 */
[----:B-1----:R-:W-:Y:S02]  /*a460*/  VIADD R91, R91, 0xffffff75 ;  /* 0xffffff755b5b7836 */ /* 0x002fe40000000000 */
[----:B------:R-:W1:Y:S01]  /*a470*/  LDC R209, c[0x0][0x230] ;  /* 0x00008c00ffd17b82 */ /* 0x000e620000000800 */
[----:B------:R-:W-:Y:S01]  /*a480*/  ISETP.GE.U32.AND P6, PT, R90, 0x7fffff55, PT ;  /* 0x7fffff555a00780c */ /* 0x000fe20003fc6070 */
[----:B------:R-:W-:Y:S01]  /*a490*/  VIADD R90, R251, 0xffffff73 ;  /* 0xffffff73fb5a7836 */ /* 0x000fe20000000000 */
[----:B------:R-:W-:Y:S01]  /*a4a0*/  ISETP.GE.U32.AND P2, PT, R91, 0x7fffff56, PT ;  /* 0x7fffff565b00780c */ /* 0x000fe20003f46070 */
[----:B------:R3:W-:Y:S04]  /*a4b0*/  STL [R1+0x1b8], RZ ;  /* 0x0001b8ff01007387 */ /* 0x0007e80000100800 */
[----:B------:R-:W4:Y:S01]  /*a4c0*/  LDC R207, c[0x0][0x230] ;  /* 0x00008c00ffcf7b82 */ /* 0x000f220000000800 */
[----:B------:R-:W-:Y:S01]  /*a4d0*/  ISETP.GE.U32.AND P3, PT, R90, 0x7fffff54, PT ;  /* 0x7fffff545a00780c */ /* 0x000fe20003f66070 */
[----:B------:R-:W-:Y:S04]  /*a4e0*/  LDGSTS.E [R21+0x40004], desc[UR16][R204.64], !P1 ;  /* 0x40004000cc157fae */ /* 0x000fe8000c921850 */
[----:B------:R3:W-:Y:S02]  /*a4f0*/  STL [R1+0x1bc], RZ ;  /* 0x0001bcff01007387 */ /* 0x0007e40000100800 */
[----:B------:R-:W3:Y:S01]  /*a500*/  LDC R195, c[0x0][0x230] ;  /* 0x00008c00ffc37b82 */ /* 0x000ee20000000800 */
[----:B--2---:R-:W-:Y:S01]  /*a510*/  VIADD R22, R206, 0xffffff71 ;  /* 0xffffff71ce167836 */ /* 0x004fe20000000000 */
[----:B------:R-:W-:Y:S04]  /*a520*/  LDGSTS.E [R21+0x40008], desc[UR16][R190.64], !P2 ;  /* 0x40008000be157fae */ /* 0x000fe8000d121850 */
[----:B------:R-:W-:Y:S01]  /*a530*/  ISETP.GE.U32.AND P0, PT, R22, 0x7fffff52, PT ;  /* 0x7fffff521600780c */ /* 0x000fe20003f06070 */
[----:B------:R2:W-:Y:S01]  /*a540*/  LDGSTS.E [R21+0x4000c], desc[UR16][R188.64], !P6 ;  /* 0x4000c000bc157fae */ /* 0x0005e2000f121850 */
[----:B-1----:R-:W-:Y:S01]  /*a550*/  VIADD R23, R209, 0xffffff72 ;  /* 0xffffff72d1177836 */ /* 0x002fe20000000000 */
[----:B------:R-:W2:Y:S01]  /*a560*/  LDC R91, c[0x0][0x230] ;  /* 0x00008c00ff5b7b82 */ /* 0x000ea20000000800 */
[----:B------:R-:W1:Y:S03]  /*a570*/  S2R R209, SR_TID.X ;  /* 0x0000000000d17919 */ /* 0x000e660000002100 */
[----:B------:R-:W-:Y:S01]  /*a580*/  ISETP.GE.U32.AND P5, PT, R23, 0x7fffff53, PT ;  /* 0x7fffff531700780c */ /* 0x000fe20003fa6070 */
[----:B------:R-:W-:Y:S01]  /*a590*/  VIADD R23, R208, 0xffffff70 ;  /* 0xffffff70d0177836 */ /* 0x000fe20000000000 */
[----:B------:R-:W-:Y:S01]  /*a5a0*/  LDGSTS.E [R20+0x40000], desc[UR16][R26.64], !P3 ;  /* 0x400000001a147fae */ /* 0x000fe2000d921850 */
[----:B----4-:R-:W-:Y:S01]  /*a5b0*/  VIADD R22, R207, 0xffffff6f ;  /* 0xffffff6fcf167836 */ /* 0x010fe20000000000 */
[----:B------:R-:W4:Y:S02]  /*a5c0*/  LDC R90, c[0x0][0x230] ;  /* 0x00008c00ff5a7b82 */ /* 0x000f240000000800 */
[----:B------:R-:W-:Y:S01]  /*a5d0*/  ISETP.GE.U32.AND P4, PT, R23, 0x7fffff51, PT ;  /* 0x7fffff511700780c */ /* 0x000fe20003f86070 */
[----:B------:R-:W-:Y:S01]  /*a5e0*/  VIADD R23, R194, 0xffffff6e ;  /* 0xffffff6ec2177836 */ /* 0x000fe20000000000 */
[----:B------:R-:W-:Y:S01]  /*a5f0*/  ISETP.GE.U32.AND P1, PT, R22, 0x7fffff50, PT ;  /* 0x7fffff501600780c */ /* 0x000fe20003f26070 */
[----:B------:R1:W-:Y:S01]  /*a600*/  STL [R1+0x1c0], RZ ;  /* 0x0001c0ff01007387 */ /* 0x0003e20000100800 */
[----:B---3--:R-:W-:-:S02]  /*a610*/  VIADD R22, R195, 0xffffff6d ;  /* 0xffffff6dc3167836 */ /* 0x008fc40000000000 */
[----:B------:R-:W3:Y:S01]  /*a620*/  LDC R168, c[0x0][0x230] ;  /* 0x00008c00ffa87b82 */ /* 0x000ee20000000800 */
[----:B------:R-:W-:Y:S01]  /*a630*/  ISETP.GE.U32.AND P2, PT, R23, 0x7fffff4f, PT ;  /* 0x7fffff4f1700780c */ /* 0x000fe20003f46070 */
[----:B------:R-:W-:Y:S01]  /*a640*/  LDGSTS.E [R20+0x40004], desc[UR16][R200.64], !P5 ;  /* 0x40004000c8147fae */ /* 0x000fe2000e921850 */
[----:B------:R-:W-:-:S03]  /*a650*/  ISETP.GE.U32.AND P6, PT, R22, 0x7fffff4e, PT ;  /* 0x7fffff4e1600780c */ /* 0x000fc60003fc6070 */
[----:B------:R-:W-:Y:S02]  /*a660*/  LDGSTS.E [R20+0x40008], desc[UR16][R170.64], !P0 ;  /* 0x40008000aa147fae */ /* 0x000fe4000c121850 */
[----:B------:R-:W3:Y:S01]  /*a670*/  LDC R23, c[0x0][0x230] ;  /* 0x00008c00ff177b82 */ /* 0x000ee20000000800 */
[----:B--2---:R-:W-:Y:S01]  /*a680*/  VIADD R21, R91, 0xffffff6b ;  /* 0xffffff6b5b157836 */ /* 0x004fe20000000000 */
[----:B------:R2:W-:Y:S04]  /*a690*/  LDGSTS.E [R20+0x4000c], desc[UR16][R182.64], !P4 ;  /* 0x4000c000b6147fae */ /* 0x0005e8000e121850 */
[----:B------:R-:W-:Y:S01]  /*a6a0*/  ISETP.GE.U32.AND P5, PT, R21, 0x7fffff4c, PT ;  /* 0x7fffff4c1500780c */ /* 0x000fe20003fa6070 */
[----:B------:R-:W-:Y:S01]  /*a6b0*/  LDGSTS.E [R19+0x40000], desc[UR16][R192.64], !P1 ;  /* 0x40000000c0137fae */ /* 0x000fe2000c921850 */
[----:B------:R-:W2:Y:S01]  /*a6c0*/  LDC R186, c[0x0][0x230] ;  /* 0x00008c00ffba7b82 */ /* 0x000ea20000000800 */
[----:B----4-:R-:W-:Y:S01]  /*a6d0*/  VIADD R22, R90, 0xffffff6c ;  /* 0xffffff6c5a167836 */ /* 0x010fe20000000000 */
[----:B-1----:R-:W-:Y:S01]  /*a6e0*/  LOP3.LUT R209, R209, 0x1f, RZ, 0xc0, !PT ;  /* 0x0000001fd1d17812 */ /* 0x002fe200078ec0ff */
[----:B------:R-:W-:Y:S03]  /*a6f0*/  LDGSTS.E [R19+0x40004], desc[UR16][R180.64], !P2 ;  /* 0x40004000b4137fae */ /* 0x000fe6000d121850 */
[----:B------:R-:W-:Y:S01]  /*a700*/  ISETP.GE.U32.AND P3, PT, R22, 0x7fffff4d, PT ;  /* 0x7fffff4d1600780c */ /* 0x000fe20003f66070 */
[----:B------:R-:W-:Y:S01]  /*a710*/  LDGSTS.E [R19+0x40008], desc[UR16][R184.64], !P6 ;  /* 0x40008000b8137fae */ /* 0x000fe2000f121850 */
[----:B------:R-:W1:Y:S01]  /*a720*/  LDC R169, c[0x0][0x230] ;  /* 0x00008c00ffa97b82 */ /* 0x000e620000000800 */
[----:B---3--:R-:W-:-:S02]  /*a730*/  VIADD R21, R168, 0xffffff6a ;  /* 0xffffff6aa8157836 */ /* 0x008fc40000000000 */
[----:B------:R3:W-:Y:S03]  /*a740*/  STL [R1+0x1c4], RZ ;  /* 0x0001c4ff01007387 */ /* 0x0007e60000100800 */
[----:B------:R-:W-:Y:S01]  /*a750*/  ISETP.GE.U32.AND P0, PT, R21, 0x7fffff4b, PT ;  /* 0x7fffff4b1500780c */ /* 0x000fe20003f06070 */
[----:B------:R3:W-:Y:S01]  /*a760*/  STL [R1+0x1c8], RZ ;  /* 0x0001c8ff01007387 */ /* 0x0007e20000100800 */
[----:B------:R-:W4:Y:S01]  /*a770*/  LDC R90, c[0x0][0x230] ;  /* 0x00008c00ff5a7b82 */ /* 0x000f220000000800 */
[----:B--2---:R-:W-:Y:S02]  /*a780*/  VIADD R20, R23, 0xffffff67 ;  /* 0xffffff6717147836 */ /* 0x004fe40000000000 */
[----:B------:R2:W-:Y:S03]  /*a790*/  LDGSTS.E [R19+0x4000c], desc[UR16][R214.64], !P3 ;  /* 0x4000c000d6137fae */ /* 0x0005e6000d921850 */
[----:B------:R-:W-:Y:S01]  /*a7a0*/  ISETP.GE.U32.AND P2, PT, R20, 0x7fffff48, PT ;  /* 0x7fffff481400780c */ /* 0x000fe20003f46070 */
[----:B------:R-:W-:Y:S01]  /*a7b0*/  LDGSTS.E [R17+0x40000], desc[UR16][R166.64], !P5 ;  /* 0x40000000a6117fae */ /* 0x000fe2000e921850 */
[----:B------:R-:W2:Y:S01]  /*a7c0*/  LDC R91, c[0x0][0x230] ;  /* 0x00008c00ff5b7b82 */ /* 0x000ea20000000800 */
[----:B------:R-:W-:-:S02]  /*a7d0*/  VIADD R21, R186, 0xffffff68 ;  /* 0xffffff68ba157836 */ /* 0x000fc40000000000 */
[----:B------:R-:W-:Y:S01]  /*a7e0*/  LDGSTS.E [R17+0x40004], desc[UR16][R172.64], !P0 ;  /* 0x40004000ac117fae */ /* 0x000fe2000c121850 */
[----:B------:R-:W-:Y:S02]  /*a7f0*/  ISETP.GE.AND P0, PT, R209, R245, PT ;  /* 0x000000f5d100720c */ /* 0x000fe40003f06270 */
[----:B------:R-:W-:Y:S01]  /*a800*/  ISETP.GE.U32.AND P1, PT, R21, 0x7fffff49, PT ;  /* 0x7fffff491500780c */ /* 0x000fe20003f26070 */
[----:B------:R3:W-:Y:S01]  /*a810*/  STL [R1+0x1cc], RZ ;  /* 0x0001ccff01007387 */ /* 0x0007e20000100800 */
[----:B------:R-:W3:Y:S01]  /*a820*/  LDC R27, c[0x0][0x230] ;  /* 0x00008c00ff1b7b82 */ /* 0x000ee20000000800 */
[----:B-1----:R-:W-:Y:S02]  /*a830*/  VIADD R22, R169, 0xffffff69 ;  /* 0xffffff69a9167836 */ /* 0x002fe40000000000 */
[----:B------:R1:W-:Y:S03]  /*a840*/  STL [R1+0x1d0], RZ ;  /* 0x0001d0ff01007387 */ /* 0x0003e60000100800 */
[----:B------:R-:W-:Y:S01]  /*a850*/  ISETP.GE.U32.AND P4, PT, R22, 0x7fffff4a, PT ;  /* 0x7fffff4a1600780c */ /* 0x000fe20003f86070 */
[----:B------:R1:W-:Y:S01]  /*a860*/  STL [R1+0x1d4], RZ ;  /* 0x0001d4ff01007387 */ /* 0x0003e20000100800 */
[----:B------:R-:W1:Y:S01]  /*a870*/  LDC R23, c[0x0][0x230] ;  /* 0x00008c00ff177b82 */ /* 0x000e620000000800 */
[----:B----4-:R-:W-:-:S02]  /*a880*/  VIADD R20, R90, 0xffffff66 ;  /* 0xffffff665a147836 */ /* 0x010fc40000000000 */
[----:B------:R4:W-:Y:S03]  /*a890*/  STL [R1+0x1d8], RZ ;  /* 0x0001d8ff01007387 */ /* 0x0009e60000100800 */
[----:B------:R-:W-:Y:S01]  /*a8a0*/  ISETP.GE.U32.AND P6, PT, R20, 0x7fffff47, PT ;  /* 0x7fffff471400780c */ /* 0x000fe20003fc6070 */
[----:B------:R4:W-:Y:S01]  /*a8b0*/  STL [R1+0x1dc], RZ ;  /* 0x0001dcff01007387 */ /* 0x0009e20000100800 */
[----:B------:R-:W4:Y:S01]  /*a8c0*/  LDC R26, c[0x0][0x230] ;  /* 0x00008c00ff1a7b82 */ /* 0x000f220000000800 */
[----:B--2---:R-:W-:Y:S01]  /*a8d0*/  VIADD R19, R91, 0xffffff64 ;  /* 0xffffff645b137836 */ /* 0x004fe20000000000 */
[----:B------:R-:W-:Y:S01]  /*a8e0*/  CS2R R90, SRZ ;  /* 0x00000000005a7805 */ /* 0x000fe2000001ff00 */
[----:B------:R-:W-:Y:S01]  /*a8f0*/  LDGSTS.E [R17+0x40008], desc[UR16][R160.64], !P4 ;  /* 0x40008000a0117fae */ /* 0x000fe2000e121850 */
[----:B------:R-:W-:Y:S02]  /*a900*/  ISETP.GT.AND P4, PT, R2, 0x9f, PT ;  /* 0x0000009f0200780c */ /* 0x000fe40003f84270 */
[----:B------:R-:W-:Y:S01]  /*a910*/  ISETP.GE.U32.AND P5, PT, R19, 0x7fffff45, PT ;  /* 0x7fffff451300780c */ /* 0x000fe20003fa6070 */
[----:B------:R2:W-:Y:S01]  /*a920*/  LDGSTS.E [R17+0x4000c], desc[UR16][R176.64], !P1 ;  /* 0x4000c000b0117fae */ /* 0x0005e2000c921850 */
[----:B------:R-:W4:Y:S01]  /*a930*/  LDC R21, c[0x0][0x230] ;  /* 0x00008c00ff157b82 */ /* 0x000f220000000800 */
[----:B---3--:R-:W-:-:S02]  /*a940*/  VIADD R20, R27, 0xffffff65 ;  /* 0xffffff651b147836 */ /* 0x008fc40000000000 */
[----:B------:R-:W-:Y:S03]  /*a950*/  LDGSTS.E [R13+0x40000], desc[UR16][R158.64], !P2 ;  /* 0x400000009e0d7fae */ /* 0x000fe6000d121850 */
[----:B------:R-:W-:Y:S01]  /*a960*/  ISETP.GE.U32.AND P3, PT, R20, 0x7fffff46, PT ;  /* 0x7fffff461400780c */ /* 0x000fe20003f66070 */
[----:B------:R3:W-:Y:S01]  /*a970*/  LDGSTS.E [R13+0x40004], desc[UR16][R24.64], !P6 ;  /* 0x40004000180d7fae */ /* 0x0007e2000f121850 */
[----:B------:R-:W3:Y:S01]  /*a980*/  LDC R22, c[0x0][0x230] ;  /* 0x00008c00ff167b82 */ /* 0x000ee20000000800 */
[----:B-1----:R-:W-:Y:S01]  /*a990*/  VIADD R19, R23, 0xffffff62 ;  /* 0xffffff6217137836 */ /* 0x002fe20000000000 */
[----:B--2---:R-:W-:Y:S01]  /*a9a0*/  SEL R17, RZ, 0x4, P0 ;  /* 0x00000004ff117807 */ /* 0x004fe20000000000 */
[----:B------:R1:W-:Y:S03]  /*a9b0*/  STL [R1+0x1e0], RZ ;  /* 0x0001e0ff01007387 */ /* 0x0003e60000100800 */
[----:B------:R-:W-:Y:S01]  /*a9c0*/  ISETP.GE.U32.AND P1, PT, R19, 0x7fffff43, PT ;  /* 0x7fffff431300780c */ /* 0x000fe20003f26070 */
[----:B----4-:R-:W-:Y:S01]  /*a9d0*/  VIADD R20, R26, 0xffffff63 ;  /* 0xffffff631a147836 */ /* 0x010fe20000000000 */
[----:B------:R-:W-:Y:S01]  /*a9e0*/  SEL R17, R17, RZ, P4 ;  /* 0x000000ff11117207 */ /* 0x000fe20002000000 */
[----:B------:R1:W-:Y:S01]  /*a9f0*/  STL [R1+0x1e4], RZ ;  /* 0x0001e4ff01007387 */ /* 0x0003e20000100800 */
[----:B---3--:R-:W-:-:S02]  /*aa00*/  CS2R R24, SRZ ;  /* 0x0000000000187805 */ /* 0x008fc4000001ff00 */
[----:B------:R-:W-:Y:S02]  /*aa10*/  CS2R R26, SRZ ;  /* 0x00000000001a7805 */ /* 0x000fe4000001ff00 */
[----:B------:R-:W-:Y:S01]  /*aa20*/  ISETP.GE.U32.AND P2, PT, R20, 0x7fffff44, PT ;  /* 0x7fffff441400780c */ /* 0x000fe20003f46070 */
[----:B------:R-:W-:Y:S01]  /*aa30*/  LDGSTS.E [R13+0x40008], desc[UR16][R174.64], !P3 ;  /* 0x40008000ae0d7fae */ /* 0x000fe2000d921850 */
[----:B------:R-:W-:Y:S01]  /*aa40*/  ISETP.NE.U32.AND P6, PT, R17, RZ, PT ;  /* 0x000000ff1100720c */ /* 0x000fe20003fc5070 */
[----:B------:R-:W-:Y:S02]  /*aa50*/  VIADD R19, R21, 0xffffff61 ;  /* 0xffffff6115137836 */ /* 0x000fe40000000000 */
[----:B------:R-:W-:Y:S03]  /*aa60*/  LDGSTS.E [R13+0x4000c], desc[UR16][R178.64], !P5 ;  /* 0x4000c000b20d7fae */ /* 0x000fe6000e921850 */
[----:B------:R-:W-:Y:S01]  /*aa70*/  ISETP.GE.U32.AND P0, PT, R19, 0x7fffff42, PT ;  /* 0x7fffff421300780c */ /* 0x000fe20003f06070 */
[----:B------:R1:W-:Y:S01]  /*aa80*/  STL [R1+0x1e8], RZ ;  /* 0x0001e8ff01007387 */ /* 0x0003e20000100800 */
[----:B------:R-:W-:-:S03]  /*aa90*/  VIADD R22, R22, 0xffffff60 ;  /* 0xffffff6016167836 */ /* 0x000fc60000000000 */
[----:B------:R-:W-:Y:S02]  /*aaa0*/  LDGSTS.E [R12+0x40000], desc[UR16][R162.64], !P2 ;  /* 0x40000000a20c7fae */ /* 0x000fe4000d121850 */
[----:B------:R-:W-:Y:S02]  /*aab0*/  ISETP.GE.U32.AND P4, PT, R22, 0x7fffff41, PT ;  /* 0x7fffff411600780c */ /* 0x000fe40003f86070 */
[----:B------:R-:W-:Y:S04]  /*aac0*/  LDGSTS.E [R12+0x40004], desc[UR16][R164.64], !P1 ;  /* 0x40004000a40c7fae */ /* 0x000fe8000c921850 */
[----:B------:R-:W-:Y:S01]  /*aad0*/  LDGSTS.E [R12+0x40008], desc[UR16][R212.64], !P0 ;  /* 0x40008000d40c7fae */ /* 0x000fe2000c121850 */
[----:B------:R-:W-:-:S03]  /*aae0*/  ISETP.GE.AND P0, PT, R2, 0x20, PT ;  /* 0x000000200200780c */ /* 0x000fc60003f06270 */
[----:B------:R1:W-:Y:S04]  /*aaf0*/  STL [R1+0x1ec], RZ ;  /* 0x0001ecff01007387 */ /* 0x0003e80000100800 */
[----:B------:R-:W-:Y:S04]  /*ab00*/  LDGSTS.E [R12+0x4000c], desc[UR16][R156.64], !P4 ;  /* 0x4000c0009c0c7fae */ /* 0x000fe8000e121850 */
[----:B------:R-:W0:Y:S04]  /*ab10*/  LDGDEPBAR ;  /* 0x00000000000079af */ /* 0x000e280000000000 */
[----:B------:R-:W-:Y:S04]  /*ab20*/  LDGSTS.E [R11+0x20000], desc[UR16][R210.64], P6 ;  /* 0x20000000d20b7fae */ /* 0x000fe8000b121850 */
[----:B------:R2:W-:Y:S04]  /*ab30*/  LDGSTS.E [R11+0x20400], desc[UR16][R88.64], P6 ;  /* 0x20400000580b7fae */ /* 0x0005e8000b121850 */
[----:B------:R3:W-:Y:S04]  /*ab40*/  LDGSTS.E [R11+0x20800], desc[UR16][R86.64], P6 ;  /* 0x20800000560b7fae */ /* 0x0007e8000b121850 */
[----:B------:R4:W-:Y:S04]  /*ab50*/  LDGSTS.E [R11+0x20c00], desc[UR16][R84.64], P6 ;  /* 0x20c00000540b7fae */ /* 0x0009e8000b121850 */
[----:B------:R1:W-:Y:S01]  /*ab60*/  LDGSTS.E [R11+0x21000], desc[UR16][R82.64], P6 ;  /* 0x21000000520b7fae */ /* 0x0003e2000b121850 */
[----:B--2---:R-:W-:-:S03]  /*ab70*/  CS2R R88, SRZ ;  /* 0x0000000000587805 */ /* 0x004fc6000001ff00 */
[----:B------:R2:W-:Y:S01]  /*ab80*/  LDGSTS.E [R11+0x21400], desc[UR16][R80.64], P6 ;  /* 0x21400000500b7fae */ /* 0x0005e2000b121850 */
[----:B---3--:R-:W-:-:S03]  /*ab90*/  CS2R R86, SRZ ;  /* 0x0000000000567805 */ /* 0x008fc6000001ff00 */
[----:B------:R3:W-:Y:S01]  /*aba0*/  LDGSTS.E [R11+0x21800], desc[UR16][R78.64], P6 ;  /* 0x218000004e0b7fae */ /* 0x0007e2000b121850 */
[----:B----4-:R-:W-:-:S03]  /*abb0*/  CS2R R84, SRZ ;  /* 0x0000000000547805 */ /* 0x010fc6000001ff00 */
[----:B------:R4:W-:Y:S01]  /*abc0*/  LDGSTS.E [R11+0x21c00], desc[UR16][R76.64], P6 ;  /* 0x21c000004c0b7fae */ /* 0x0009e2000b121850 */
[----:B-1----:R-:W-:-:S03]  /*abd0*/  CS2R R82, SRZ ;  /* 0x0000000000527805 */ /* 0x002fc6000001ff00 */
        /* <DEDUP_REMOVED lines=16> */
[----:B------:R-:W-:Y:S01]  /*ace0*/  LDGSTS.E [R11+0x24000], desc[UR16][R218.64], P6 ;  /* 0x24000000da0b7fae */ /* 0x000fe2000b121850 */
[----:B--2---:R-:W-:-:S03]  /*acf0*/  CS2R R64, SRZ ;  /* 0x0000000000407805 */ /* 0x004fc6000001ff00 */
[----:B------:R1:W-:Y:S01]  /*ad00*/  LDGSTS.E [R11+0x24400], desc[UR16][R120.64], P6 ;  /* 0x24400000780b7fae */ /* 0x0003e2000b121850 */
[----:B---3--:R-:W-:-:S03]  /*ad10*/  CS2R R62, SRZ ;  /* 0x00000000003e7805 */ /* 0x008fc6000001ff00 */
[----:B------:R2:W-:Y:S01]  /*ad20*/  LDGSTS.E [R11+0x24800], desc[UR16][R118.64], P6 ;  /* 0x24800000760b7fae */ /* 0x0005e2000b121850 */
[----:B----4-:R-:W-:-:S03]  /*ad30*/  CS2R R60, SRZ ;  /* 0x00000000003c7805 */ /* 0x010fc6000001ff00 */
[----:B------:R3:W-:Y:S04]  /*ad40*/  LDGSTS.E [R11+0x24c00], desc[UR16][R116.64], P6 ;  /* 0x24c00000740b7fae */ /* 0x0007e8000b121850 */
        /* <DEDUP_REMOVED lines=50> */
[----:B------:R1:W-:Y:S01]  /*b070*/  STL [R1+0x1f0], RZ ;  /* 0x0001f0ff01007387 */ /* 0x0003e20000100800 */
[----:B--2---:R-:W-:-:S03]  /*b080*/  CS2R R132, SRZ ;  /* 0x0000000000847805 */ /* 0x004fc6000001ff00 */
[----:B------:R2:W-:Y:S01]  /*b090*/  LDGSTS.E [R10+0x23600], desc[UR16][R126.64], P6 ;  /* 0x236000007e0a7fae */ /* 0x0005e2000b121850 */
[----:B---3--:R-:W-:-:S03]  /*b0a0*/  CS2R R130, SRZ ;  /* 0x0000000000827805 */ /* 0x008fc6000001ff00 */
[----:B------:R1:W-:Y:S01]  /*b0b0*/  STL [R1+0x1f4], RZ ;  /* 0x0001f4ff01007387 */ /* 0x0003e20000100800 */
[----:B----4-:R-:W-:-:S03]  /*b0c0*/  CS2R R128, SRZ ;  /* 0x0000000000807805 */ /* 0x010fc6000001ff00 */
[----:B------:R3:W-:Y:S04]  /*b0d0*/  LDGSTS.E [R10+0x23a00], desc[UR16][R124.64], P6 ;  /* 0x23a000007c0a7fae */ /* 0x0007e8000b121850 */
[----:B------:R1:W-:Y:S01]  /*b0e0*/  STL [R1+0x1f8], RZ ;  /* 0x0001f8ff01007387 */ /* 0x0003e20000100800 */
[----:B--2---:R-:W-:-:S03]  /*b0f0*/  CS2R R126, SRZ ;  /* 0x00000000007e7805 */ /* 0x004fc6000001ff00 */
[----:B------:R2:W-:Y:S04]  /*b100*/  LDGSTS.E [R10+0x23e00], desc[UR16][R122.64], P6 ;  /* 0x23e000007a0a7fae */ /* 0x0005e8000b121850 */
[----:B------:R1:W-:Y:S01]  /*b110*/  STL [R1+0x1fc], RZ ;  /* 0x0001fcff01007387 */ /* 0x0003e20000100800 */
[----:B---3--:R-:W-:-:S03]  /*b120*/  CS2R R124, SRZ ;  /* 0x00000000007c7805 */ /* 0x008fc6000001ff00 */
[----:B------:R-:W-:Y:S04]  /*b130*/  LDGSTS.E [R10+0x24200], desc[UR16][R216.64], P6 ;  /* 0x24200000d80a7fae */ /* 0x000fe8000b121850 */
[----:B------:R3:W-:Y:S01]  /*b140*/  LDGSTS.E [R10+0x24600], desc[UR16][R58.64], P6 ;  /* 0x246000003a0a7fae */ /* 0x0007e2000b121850 */
[----:B--2---:R-:W-:-:S03]  /*b150*/  CS2R R122, SRZ ;  /* 0x00000000007a7805 */ /* 0x004fc6000001ff00 */
[----:B------:R2:W-:Y:S04]  /*b160*/  LDGSTS.E [R10+0x24a00], desc[UR16][R56.64], P6 ;  /* 0x24a00000380a7fae */ /* 0x0005e8000b121850 */
[----:B------:R4:W-:Y:S04]  /*b170*/  LDGSTS.E [R10+0x24e00], desc[UR16][R54.64], P6 ;  /* 0x24e00000360a7fae */ /* 0x0009e8000b121850 */
[----:B------:R1:W-:Y:S01]  /*b180*/  LDGSTS.E [R10+0x25200], desc[UR16][R52.64], P6 ;  /* 0x25200000340a7fae */ /* 0x0003e2000b121850 */
[----:B---3--:R-:W-:-:S03]  /*b190*/  CS2R R58, SRZ ;  /* 0x00000000003a7805 */ /* 0x008fc6000001ff00 */
[----:B------:R3:W-:Y:S01]  /*b1a0*/  LDGSTS.E [R10+0x25600], desc[UR16][R50.64], P6 ;  /* 0x25600000320a7fae */ /* 0x0007e2000b121850 */
[----:B--2---:R-:W-:-:S03]  /*b1b0*/  CS2R R56, SRZ ;  /* 0x0000000000387805 */ /* 0x004fc6000001ff00 */
[----:B------:R2:W-:Y:S01]  /*b1c0*/  LDGSTS.E [R10+0x25a00], desc[UR16][R48.64], P6 ;  /* 0x25a00000300a7fae */ /* 0x0005e2000b121850 */
[----:B----4-:R-:W-:-:S03]  /*b1d0*/  CS2R R54, SRZ ;  /* 0x0000000000367805 */ /* 0x010fc6000001ff00 */
[----:B------:R4:W-:Y:S01]  /*b1e0*/  LDGSTS.E [R10+0x25e00], desc[UR16][R46.64], P6 ;  /* 0x25e000002e0a7fae */ /* 0x0009e2000b121850 */
[----:B-1----:R-:W-:-:S03]  /*b1f0*/  CS2R R52, SRZ ;  /* 0x0000000000347805 */ /* 0x002fc6000001ff00 */
        /* <DEDUP_REMOVED lines=16> */
[----:B------:R-:W0:Y:S01]  /*b300*/  LDGDEPBAR ;  /* 0x00000000000079af */ /* 0x000e220000000000 */
[----:B---3--:R-:W-:Y:S02]  /*b310*/  CS2R R34, SRZ ;  /* 0x0000000000227805 */ /* 0x008fe4000001ff00 */
[----:B--2---:R-:W-:Y:S02]  /*b320*/  CS2R R32, SRZ ;  /* 0x0000000000207805 */ /* 0x004fe4000001ff00 */
[----:B----4-:R-:W-:Y:S01]  /*b330*/  CS2R R30, SRZ ;  /* 0x00000000001e7805 */ /* 0x010fe2000001ff00 */
[----:B------:R-:W-:Y:S06]  /*b340*/  @!P0 BRA `(.L_x_0) ;  /* 0x0000006800b08947 */ /* 0x000fec0003800000 */
[----:B------:R-:W2:Y:S04]  /*b350*/  LDL.LU R187, [R1+0x200] ;  /* 0x0002000001bb7983 */ /* 0x000ea80000300800 */
[----:B------:R-:W3:Y:S04]  /*b360*/  LDL.LU R209, [R1+0x204] ;  /* 0x0002040001d17983 */ /* 0x000ee80000300800 */
[----:B------:R-:W4:Y:S04]  /*b370*/  LDL.LU R201, [R1+0x208] ;  /* 0x0002080001c97983 */ /* 0x000f280000300800 */
[----:B------:R-:W4:Y:S04]  /*b380*/  LDL.LU R195, [R1+0x20c] ;  /* 0x00020c0001c37983 */ /* 0x000f280000300800 */
[----:B------:R-:W4:Y:S04]  /*b390*/  LDL.LU R205, [R1+0x210] ;  /* 0x0002100001cd7983 */ /* 0x000f280000300800 */
[----:B------:R-:W4:Y:S01]  /*b3a0*/  LDL.LU R197, [R1+0x214] ;  /* 0x0002140001c57983 */ /* 0x000f220000300800 */
[----:B------:R-:W-:-:S02]  /*b3b0*/  SHF.R.S32.HI R25, RZ, 0x1f, R0 ;  /* 0x0000001fff197819 */ /* 0x000fc40000011400 */
[C---:B------:R-:W-:Y:S01]  /*b3c0*/  IADD3 R11, P2, R0.reuse, R152, RZ ;  /* 0x00000098000b7210 */ /* 0x040fe20007f5e0ff */
[----:B------:R-:W4:Y:S01]  /*b3d0*/  LDL.LU R207, [R1+0x218] ;  /* 0x0002180001cf7983 */ /* 0x000f220000300800 */
[C---:B------:R-:W-:Y:S02]  /*b3e0*/  IADD3 R13, P3, R0.reuse, R153, RZ ;  /* 0x00000099000d7210 */ /* 0x040fe40007f7e0ff */
[C---:B------:R-:W-:Y:S01]  /*b3f0*/  IADD3 R17, P6, R0.reuse, R4, RZ ;  /* 0x0000000400117210 */ /* 0x040fe20007fde0ff */
[----:B------:R-:W4:Y:S01]  /*b400*/  LDL.LU R185, [R1+0x21c] ;  /* 0x00021c0001b97983 */ /* 0x000f220000300800 */
[----:B------:R-:W-:-:S03]  /*b410*/  IADD3 R12, P0, R0, R5, RZ ;  /* 0x00000005000c7210 */ /* 0x000fc60007f1e0ff */
[----:B------:R-:W4:Y:S01]  /*b420*/  LDL.LU R199, [R1+0x220] ;  /* 0x0002200001c77983 */ /* 0x000f220000300800 */
[----:B------:R-:W-:-:S03]  /*b430*/  LEA.HI.X.SX32 R162, R152, R25, 0x1, P2 ;  /* 0x0000001998a27211 */ /* 0x000fc600010f0eff */
[----:B------:R-:W4:Y:S01]  /*b440*/  LDL.LU R203, [R1+0x224] ;  /* 0x0002240001cb7983 */ /* 0x000f220000300800 */
[C---:B------:R-:W-:Y:S02]  /*b450*/  IADD3 R19, P4, R0.reuse, R154, RZ ;  /* 0x0000009a00137210 */ /* 0x040fe40007f9e0ff */
[C---:B------:R-:W-:Y:S01]  /*b460*/  IADD3 R122, P2, R0.reuse, R223, RZ ;  /* 0x000000df007a7210 */ /* 0x040fe20007f5e0ff */
[----:B------:R-:W4:Y:S01]  /*b470*/  LDL.LU R181, [R1+0x228] ;  /* 0x0002280001b57983 */ /* 0x000f220000300800 */
[----:B------:R-:W-:Y:S02]  /*b480*/  LEA.HI.X.SX32 R164, R153, R25, 0x1, P3 ;  /* 0x0000001999a47211 */ /* 0x000fe400018f0eff */
[C---:B------:R-:W-:Y:S01]  /*b490*/  IADD3 R10, P1, R0.reuse, R14, RZ ;  /* 0x0000000e000a7210 */ /* 0x040fe20007f3e0ff */
[----:B------:R-:W4:Y:S01]  /*b4a0*/  LDL.LU R193, [R1+0x22c] ;  /* 0x00022c0001c17983 */ /* 0x000f220000300800 */
[----:B------:R-:W-:Y:S02]  /*b4b0*/  IADD3 R20, P5, R0, R155, RZ ;  /* 0x0000009b00147210 */ /* 0x000fe40007fbe0ff */
[----:B------:R-:W-:Y:S01]  /*b4c0*/  LEA.HI.X.SX32 R156, R4, R25, 0x1, P6 ;  /* 0x00000019049c7211 */ /* 0x000fe200030f0eff */
[----:B------:R-:W4:Y:S01]  /*b4d0*/  LDL.LU R183, [R1+0x230] ;  /* 0x0002300001b77983 */ /* 0x000f220000300800 */
[----:B------:R-:W-:-:S02]  /*b4e0*/  IADD3 R123, P3, R0, R224, RZ ;  /* 0x000000e0007b7210 */ /* 0x000fc40007f7e0ff */
[C---:B------:R-:W-:Y:S01]  /*b4f0*/  IADD3 R21, P6, R0.reuse, R220, RZ ;  /* 0x000000dc00157210 */ /* 0x040fe20007fde0ff */
[----:B------:R-:W4:Y:S01]  /*b500*/  LDL.LU R169, [R1+0x234] ;  /* 0x0002340001a97983 */ /* 0x000f220000300800 */
[----:B------:R-:W-:Y:S02]  /*b510*/  LEA.HI.X.SX32 R158, R5, R25, 0x1, P0 ;  /* 0x00000019059e7211 */ /* 0x000fe400000f0eff */
[----:B------:R-:W-:Y:S01]  /*b520*/  IADD3 R22, P0, R0, R221, RZ ;  /* 0x000000dd00167210 */ /* 0x000fe20007f1e0ff */
[----:B------:R-:W4:Y:S01]  /*b530*/  LDL.LU R171, [R1+0x238] ;  /* 0x0002380001ab7983 */ /* 0x000f220000300800 */
[-C--:B------:R-:W-:Y:S02]  /*b540*/  LEA.HI.X.SX32 R154, R154, R25.reuse, 0x1, P4 ;  /* 0x000000199a9a7211 */ /* 0x080fe400020f0eff */
[-C--:B------:R-:W-:Y:S01]  /*b550*/  LEA.HI.X.SX32 R174, R223, R25.reuse, 0x1, P2 ;  /* 0x00000019dfae7211 */ /* 0x080fe200010f0eff */
[----:B------:R-:W4:Y:S01]  /*b560*/  LDL.LU R189, [R1+0x23c] ;  /* 0x00023c0001bd7983 */ /* 0x000f220000300800 */
[----:B------:R-:W-:-:S02]  /*b570*/  LEA.HI.X.SX32 R160, R14, R25, 0x1, P1 ;  /* 0x000000190ea07211 */ /* 0x000fc400008f0eff */
[C---:B------:R-:W-:Y:S01]  /*b580*/  IADD3 R124, P4, R0.reuse, R225, RZ ;  /* 0x000000e1007c7210 */ /* 0x040fe20007f9e0ff */
[----:B------:R-:W4:Y:S01]  /*b590*/  LDL.LU R191, [R1+0x240] ;  /* 0x0002400001bf7983 */ /* 0x000f220000300800 */
[-C--:B------:R-:W-:Y:S02]  /*b5a0*/  LEA.HI.X.SX32 R166, R155, R25.reuse, 0x1, P5 ;  /* 0x000000199ba67211 */ /* 0x080fe400028f0eff */
[----:B------:R-:W-:Y:S01]  /*b5b0*/  IADD3 R129, P2, R0, R230, RZ ;  /* 0x000000e600817210 */ /* 0x000fe20007f5e0ff */
[----:B------:R-:W-:Y:S01]  /*b5c0*/  STL [R1+0x400], R18 ;  /* 0x0004001201007387 */ /* 0x000fe20000100800 */
[----:B------:R-:W-:Y:S02]  /*b5d0*/  LEA.HI.X.SX32 R176, R224, R25, 0x1, P3 ;  /* 0x00000019e0b07211 */ /* 0x000fe400018f0eff */
[C---:B------:R-:W-:Y:S01]  /*b5e0*/  IADD3 R23, P1, R0.reuse, R222, RZ ;  /* 0x000000de00177210 */ /* 0x040fe20007f3e0ff */
[----:B------:R-:W-:Y:S01]  /*b5f0*/  STL [R1+0x3fc], R16 ;  /* 0x0003fc1001007387 */ /* 0x000fe20000100800 */
[----:B------:R-:W-:-:S02]  /*b600*/  IADD3 R125, P5, R0, R226, RZ ;  /* 0x000000e2007d7210 */ /* 0x000fc40007fbe0ff */
[----:B------:R-:W-:Y:S01]  /*b610*/  LEA.HI.X.SX32 R168, R220, R25, 0x1, P6 ;  /* 0x00000019dca87211 */ /* 0x000fe200030f0eff */
[----:B------:R-:W-:Y:S01]  /*b620*/  STL [R1+0x3f8], R15 ;  /* 0x0003f80f01007387 */ /* 0x000fe20000100800 */
[C---:B------:R-:W-:Y:S02]  /*b630*/  IADD3 R130, P3, R0.reuse, R231, RZ ;  /* 0x000000e700827210 */ /* 0x040fe40007f7e0ff */
[C---:B------:R-:W-:Y:S01]  /*b640*/  IADD3 R126, P6, R0.reuse, R227, RZ ;  /* 0x000000e3007e7210 */ /* 0x040fe20007fde0ff */
[----:B-----5:R-:W-:Y:S01]  /*b650*/  STL [R1+0x3f4], R8 ;  /* 0x0003f40801007387 */ /* 0x020fe20000100800 */
[-C--:B------:R-:W-:Y:S02]  /*b660*/  LEA.HI.X.SX32 R170, R221, R25.reuse, 0x1, P0 ;  /* 0x00000019ddaa7211 */ /* 0x080fe400000f0eff */
[----:B------:R-:W-:Y:S02]  /*b670*/  IADD3 R127, P0, R0, R228, RZ ;  /* 0x000000e4007f7210 */ /* 0x000fe40007f1e0ff */
[----:B------:R-:W-:-:S02]  /*b680*/  LEA.HI.X.SX32 R178, R225, R25, 0x1, P4 ;  /* 0x00000019e1b27211 */ /* 0x000fc400020f0eff */
[-C--:B------:R-:W-:Y:S02]  /*b690*/  LEA.HI.X.SX32 R188, R230, R25.reuse, 0x1, P2 ;  /* 0x00000019e6bc7211 */ /* 0x080fe400010f0eff */
[-C--:B------:R-:W-:Y:S02]  /*b6a0*/  LEA.HI.X.SX32 R172, R222, R25.reuse, 0x1, P1 ;  /* 0x00000019deac7211 */ /* 0x080fe400008f0eff */
[----:B------:R-:W-:Y:S02]  /*b6b0*/  IADD3 R131, P4, R0, R232, RZ ;  /* 0x000000e800837210 */ /* 0x000fe40007f9e0ff */
[----:B------:R-:W-:Y:S02]  /*b6c0*/  LEA.HI.X.SX32 R180, R226, R25, 0x1, P5 ;  /* 0x00000019e2b47211 */ /* 0x000fe400028f0eff */
[----:B------:R-:W-:Y:S02]  /*b6d0*/  IADD3 R136, P2, R0, R237, RZ ;  /* 0x000000ed00887210 */ /* 0x000fe40007f5e0ff */
[----:B------:R-:W-:-:S02]  /*b6e0*/  LEA.HI.X.SX32 R190, R231, R25, 0x1, P3 ;  /* 0x00000019e7be7211 */ /* 0x000fc400018f0eff */
[C---:B------:R-:W-:Y:S02]  /*b6f0*/  IADD3 R128, P1, R0.reuse, R229, RZ ;  /* 0x000000e500807210 */ /* 0x040fe40007f3e0ff */
[C---:B------:R-:W-:Y:S02]  /*b700*/  IADD3 R132, P5, R0.reuse, R233, RZ ;  /* 0x000000e900847210 */ /* 0x040fe40007fbe0ff */
[-C--:B------:R-:W-:Y:S02]  /*b710*/  LEA.HI.X.SX32 R182, R227, R25.reuse, 0x1, P6 ;  /* 0x00000019e3b67211 */ /* 0x080fe400030f0eff */
[C---:B------:R-:W-:Y:S02]  /*b720*/  IADD3 R137, P3, R0.reuse, R238, RZ ;  /* 0x000000ee00897210 */ /* 0x040fe40007f7e0ff */
[----:B------:R-:W-:Y:S02]  /*b730*/  IADD3 R133, P6, R0, R234, RZ ;  /* 0x000000ea00857210 */ /* 0x000fe40007fde0ff */
[----:B------:R-:W-:-:S02]  /*b740*/  LEA.HI.X.SX32 R184, R228, R25, 0x1, P0 ;  /* 0x00000019e4b87211 */ /* 0x000fc400000f0eff */
[----:B------:R-:W-:Y:S02]  /*b750*/  IADD3 R134, P0, R0, R235, RZ ;  /* 0x000000eb00867210 */ /* 0x000fe40007f1e0ff */
[-C--:B------:R-:W-:Y:S02]  /*b760*/  LEA.HI.X.SX32 R192, R232, R25.reuse, 0x1, P4 ;  /* 0x00000019e8c07211 */ /* 0x080fe400020f0eff */
[-C--:B------:R-:W-:Y:S02]  /*b770*/  LEA.HI.X.SX32 R202, R237, R25.reuse, 0x1, P2 ;  /* 0x00000019edca7211 */ /* 0x080fe400010f0eff */
[----:B------:R-:W-:Y:S02]  /*b780*/  LEA.HI.X.SX32 R186, R229, R25, 0x1, P1 ;  /* 0x00000019e5ba7211 */ /* 0x000fe400008f0eff */
[----:B------:R-:W-:Y:S02]  /*b790*/  IADD3 R138, P4, R0, R239, RZ ;  /* 0x000000ef008a7210 */ /* 0x000fe40007f9e0ff */
[----:B------:R-:W-:-:S02]  /*b7a0*/  LEA.HI.X.SX32 R194, R233, R25, 0x1, P5 ;  /* 0x00000019e9c27211 */ /* 0x000fc400028f0eff */
[----:B------:R-:W-:Y:S02]  /*b7b0*/  IADD3 R143, P2, R0, R244, RZ ;  /* 0x000000f4008f7210 */ /* 0x000fe40007f5e0ff */
[-C--:B------:R-:W-:Y:S02]  /*b7c0*/  LEA.HI.X.SX32 R204, R238, R25.reuse, 0x1, P3 ;  /* 0x00000019eecc7211 */ /* 0x080fe400018f0eff */
[C---:B------:R-:W-:Y:S02]  /*b7d0*/  IADD3 R135, P1, R0.reuse, R236, RZ ;  /* 0x000000ec00877210 */ /* 0x040fe40007f3e0ff */
[----:B------:R-:W-:Y:S02]  /*b7e0*/  IADD3 R139, P5, R0, R240, RZ ;  /* 0x000000f0008b7210 */ /* 0x000fe40007fbe0ff */
[----:B------:R-:W-:Y:S02]  /*b7f0*/  LEA.HI.X.SX32 R196, R234, R25, 0x1, P6 ;  /* 0x00000019eac47211 */ /* 0x000fe400030f0eff */
[----:B------:R-:W-:-:S02]  /*b800*/  IADD3 R144, P3, R0, R246, RZ ;  /* 0x000000f600907210 */ /* 0x000fc40007f7e0ff */
[C---:B------:R-:W-:Y:S02]  /*b810*/  IADD3 R140, P6, R0.reuse, R241, RZ ;  /* 0x000000f1008c7210 */ /* 0x040fe40007fde0ff */
[-C--:B------:R-:W-:Y:S02]  /*b820*/  LEA.HI.X.SX32 R198, R235, R25.reuse, 0x1, P0 ;  /* 0x00000019ebc67211 */ /* 0x080fe400000f0eff */
[----:B------:R-:W-:Y:S02]  /*b830*/  IADD3 R141, P0, R0, R242, RZ ;  /* 0x000000f2008d7210 */ /* 0x000fe40007f1e0ff */
[-C--:B------:R-:W-:Y:S02]  /*b840*/  LEA.HI.X.SX32 R206, R239, R25.reuse, 0x1, P4 ;  /* 0x00000019efce7211 */ /* 0x080fe400020f0eff */
[-C--:B------:R-:W-:Y:S02]  /*b850*/  LEA.HI.X.SX32 R216, R244, R25.reuse, 0x1, P2 ;  /* 0x00000019f4d87211 */ /* 0x080fe400010f0eff */
[----:B------:R-:W-:-:S02]  /*b860*/  LEA.HI.X.SX32 R200, R236, R25, 0x1, P1 ;  /* 0x00000019ecc87211 */ /* 0x000fc400008f0eff */
[----:B------:R-:W-:Y:S02]  /*b870*/  IADD3 R145, P4, R0, R247, RZ ;  /* 0x000000f700917210 */ /* 0x000fe40007f9e0ff */
[-C--:B------:R-:W-:Y:S02]  /*b880*/  LEA.HI.X.SX32 R208, R240, R25.reuse, 0x1, P5 ;  /* 0x00000019f0d07211 */ /* 0x080fe400028f0eff */
[----:B------:R-:W-:Y:S02]  /*b890*/  LEA.HI.X.SX32 R218, R246, R25, 0x1, P3 ;  /* 0x00000019f6da7211 */ /* 0x000fe400018f0eff */
[C---:B------:R-:W-:Y:S02]  /*b8a0*/  IADD3 R142, P1, R0.reuse, R243, RZ ;  /* 0x000000f3008e7210 */ /* 0x040fe40007f3e0ff */
[----:B------:R-:W-:Y:S02]  /*b8b0*/  IADD3 R146, P5, R0, R248, RZ ;  /* 0x000000f800927210 */ /* 0x000fe40007fbe0ff */
[----:B------:R-:W-:-:S02]  /*b8c0*/  LEA.HI.X.SX32 R210, R241, R25, 0x1, P6 ;  /* 0x00000019f1d27211 */ /* 0x000fc400030f0eff */
[----:B------:R-:W-:Y:S02]  /*b8d0*/  IADD3 R147, P6, R0, R249, RZ ;  /* 0x000000f900937210 */ /* 0x000fe40007fde0ff */
[-C--:B------:R-:W-:Y:S02]  /*b8e0*/  LEA.HI.X.SX32 R212, R242, R25.reuse, 0x1, P0 ;  /* 0x00000019f2d47211 */ /* 0x080fe400000f0eff */
[----:B------:R-:W-:Y:S02]  /*b8f0*/  IADD3 R148, P0, R0, R250, RZ ;  /* 0x000000fa00947210 */ /* 0x000fe40007f1e0ff */
[-C--:B------:R-:W-:Y:S02]  /*b900*/  LEA.HI.X.SX32 R220, R247, R25.reuse, 0x1, P4 ;  /* 0x00000019f7dc7211 */ /* 0x080fe400020f0eff */
[-C--:B------:R-:W-:Y:S02]  /*b910*/  LEA.HI.X.SX32 R214, R243, R25.reuse, 0x1, P1 ;  /* 0x00000019f3d67211 */ /* 0x080fe400008f0eff */
[----:B------:R-:W-:-:S02]  /*b920*/  LEA.HI.X.SX32 R222, R248, R25, 0x1, P5 ;  /* 0x00000019f8de7211 */ /* 0x000fc400028f0eff */
[----:B------:R-:W-:Y:S02]  /*b930*/  IADD3 R149, P1, R0, R252, RZ ;  /* 0x000000fc00957210 */ /* 0x000fe40007f3e0ff */
[-C--:B------:R-:W-:Y:S02]  /*b940*/  LEA.HI.X.SX32 R224, R249, R25.reuse, 0x1, P6 ;  /* 0x00000019f9e07211 */ /* 0x080fe400030f0eff */
[-C--:B------:R-:W-:Y:S02]  /*b950*/  LEA.HI.X.SX32 R226, R250, R25.reuse, 0x1, P0 ;  /* 0x00000019fae27211 */ /* 0x080fe400000f0eff */
[----:B------:R-:W-:Y:S02]  /*b960*/  LEA.HI.X.SX32 R228, R252, R25, 0x1, P1 ;  /* 0x00000019fce47211 */ /* 0x000fe400008f0eff */
[C---:B--2---:R-:W-:Y:S02]  /*b970*/  IADD3 R150, P2, R0.reuse, R187, RZ ;  /* 0x000000bb00967210 */ /* 0x044fe40007f5e0ff */
[----:B---3--:R-:W-:-:S02]  /*b980*/  IADD3 R151, P3, R0, R209, RZ ;  /* 0x000000d100977210 */ /* 0x008fc40007f7e0ff */
[----:B------:R-:W-:Y:S02]  /*b990*/  LEA.HI.X.SX32 R230, R187, R25, 0x1, P2 ;  /* 0x00000019bbe67211 */ /* 0x000fe400010f0eff */
[C---:B----4-:R-:W-:Y:S01]  /*b9a0*/  IADD3 R152, P4, R0.reuse, R201, RZ ;  /* 0x000000c900987210 */ /* 0x050fe20007f9e0ff */
[----:B------:R-:W2:Y:S01]  /*b9b0*/  LDL.LU R187, [R1+0x244] ;  /* 0x0002440001bb7983 */ /* 0x000ea20000300800 */
[----:B------:R-:W-:Y:S02]  /*b9c0*/  LEA.HI.X.SX32 R232, R209, R25, 0x1, P3 ;  /* 0x00000019d1e87211 */ /* 0x000fe400018f0eff */
[C---:B------:R-:W-:Y:S01]  /*b9d0*/  IADD3 R153, P5, R0.reuse, R195, RZ ;  /* 0x000000c300997210 */ /* 0x040fe20007fbe0ff */
[----:B------:R-:W3:Y:S01]  /*b9e0*/  LDL.LU R209, [R1+0x248] ;  /* 0x0002480001d17983 */ /* 0x000ee20000300800 */
[----:B------:R-:W-:Y:S02]  /*b9f0*/  LEA.HI.X.SX32 R234, R201, R25, 0x1, P4 ;  /* 0x00000019c9ea7211 */ /* 0x000fe400020f0eff */
[----:B------:R-:W-:Y:S01]  /*ba00*/  IADD3 R251, P6, R0, R205, RZ ;  /* 0x000000cd00fb7210 */ /* 0x000fe20007fde0ff */
[----:B------:R-:W4:Y:S01]  /*ba10*/  LDL.LU R201, [R1+0x24c] ;  /* 0x00024c0001c97983 */ /* 0x000f220000300800 */
[----:B------:R-:W-:-:S02]  /*ba20*/  LEA.HI.X.SX32 R236, R195, R25, 0x1, P5 ;  /* 0x00000019c3ec7211 */ /* 0x000fc400028f0eff */
[C---:B------:R-:W-:Y:S01]  /*ba30*/  IADD3 R249, P0, R0.reuse, R197, RZ ;  /* 0x000000c500f97210 */ /* 0x040fe20007f1e0ff */
[----:B------:R-:W4:Y:S01]  /*ba40*/  LDL.LU R195, [R1+0x250] ;  /* 0x0002500001c37983 */ /* 0x000f220000300800 */
[-C--:B------:R-:W-:Y:S02]  /*ba50*/  LEA.HI.X.SX32 R252, R205, R25.reuse, 0x1, P6 ;  /* 0x00000019cdfc7211 */ /* 0x080fe400030f0eff */
[----:B------:R-:W-:Y:S01]  /*ba60*/  LEA.HI.X.SX32 R250, R197, R25, 0x1, P0 ;  /* 0x00000019c5fa7211 */ /* 0x000fe200000f0eff */
[----:B------:R-:W4:Y:S01]  /*ba70*/  LDL.LU R205, [R1+0x254] ;  /* 0x0002540001cd7983 */ /* 0x000f220000300800 */
[----:B------:R-:W-:-:S03]  /*ba80*/  IADD3 R247, P1, R0, R207, RZ ;  /* 0x000000cf00f77210 */ /* 0x000fc60007f3e0ff */
[----:B------:R-:W4:Y:S01]  /*ba90*/  LDL.LU R197, [R1+0x258] ;  /* 0x0002580001c57983 */ /* 0x000f220000300800 */
[----:B------:R-:W-:-:S04]  /*baa0*/  IADD3 R243, P3, R0, R199, RZ ;  /* 0x000000c700f37210 */ /* 0x000fc80007f7e0ff */
[----:B------:R-:W-:Y:S02]  /*bab0*/  LEA.HI.X.SX32 R244, R199, R25, 0x1, P3 ;  /* 0x00000019c7f47211 */ /* 0x000fe400018f0eff */
[----:B------:R-:W-:Y:S02]  /*bac0*/  IADD3 R241, P4, R0, R203, RZ ;  /* 0x000000cb00f17210 */ /* 0x000fe40007f9e0ff */
[-C--:B------:R-:W-:Y:S02]  /*bad0*/  LEA.HI.X.SX32 R248, R207, R25.reuse, 0x1, P1 ;  /* 0x00000019cff87211 */ /* 0x080fe400008f0eff */
[----:B------:R-:W4:Y:S01]  /*bae0*/  LDL.LU R207, [R1+0x25c] ;  /* 0x00025c0001cf7983 */ /* 0x000f220000300800 */
[----:B------:R-:W-:-:S03]  /*baf0*/  LEA.HI.X.SX32 R242, R203, R25, 0x1, P4 ;  /* 0x00000019cbf27211 */ /* 0x000fc600020f0eff */
[----:B------:R-:W4:Y:S01]  /*bb00*/  LDL.LU R199, [R1+0x260] ;  /* 0x0002600001c77983 */ /* 0x000f220000300800 */
[----:B------:R-:W-:-:S05]  /*bb10*/  IADD3 R229, P3, R0, R189, RZ ;  /* 0x000000bd00e57210 */ /* 0x000fca0007f7e0ff */
[----:B------:R1:W-:Y:S04]  /*bb20*/  STL [R1+0x464], R229 ;  /* 0x000464e501007387 */ /* 0x0003e80000100800 */
[----:B------:R-:W4:Y:S01]  /*bb30*/  LDL.LU R203, [R1+0x264] ;  /* 0x0002640001cb7983 */ /* 0x000f220000300800 */
[C---:B------:R-:W-:Y:S02]  /*bb40*/  IADD3 R239, P5, R0.reuse, R181, RZ ;  /* 0x000000b500ef7210 */ /* 0x040fe40007fbe0ff */
[C---:B------:R-:W-:Y:S02]  /*bb50*/  IADD3 R237, P6, R0.reuse, R193, RZ ;  /* 0x000000c100ed7210 */ /* 0x040fe40007fde0ff */
[C---:B------:R-:W-:Y:S02]  /*bb60*/  IADD3 R245, P2, R0.reuse, R185, RZ ;  /* 0x000000b900f57210 */ /* 0x040fe40007f5e0ff */
[----:B------:R-:W-:-:S02]  /*bb70*/  IADD3 R227, P4, R0, R191, RZ ;  /* 0x000000bf00e37210 */ /* 0x000fc40007f9e0ff */
[----:B------:R-:W-:Y:S02]  /*bb80*/  LEA.HI.X.SX32 R240, R181, R25, 0x1, P5 ;  /* 0x00000019b5f07211 */ /* 0x000fe400028f0eff */
[C---:B------:R-:W-:Y:S02]  /*bb90*/  IADD3 R235, P0, R0.reuse, R183, RZ ;  /* 0x000000b700eb7210 */ /* 0x040fe40007f1e0ff */
[----:B------:R-:W-:Y:S02]  /*bba0*/  LEA.HI.X.SX32 R238, R193, R25, 0x1, P6 ;  /* 0x00000019c1ee7211 */ /* 0x000fe400030f0eff */
[C---:B------:R-:W-:Y:S02]  /*bbb0*/  IADD3 R233, P1, R0.reuse, R169, RZ ;  /* 0x000000a900e97210 */ /* 0x040fe40007f3e0ff */
[----:B------:R-:W-:Y:S02]  /*bbc0*/  LEA.HI.X.SX32 R246, R185, R25, 0x1, P2 ;  /* 0x00000019b9f67211 */ /* 0x000fe400010f0eff */
[----:B------:R-:W-:Y:S01]  /*bbd0*/  IADD3 R231, P2, R0, R171, RZ ;  /* 0x000000ab00e77210 */ /* 0x000fe20007f5e0ff */
[----:B------:R1:W-:Y:S02]  /*bbe0*/  STL [R1+0x460], R227 ;  /* 0x000460e301007387 */ /* 0x0003e40000100800 */
[----:B-1----:R-:W-:-:S02]  /*bbf0*/  LEA.HI.X.SX32 R229, R183, R25, 0x1, P0 ;  /* 0x00000019b7e57211 */ /* 0x002fc400000f0eff */
[----:B------:R-:W-:Y:S02]  /*bc00*/  LEA.HI.X.SX32 R227, R169, R25, 0x1, P1 ;  /* 0x00000019a9e37211 */ /* 0x000fe400008f0eff */
[C---:B--2---:R-:W-:Y:S02]  /*bc10*/  IADD3 R225, P5, R0.reuse, R187, RZ ;  /* 0x000000bb00e17210 */ /* 0x044fe40007fbe0ff */
[----:B---3--:R-:W-:-:S03]  /*bc20*/  IADD3 R223, P6, R0, R209, RZ ;  /* 0x000000d100df7210 */ /* 0x008fc60007fde0ff */
[----:B------:R1:W-:Y:S01]  /*bc30*/  STL [R1+0x45c], R225 ;  /* 0x00045ce101007387 */ /* 0x0003e20000100800 */
[----:B----4-:R-:W-:-:S03]  /*bc40*/  IADD3 R221, P0, R0, R201, RZ ;  /* 0x000000c900dd7210 */ /* 0x010fc60007f1e0ff */
[----:B------:R2:W-:Y:S01]  /*bc50*/  STL [R1+0x458], R223 ;  /* 0x000458df01007387 */ /* 0x0005e20000100800 */
[C---:B------:R-:W-:Y:S02]  /*bc60*/  IADD3 R219, P1, R0.reuse, R195, RZ ;  /* 0x000000c300db7210 */ /* 0x040fe40007f3e0ff */
[----:B-1----:R-:W-:Y:S02]  /*bc70*/  LEA.HI.X.SX32 R225, R171, R25, 0x1, P2 ;  /* 0x00000019abe17211 */ /* 0x002fe400010f0eff */
[C---:B------:R-:W-:Y:S02]  /*bc80*/  IADD3 R217, P2, R0.reuse, R205, RZ ;  /* 0x000000cd00d97210 */ /* 0x040fe40007f5e0ff */
[----:B--2---:R-:W-:Y:S02]  /*bc90*/  LEA.HI.X.SX32 R223, R189, R25, 0x1, P3 ;  /* 0x00000019bddf7211 */ /* 0x004fe400018f0eff */
[----:B------:R-:W-:Y:S01]  /*bca0*/  IADD3 R215, P3, R0, R197, RZ ;  /* 0x000000c500d77210 */ /* 0x000fe20007f7e0ff */
[----:B------:R1:W-:Y:S04]  /*bcb0*/  STL [R1+0x454], R221 ;  /* 0x000454dd01007387 */ /* 0x0003e80000100800 */
[----:B------:R2:W-:Y:S04]  /*bcc0*/  STL [R1+0x450], R219 ;  /* 0x000450db01007387 */ /* 0x0005e80000100800 */
[----:B------:R3:W-:Y:S01]  /*bcd0*/  STL [R1+0x44c], R217 ;  /* 0x00044cd901007387 */ /* 0x0007e20000100800 */
[----:B-1----:R-:W-:-:S03]  /*bce0*/  LEA.HI.X.SX32 R221, R191, R25, 0x1, P4 ;  /* 0x00000019bfdd7211 */ /* 0x002fc600020f0eff */
[----:B------:R1:W-:Y:S04]  /*bcf0*/  STL [R1+0x448], R215 ;  /* 0x000448d701007387 */ /* 0x0003e80000100800 */
[----:B------:R-:W4:Y:S01]  /*bd00*/  LDL.LU R191, [R1+0x280] ;  /* 0x0002800001bf7983 */ /* 0x000f220000300800 */
[----:B--2---:R-:W-:-:S03]  /*bd10*/  LEA.HI.X.SX32 R219, R187, R25, 0x1, P5 ;  /* 0x00000019bbdb7211 */ /* 0x004fc600028f0eff */
[----:B------:R-:W2:Y:S04]  /*bd20*/  LDL.LU R189, [R1+0x268] ;  /* 0x0002680001bd7983 */ /* 0x000ea80000300800 */
[----:B------:R-:W2:Y:S04]  /*bd30*/  LDL.LU R187, [R1+0x284] ;  /* 0x0002840001bb7983 */ /* 0x000ea80000300800 */
[----:B------:R-:W2:Y:S01]  /*bd40*/  LDL.LU R185, [R1+0x28c] ;  /* 0x00028c0001b97983 */ /* 0x000ea20000300800 */
[-C--:B---3--:R-:W-:Y:S02]  /*bd50*/  LEA.HI.X.SX32 R217, R209, R25.reuse, 0x1, P6 ;  /* 0x00000019d1d97211 */ /* 0x088fe400030f0eff */
[----:B-1----:R-:W-:Y:S01]  /*bd60*/  LEA.HI.X.SX32 R215, R201, R25, 0x1, P0 ;  /* 0x00000019c9d77211 */ /* 0x002fe200000f0eff */
[----:B------:R-:W3:Y:S01]  /*bd70*/  LDL.LU R183, [R1+0x290] ;  /* 0x0002900001b77983 */ /* 0x000ee20000300800 */
[----:B------:R-:W-:-:S03]  /*bd80*/  IADD3 R15, P0, R3, R6, RZ ;  /* 0x00000006030f7210 */ /* 0x000fc60007f1e0ff */
[----:B------:R-:W3:Y:S01]  /*bd90*/  LDL.LU R181, [R1+0x26c] ;  /* 0x00026c0001b57983 */ /* 0x000ee20000300800 */
[----:B------:R-:W-:Y:S02]  /*bda0*/  IADD3 R209, P6, R0, R203, RZ ;  /* 0x000000cb00d17210 */ /* 0x000fe40007fde0ff */
[----:B------:R-:W-:-:S03]  /*bdb0*/  LEA.HI.X.SX32 R4, R205, R25, 0x1, P2 ;  /* 0x00000019cd047211 */ /* 0x000fc600010f0eff */
[----:B------:R1:W-:Y:S01]  /*bdc0*/  STL [R1+0x444], R209 ;  /* 0x000444d101007387 */ /* 0x0003e20000100800 */
[----:B------:R-:W-:-:S03]  /*bdd0*/  IADD3 R213, P4, R0, R207, RZ ;  /* 0x000000cf00d57210 */ /* 0x000fc60007f9e0ff */
[----:B------:R-:W3:Y:S01]  /*bde0*/  LDL.LU R179, [R1+0x294] ;  /* 0x0002940001b37983 */ /* 0x000ee20000300800 */
[----:B------:R-:W-:-:S03]  /*bdf0*/  LEA.HI.X.SX32 R5, R197, R25, 0x1, P3 ;  /* 0x00000019c5057211 */ /* 0x000fc600018f0eff */
[----:B------:R-:W3:Y:S01]  /*be00*/  LDL.LU R177, [R1+0x298] ;  /* 0x0002980001b17983 */ /* 0x000ee20000300800 */
[----:B------:R-:W-:-:S03]  /*be10*/  IADD3 R211, P5, R0, R199, RZ ;  /* 0x000000c700d37210 */ /* 0x000fc60007fbe0ff */
[----:B------:R-:W-:Y:S04]  /*be20*/  STL [R1+0x404], R15 ;  /* 0x0004040f01007387 */ /* 0x000fe80000100800 */
[----:B------:R-:W3:Y:S04]  /*be30*/  LDL.LU R175, [R1+0x29c] ;  /* 0x00029c0001af7983 */ /* 0x000ee80000300800 */
[----:B------:R-:W3:Y:S04]  /*be40*/  LDL.LU R173, [R1+0x270] ;  /* 0x0002700001ad7983 */ /* 0x000ee80000300800 */
[----:B------:R1:W-:Y:S02]  /*be50*/  STL [R1+0x360], R4 ;  /* 0x0003600401007387 */ /* 0x0003e40000100800 */
[----:B-1----:R-:W-:-:S02]  /*be60*/  LEA.HI.X.SX32 R209, R195, R25, 0x1, P1 ;  /* 0x00000019c3d17211 */ /* 0x002fc400008f0eff */
[----:B------:R1:W-:Y:S01]  /*be70*/  STL [R1+0x364], R5 ;  /* 0x0003640501007387 */ /* 0x0003e20000100800 */
[----:B------:R-:W-:-:S03]  /*be80*/  LEA.HI.X.SX32 R4, R207, R25, 0x1, P4 ;  /* 0x00000019cf047211 */ /* 0x000fc600020f0eff */
[----:B------:R-:W3:Y:S01]  /*be90*/  LDL.LU R171, [R1+0x2a0] ;  /* 0x0002a00001ab7983 */ /* 0x000ee20000300800 */
[----:B-1----:R-:W-:-:S03]  /*bea0*/  LEA.HI.X.SX32 R5, R199, R25, 0x1, P5 ;  /* 0x00000019c7057211 */ /* 0x002fc600028f0eff */
[----:B------:R1:W-:Y:S01]  /*beb0*/  STL [R1+0x368], R4 ;  /* 0x0003680401007387 */ /* 0x0003e20000100800 */
[----:B------:R-:W-:Y:S01]  /*bec0*/  SHF.R.S32.HI R0, RZ, 0x1f, R3 ;  /* 0x0000001fff007819 */ /* 0x000fe20000011403 */
[C---:B------:R-:W-:Y:S02]  /*bed0*/  IMAD R195, R6.reuse, 0x1f, RZ ;  /* 0x0000001f06c37824 */ /* 0x040fe400078e02ff */
[----:B------:R1:W-:Y:S01]  /*bee0*/  STL [R1+0x36c], R5 ;  /* 0x00036c0501007387 */ /* 0x0003e20000100800 */
[C---:B------:R-:W-:Y:S01]  /*bef0*/  IMAD R193, R6.reuse, 0x1e, RZ ;  /* 0x0000001e06c17824 */ /* 0x040fe200078e02ff */
[----:B------:R-:W-:Y:S02]  /*bf00*/  LEA.HI.X.SX32 R16, R6, R0, 0x1, P0 ;  /* 0x0000000006107211 */ /* 0x000fe400000f0eff */
[----:B------:R-:W3:Y:S01]  /*bf10*/  LDL.LU R169, [R1+0x2a4] ;  /* 0x0002a40001a97983 */ /* 0x000ee20000300800 */
[----:B-1----:R-:W-:-:S03]  /*bf20*/  LEA.HI.X.SX32 R4, R203, R25, 0x1, P6 ;  /* 0x00000019cb047211 */ /* 0x002fc600030f0eff */
[----:B------:R-:W3:Y:S01]  /*bf30*/  LDL.LU R167, [R1+0x2a8] ;  /* 0x0002a80001a77983 */ /* 0x000ee20000300800 */
[C---:B------:R-:W-:Y:S01]  /*bf40*/  IADD3 R207, P0, R3.reuse, R195, RZ ;  /* 0x000000c303cf7210 */ /* 0x040fe20007f1e0ff */
[----:B------:R-:W1:Y:S02]  /*bf50*/  LDC.64 R24, c[0x0][0x210] ;  /* 0x00008400ff187b82 */ /* 0x000e640000000a00 */
[----:B------:R1:W-:Y:S01]  /*bf60*/  STL [R1+0x370], R4 ;  /* 0x0003700401007387 */ /* 0x0003e20000100800 */
[----:B------:R-:W-:-:S03]  /*bf70*/  IADD3 R205, P1, R3, R193, RZ ;  /* 0x000000c103cd7210 */ /* 0x000fc60007f3e0ff */
[----:B------:R-:W3:Y:S01]  /*bf80*/  LDL.LU R165, [R1+0x2ac] ;  /* 0x0002ac0001a57983 */ /* 0x000ee20000300800 */
[-C--:B------:R-:W-:Y:S02]  /*bf90*/  LEA.HI.X.SX32 R5, R193, R0.reuse, 0x1, P1 ;  /* 0x00000000c1057211 */ /* 0x080fe400008f0eff */
[----:B-1----:R-:W-:Y:S01]  /*bfa0*/  LEA.HI.X.SX32 R4, R195, R0, 0x1, P0 ;  /* 0x00000000c3047211 */ /* 0x002fe200000f0eff */
[----:B------:R-:W-:Y:S04]  /*bfb0*/  STL [R1+0x408], R16 ;  /* 0x0004081001007387 */ /* 0x000fe80000100800 */
[----:B------:R-:W3:Y:S04]  /*bfc0*/  LDL.LU R163, [R1+0x2b0] ;  /* 0x0002b00001a37983 */ /* 0x000ee80000300800 */
[----:B------:R1:W-:Y:S04]  /*bfd0*/  STL [R1+0x374], R4 ;  /* 0x0003740401007387 */ /* 0x0003e80000100800 */
[----:B------:R-:W-:Y:S04]  /*bfe0*/  STL [R1+0x378], R5 ;  /* 0x0003780501007387 */ /* 0x000fe80000100800 */
[----:B------:R-:W3:Y:S01]  /*bff0*/  LDL.LU R161, [R1+0x2b4] ;  /* 0x0002b40001a17983 */ /* 0x000ee20000300800 */
[----:B----4-:R-:W-:-:S04]  /*c000*/  IADD3 R203, P2, R3, R191, RZ ;  /* 0x000000bf03cb7210 */ /* 0x010fc80007f5e0ff */
[----:B-1----:R-:W-:-:S05]  /*c010*/  LEA.HI.X.SX32 R4, R191, R0, 0x1, P2 ;  /* 0x00000000bf047211 */ /* 0x002fca00010f0eff */
[----:B------:R1:W-:Y:S04]  /*c020*/  STL [R1+0x37c], R4 ;  /* 0x00037c0401007387 */ /* 0x0003e80000100800 */
[----:B------:R-:W4:Y:S01]  /*c030*/  LDL.LU R159, [R1+0x2b8] ;  /* 0x0002b800019f7983 */ /* 0x000f220000300800 */
[C---:B--2---:R-:W-:Y:S02]  /*c040*/  IADD3 R201, P3, R3.reuse, R189, RZ ;  /* 0x000000bd03c97210 */ /* 0x044fe40007f7e0ff */
[----:B------:R-:W-:Y:S02]  /*c050*/  IADD3 R199, P4, R3, R187, RZ ;  /* 0x000000bb03c77210 */ /* 0x000fe40007f9e0ff */
[----:B-1----:R-:W-:Y:S02]  /*c060*/  LEA.HI.X.SX32 R4, R189, R0, 0x1, P3 ;  /* 0x00000000bd047211 */ /* 0x002fe400018f0eff */
[----:B------:R-:W-:-:S02]  /*c070*/  IADD3 R197, P5, R3, R185, RZ ;  /* 0x000000b903c57210 */ /* 0x000fc40007fbe0ff */
[----:B------:R-:W-:Y:S01]  /*c080*/  LEA.HI.X.SX32 R5, R187, R0, 0x1, P4 ;  /* 0x00000000bb057211 */ /* 0x000fe200020f0eff */
[----:B------:R1:W-:Y:S01]  /*c090*/  STL [R1+0x380], R4 ;  /* 0x0003800401007387 */ /* 0x0003e20000100800 */
[----:B---3--:R-:W-:-:S03]  /*c0a0*/  IADD3 R195, P0, R3, R183, RZ ;  /* 0x000000b703c37210 */ /* 0x008fc60007f1e0ff */
[----:B------:R-:W-:Y:S04]  /*c0b0*/  STL [R1+0x384], R5 ;  /* 0x0003840501007387 */ /* 0x000fe80000100800 */
[----:B------:R-:W2:Y:S01]  /*c0c0*/  LDL.LU R157, [R1+0x274] ;  /* 0x00027400019d7983 */ /* 0x000ea20000300800 */
[----:B-1----:R-:W-:Y:S02]  /*c0d0*/  LEA.HI.X.SX32 R4, R185, R0, 0x1, P5 ;  /* 0x00000000b9047211 */ /* 0x002fe400028f0eff */
[----:B------:R-:W-:-:S03]  /*c0e0*/  IADD3 R193, P1, R3, R181, RZ ;  /* 0x000000b503c17210 */ /* 0x000fc60007f3e0ff */
[----:B------:R1:W-:Y:S04]  /*c0f0*/  STL [R1+0x388], R4 ;  /* 0x0003880401007387 */ /* 0x0003e80000100800 */
[----:B------:R-:W3:Y:S01]  /*c100*/  LDL.LU R112, [R1+0x2bc] ;  /* 0x0002bc0001707983 */ /* 0x000ee20000300800 */
[----:B-1----:R-:W-:Y:S02]  /*c110*/  LEA.HI.X.SX32 R4, R183, R0, 0x1, P0 ;  /* 0x00000000b7047211 */ /* 0x002fe400000f0eff */
[----:B------:R-:W-:-:S03]  /*c120*/  IADD3 R191, P2, R3, R179, RZ ;  /* 0x000000b303bf7210 */ /* 0x000fc60007f5e0ff */
[----:B------:R1:W-:Y:S04]  /*c130*/  STL [R1+0x38c], R4 ;  /* 0x00038c0401007387 */ /* 0x0003e80000100800 */
[----:B------:R-:W3:Y:S01]  /*c140*/  LDL.LU R113, [R1+0x2c0] ;  /* 0x0002c00001717983 */ /* 0x000ee20000300800 */
[----:B-1----:R-:W-:Y:S02]  /*c150*/  LEA.HI.X.SX32 R4, R181, R0, 0x1, P1 ;  /* 0x00000000b5047211 */ /* 0x002fe400008f0eff */
[----:B------:R-:W-:-:S03]  /*c160*/  IADD3 R189, P3, R3, R177, RZ ;  /* 0x000000b103bd7210 */ /* 0x000fc60007f7e0ff */
[----:B------:R1:W-:Y:S04]  /*c170*/  STL [R1+0x390], R4 ;  /* 0x0003900401007387 */ /* 0x0003e80000100800 */
[----:B------:R-:W3:Y:S04]  /*c180*/  LDL.LU R114, [R1+0x2c4] ;  /* 0x0002c40001727983 */ /* 0x000ee80000300800 */
[----:B------:R-:W3:Y:S01]  /*c190*/  LDL.LU R115, [R1+0x2c8] ;  /* 0x0002c80001737983 */ /* 0x000ee20000300800 */
[----:B-1----:R-:W-:Y:S02]  /*c1a0*/  LEA.HI.X.SX32 R4, R179, R0, 0x1, P2 ;  /* 0x00000000b3047211 */ /* 0x002fe400010f0eff */
[----:B------:R-:W-:-:S03]  /*c1b0*/  IADD3 R179, P2, R3, R167, RZ ;  /* 0x000000a703b37210 */ /* 0x000fc60007f5e0ff */
[----:B------:R1:W-:Y:S01]  /*c1c0*/  STL [R1+0x394], R4 ;  /* 0x0003940401007387 */ /* 0x0003e20000100800 */
[----:B------:R-:W-:-:S03]  /*c1d0*/  IADD3 R187, P4, R3, R175, RZ ;  /* 0x000000af03bb7210 */ /* 0x000fc60007f9e0ff */
[----:B------:R-:W-:Y:S01]  /*c1e0*/  STL [R1+0x440], R179 ;  /* 0x000440b301007387 */ /* 0x000fe20000100800 */
[----:B-1----:R-:W-:Y:S02]  /*c1f0*/  LEA.HI.X.SX32 R4, R177, R0, 0x1, P3 ;  /* 0x00000000b1047211 */ /* 0x002fe400018f0eff */
[----:B------:R-:W-:-:S05]  /*c200*/  IADD3 R177, P3, R3, R165, RZ ;  /* 0x000000a503b17210 */ /* 0x000fca0007f7e0ff */
[----:B------:R-:W-:Y:S04]  /*c210*/  STL [R1+0x43c], R177 ;  /* 0x00043cb101007387 */ /* 0x000fe80000100800 */
[----:B------:R1:W-:Y:S01]  /*c220*/  STL [R1+0x398], R4 ;  /* 0x0003980401007387 */ /* 0x0003e20000100800 */
[----:B------:R-:W-:-:S03]  /*c230*/  IADD3 R183, P0, R3, R171, RZ ;  /* 0x000000ab03b77210 */ /* 0x000fc60007f1e0ff */
[----:B------:R-:W3:Y:S04]  /*c240*/  LDL.LU R116, [R1+0x2cc] ;  /* 0x0002cc0001747983 */ /* 0x000ee80000300800 */
[----:B------:R-:W3:Y:S01]  /*c250*/  LDL.LU R117, [R1+0x2d0] ;  /* 0x0002d00001757983 */ /* 0x000ee20000300800 */
[----:B-1----:R-:W-:Y:S02]  /*c260*/  LEA.HI.X.SX32 R4, R175, R0, 0x1, P4 ;  /* 0x00000000af047211 */ /* 0x002fe400020f0eff */
[----:B------:R-:W-:-:S03]  /*c270*/  IADD3 R175, P4, R3, R163, RZ ;  /* 0x000000a303af7210 */ /* 0x000fc60007f9e0ff */
[----:B------:R1:W-:Y:S01]  /*c280*/  STL [R1+0x39c], R4 ;  /* 0x00039c0401007387 */ /* 0x0003e20000100800 */
[----:B------:R-:W-:-:S03]  /*c290*/  LEA.HI.X.SX32 R177, R171, R0, 0x1, P0 ;  /* 0x00000000abb17211 */ /* 0x000fc600000f0eff */
[----:B------:R4:W-:Y:S04]  /*c2a0*/  STL [R1+0x438], R175 ;  /* 0x000438af01007387 */ /* 0x0009e80000100800 */
[----:B------:R-:W3:Y:S01]  /*c2b0*/  LDL.LU R118, [R1+0x2d4] ;  /* 0x0002d40001767983 */ /* 0x000ee20000300800 */
[C---:B------:R-:W-:Y:S01]  /*c2c0*/  IADD3 R181, P1, R3.reuse, R169, RZ ;  /* 0x000000a903b57210 */ /* 0x040fe20007f3e0ff */
[----:B-1----:R-:W1:Y:S02]  /*c2d0*/  LDC.64 R4, c[0x0][0x218] ;  /* 0x00008600ff047b82 */ /* 0x002e640000000a00 */
[----:B------:R-:W3:Y:S01]  /*c2e0*/  LDL.LU R119, [R1+0x288] ;  /* 0x0002880001777983 */ /* 0x000ee20000300800 */
[----:B----4-:R-:W-:-:S05]  /*c2f0*/  IADD3 R171, P0, R3, R159, RZ ;  /* 0x0000009f03ab7210 */ /* 0x010fca0007f1e0ff */
[----:B------:R4:W-:Y:S04]  /*c300*/  STL [R1+0x434], R171 ;  /* 0x000434ab01007387 */ /* 0x0009e80000100800 */
[----:B------:R-:W3:Y:S04]  /*c310*/  LDL.LU R120, [R1+0x2d8] ;  /* 0x0002d80001787983 */ /* 0x000ee80000300800 */
[----:B------:R-:W3:Y:S01]  /*c320*/  LDL.LU R121, [R1+0x2dc] ;  /* 0x0002dc0001797983 */ /* 0x000ee20000300800 */
[----:B------:R-:W-:Y:S02]  /*c330*/  LEA.HI.X.SX32 R175, R169, R0, 0x1, P1 ;  /* 0x00000000a9af7211 */ /* 0x000fe400008f0eff */
[----:B--2---:R-:W-:-:S02]  /*c340*/  IADD3 R169, P1, R3, R157, RZ ;  /* 0x0000009d03a97210 */ /* 0x004fc40007f3e0ff */
[----:B------:R-:W-:Y:S02]  /*c350*/  IADD3 R185, P5, R3, R173, RZ ;  /* 0x000000ad03b97210 */ /* 0x000fe40007fbe0ff */
[-C--:B----4-:R-:W-:Y:S01]  /*c360*/  LEA.HI.X.SX32 R171, R167, R0.reuse, 0x1, P2 ;  /* 0x00000000a7ab7211 */ /* 0x090fe200010f0eff */
[----:B------:R2:W-:Y:S01]  /*c370*/  STL [R1+0x430], R169 ;  /* 0x000430a901007387 */ /* 0x0005e20000100800 */
[----:B------:R-:W-:Y:S02]  /*c380*/  LEA.HI.X.SX32 R179, R173, R0, 0x1, P5 ;  /* 0x00000000adb37211 */ /* 0x000fe400028f0eff */
[C---:B------:R-:W-:Y:S02]  /*c390*/  IADD3 R173, P5, R3.reuse, R161, RZ ;  /* 0x000000a103ad7210 */ /* 0x040fe40007fbe0ff */
[----:B---3--:R-:W-:Y:S02]  /*c3a0*/  IADD3 R167, P2, R3, R112, RZ ;  /* 0x0000007003a77210 */ /* 0x008fe40007f5e0ff */
[----:B--2---:R-:W-:-:S03]  /*c3b0*/  LEA.HI.X.SX32 R169, R165, R0, 0x1, P3 ;  /* 0x00000000a5a97211 */ /* 0x004fc600018f0eff */
[----:B------:R2:W-:Y:S01]  /*c3c0*/  STL [R1+0x42c], R167 ;  /* 0x00042ca701007387 */ /* 0x0005e20000100800 */
[----:B------:R-:W-:Y:S02]  /*c3d0*/  IADD3 R165, P3, R3, R113, RZ ;  /* 0x0000007103a57210 */ /* 0x000fe40007f7e0ff */
[----:B--2---:R-:W-:-:S03]  /*c3e0*/  LEA.HI.X.SX32 R167, R163, R0, 0x1, P4 ;  /* 0x00000000a3a77211 */ /* 0x004fc600020f0eff */
[----:B------:R2:W-:Y:S01]  /*c3f0*/  STL [R1+0x428], R165 ;  /* 0x000428a501007387 */ /* 0x0005e20000100800 */
[----:B------:R-:W-:Y:S02]  /*c400*/  IADD3 R163, P4, R3, R114, RZ ;  /* 0x0000007203a37210 */ /* 0x000fe40007f9e0ff */
[-C--:B--2---:R-:W-:Y:S02]  /*c410*/  LEA.HI.X.SX32 R165, R161, R0.reuse, 0x1, P5 ;  /* 0x00000000a1a57211 */ /* 0x084fe400028f0eff */
[----:B------:R-:W-:Y:S01]  /*c420*/  IADD3 R161, P5, R3, R115, RZ ;  /* 0x0000007303a17210 */ /* 0x000fe20007fbe0ff */
[----:B------:R2:W-:Y:S04]  /*c430*/  STL [R1+0x424], R163 ;  /* 0x000424a301007387 */ /* 0x0005e80000100800 */
[----:B------:R3:W-:Y:S01]  /*c440*/  STL [R1+0x420], R161 ;  /* 0x000420a101007387 */ /* 0x0007e20000100800 */
[----:B--2---:R-:W-:-:S02]  /*c450*/  LEA.HI.X.SX32 R163, R159, R0, 0x1, P0 ;  /* 0x000000009fa37211 */ /* 0x004fc400000f0eff */
[----:B---3--:R-:W-:Y:S02]  /*c460*/  LEA.HI.X.SX32 R161, R157, R0, 0x1, P1 ;  /* 0x000000009da17211 */ /* 0x008fe400008f0eff */
[C---:B------:R-:W-:Y:S02]  /*c470*/  IADD3 R159, P0, R3.reuse, R116, RZ ;  /* 0x00000074039f7210 */ /* 0x040fe40007f1e0ff */
[----:B------:R-:W-:-:S03]  /*c480*/  IADD3 R157, P1, R3, R117, RZ ;  /* 0x00000075039d7210 */ /* 0x000fc60007f3e0ff */
[----:B------:R2:W-:Y:S04]  /*c490*/  STL [R1+0x41c], R159 ;  /* 0x00041c9f01007387 */ /* 0x0005e80000100800 */
[----:B------:R3:W-:Y:S01]  /*c4a0*/  STL [R1+0x418], R157 ;  /* 0x0004189d01007387 */ /* 0x0007e20000100800 */
[----:B--2---:R-:W-:Y:S02]  /*c4b0*/  LEA.HI.X.SX32 R159, R112, R0, 0x1, P2 ;  /* 0x00000000709f7211 */ /* 0x004fe400010f0eff */
[----:B------:R-:W-:Y:S02]  /*c4c0*/  IADD3 R155, P2, R3, R118, RZ ;  /* 0x00000076039b7210 */ /* 0x000fe40007f5e0ff */
[-C--:B---3--:R-:W-:Y:S02]  /*c4d0*/  LEA.HI.X.SX32 R157, R113, R0.reuse, 0x1, P3 ;  /* 0x00000000719d7211 */ /* 0x088fe400018f0eff */
[----:B------:R-:W-:Y:S01]  /*c4e0*/  IADD3 R6, P3, R3, R119, RZ ;  /* 0x0000007703067210 */ /* 0x000fe20007f7e0ff */
[----:B------:R2:W-:Y:S04]  /*c4f0*/  STL [R1+0x414], R155 ;  /* 0x0004149b01007387 */ /* 0x0005e80000100800 */
[----:B------:R3:W-:Y:S01]  /*c500*/  STL [R1+0x410], R6 ;  /* 0x0004100601007387 */ /* 0x0007e20000100800 */
[----:B------:R-:W-:-:S02]  /*c510*/  LEA.HI.X.SX32 R29, R119, R0, 0x1, P3 ;  /* 0x00000000771d7211 */ /* 0x000fc400018f0eff */
[-C--:B--2---:R-:W-:Y:S02]  /*c520*/  LEA.HI.X.SX32 R155, R114, R0.reuse, 0x1, P4 ;  /* 0x00000000729b7211 */ /* 0x084fe400020f0eff */
[----:B---3--:R-:W-:Y:S02]  /*c530*/  LEA.HI.X.SX32 R6, R115, R0, 0x1, P5 ;  /* 0x0000000073067211 */ /* 0x008fe400028f0eff */
[C---:B------:R-:W-:Y:S01]  /*c540*/  SHF.L.U64.HI R156, R17.reuse, 0x2, R156 ;  /* 0x00000002119c7819 */ /* 0x040fe2000001029c */
[----:B------:R-:W-:Y:S01]  /*c550*/  IMAD.SHL.U32 R17, R17, 0x4, RZ ;  /* 0x0000000411117824 */ /* 0x000fe200078e00ff */
[C---:B------:R-:W-:Y:S02]  /*c560*/  IADD3 R8, P4, R3.reuse, R120, RZ ;  /* 0x0000007803087210 */ /* 0x040fe40007f9e0ff */
[----:B------:R-:W-:Y:S02]  /*c570*/  IADD3 R18, P5, R3, R121, RZ ;  /* 0x0000007903127210 */ /* 0x000fe40007fbe0ff */
[-C--:B------:R-:W-:Y:S01]  /*c580*/  LEA.HI.X.SX32 R28, R120, R0.reuse, 0x1, P4 ;  /* 0x00000000781c7211 */ /* 0x080fe200020f0eff */
[----:B------:R-:W-:Y:S01]  /*c590*/  STL [R1+0x350], R8 ;  /* 0x0003500801007387 */ /* 0x000fe20000100800 */
[----:B------:R-:W-:-:S02]  /*c5a0*/  LEA.HI.X.SX32 R26, R121, R0, 0x1, P5 ;  /* 0x00000000791a7211 */ /* 0x000fc400028f0eff */
[----:B------:R-:W-:Y:S01]  /*c5b0*/  SHF.L.U64.HI R3, R3, 0x2, R0 ;  /* 0x0000000203037819 */ /* 0x000fe20000010200 */
[----:B------:R-:W-:Y:S01]  /*c5c0*/  STL [R1+0x40c], R18 ;  /* 0x00040c1201007387 */ /* 0x000fe20000100800 */
[----:B------:R-:W-:Y:S01]  /*c5d0*/  LEA.HI.X.SX32 R16, R117, R0, 0x1, P1 ;  /* 0x0000000075107211 */ /* 0x000fe200008f0eff */
[----:B------:R-:W2:Y:S02]  /*c5e0*/  LDC R121, c[0x0][0x230] ;  /* 0x00008c00ff797b82 */ /* 0x000ea40000000800 */
[----:B------:R-:W-:Y:S04]  /*c5f0*/  STL [R1+0x3b4], R29 ;  /* 0x0003b41d01007387 */ /* 0x000fe80000100800 */
[----:B------:R-:W-:Y:S04]  /*c600*/  STL [R1+0x3b8], R28 ;  /* 0x0003b81c01007387 */ /* 0x000fe80000100800 */
[----:B------:R-:W-:Y:S04]  /*c610*/  STL [R1+0x3bc], R26 ;  /* 0x0003bc1a01007387 */ /* 0x000fe80000100800 */
[----:B------:R-:W-:Y:S04]  /*c620*/  STL [R1+0x354], R3 ;  /* 0x0003540301007387 */ /* 0x000fe80000100800 */
[----:B------:R-:W-:Y:S04]  /*c630*/  STL [R1], RZ ;  /* 0x000000ff01007387 */ /* 0x000fe80000100800 */
[----:B------:R-:W-:Y:S04]  /*c640*/  STL [R1+0x4], RZ ;  /* 0x000004ff01007387 */ /* 0x000fe80000100800 */
        /* <DEDUP_REMOVED lines=126> */
[----:B------:R3:W-:Y:S04]  /*ce30*/  STL [R1+0x34c], R156 ;  /* 0x00034c9c01007387 */ /* 0x0007e80000100800 */
[----:B------:R4:W-:Y:S01]  /*ce40*/  STL [R1+0x348], R17 ;  /* 0x0003481101007387 */ /* 0x0009e20000100800 */
[C---:B---3--:R-:W-:Y:S01]  /*ce50*/  SHF.L.U64.HI R156, R12.reuse, 0x2, R158 ;  /* 0x000000020c9c7819 */ /* 0x048fe2000001029e */
[----:B------:R-:W-:Y:S01]  /*ce60*/  IMAD.SHL.U32 R12, R12, 0x4, RZ ;  /* 0x000000040c0c7824 */ /* 0x000fe200078e00ff */
[C---:B----4-:R-:W-:Y:S01]  /*ce70*/  SHF.L.U64.HI R17, R10.reuse, 0x2, R160 ;  /* 0x000000020a117819 */ /* 0x050fe200000102a0 */
[----:B------:R-:W-:-:S02]  /*ce80*/  IMAD.SHL.U32 R10, R10, 0x4, RZ ;  /* 0x000000040a0a7824 */ /* 0x000fc400078e00ff */
[----:B------:R-:W-:Y:S04]  /*ce90*/  STL [R1+0x344], R156 ;  /* 0x0003449c01007387 */ /* 0x000fe80000100800 */
[----:B------:R3:W-:Y:S04]  /*cea0*/  STL [R1+0x340], R12 ;  /* 0x0003400c01007387 */ /* 0x0007e80000100800 */
[----:B------:R-:W-:Y:S04]  /*ceb0*/  STL [R1+0x33c], R17 ;  /* 0x00033c1101007387 */ /* 0x000fe80000100800 */
[----:B------:R4:W-:Y:S01]  /*cec0*/  STL [R1+0x338], R10 ;  /* 0x0003380a01007387 */ /* 0x0009e20000100800 */
[C---:B---3--:R-:W-:Y:S01]  /*ced0*/  SHF.L.U64.HI R12, R11.reuse, 0x2, R162 ;  /* 0x000000020b0c7819 */ /* 0x048fe200000102a2 */
[----:B------:R-:W-:-:S04]  /*cee0*/  IMAD.SHL.U32 R11, R11, 0x4, RZ ;  /* 0x000000040b0b7824 */ /* 0x000fc800078e00ff */
[----:B------:R3:W-:Y:S01]  /*cef0*/  STL [R1+0x334], R12 ;  /* 0x0003340c01007387 */ /* 0x0007e20000100800 */
[----:B----4-:R-:W-:-:S03]  /*cf00*/  SHF.L.U64.HI R10, R13, 0x2, R164 ;  /* 0x000000020d0a7819 */ /* 0x010fc600000102a4 */
[----:B------:R4:W-:Y:S04]  /*cf10*/  STL [R1+0x330], R11 ;  /* 0x0003300b01007387 */ /* 0x0009e80000100800 */
[----:B------:R1:W-:Y:S01]  /*cf20*/  STL [R1+0x32c], R10 ;  /* 0x00032c0a01007387 */ /* 0x0003e20000100800 */
[----:B---3--:R-:W-:Y:S01]  /*cf30*/  IMAD.SHL.U32 R12, R13, 0x4, RZ ;  /* 0x000000040d0c7824 */ /* 0x008fe200078e00ff */
[----:B----4-:R-:W-:-:S04]  /*cf40*/  SHF.L.U64.HI R11, R19, 0x2, R154 ;  /* 0x00000002130b7819 */ /* 0x010fc8000001029a */
[----:B------:R3:W-:Y:S01]  /*cf50*/  STL [R1+0x328], R12 ;  /* 0x0003280c01007387 */ /* 0x0007e20000100800 */
[----:B-1----:R-:W-:-:S03]  /*cf60*/  IMAD.SHL.U32 R10, R19, 0x4, RZ ;  /* 0x00000004130a7824 */ /* 0x002fc600078e00ff */
[----:B------:R1:W-:Y:S04]  /*cf70*/  STL [R1+0x324], R11 ;  /* 0x0003240b01007387 */ /* 0x0003e80000100800 */
[----:B------:R4:W-:Y:S01]  /*cf80*/  STL [R1+0x320], R10 ;  /* 0x0003200a01007387 */ /* 0x0009e20000100800 */
[C---:B---3--:R-:W-:Y:S01]  /*cf90*/  SHF.L.U64.HI R12, R20.reuse, 0x2, R166 ;  /* 0x00000002140c7819 */ /* 0x048fe200000102a6 */
[----:B-1----:R-:W-:-:S04]  /*cfa0*/  IMAD.SHL.U32 R11, R20, 0x4, RZ ;  /* 0x00000004140b7824 */ /* 0x002fc800078e00ff */
[----:B------:R1:W-:Y:S01]  /*cfb0*/  STL [R1+0x31c], R12 ;  /* 0x00031c0c01007387 */ /* 0x0003e20000100800 */
[----:B----4-:R-:W-:-:S03]  /*cfc0*/  SHF.L.U64.HI R10, R21, 0x2, R168 ;  /* 0x00000002150a7819 */ /* 0x010fc600000102a8 */
[----:B------:R3:W-:Y:S04]  /*cfd0*/  STL [R1+0x318], R11 ;  /* 0x0003180b01007387 */ /* 0x0007e80000100800 */
[----:B------:R4:W-:Y:S01]  /*cfe0*/  STL [R1+0x314], R10 ;  /* 0x0003140a01007387 */ /* 0x0009e20000100800 */
[----:B-1----:R-:W-:Y:S01]  /*cff0*/  IMAD.SHL.U32 R12, R21, 0x4, RZ ;  /* 0x00000004150c7824 */ /* 0x002fe200078e00ff */
[----:B---3--:R-:W-:-:S04]  /*d000*/  SHF.L.U64.HI R11, R22, 0x2, R170 ;  /* 0x00000002160b7819 */ /* 0x008fc800000102aa */
[----:B------:R1:W-:Y:S01]  /*d010*/  STL [R1+0x310], R12 ;  /* 0x0003100c01007387 */ /* 0x0003e20000100800 */
[----:B----4-:R-:W-:-:S03]  /*d020*/  IMAD.SHL.U32 R10, R22, 0x4, RZ ;  /* 0x00000004160a7824 */ /* 0x010fc600078e00ff */
[----:B------:R3:W-:Y:S04]  /*d030*/  STL [R1+0x30c], R11 ;  /* 0x00030c0b01007387 */ /* 0x0007e80000100800 */
[----:B------:R4:W-:Y:S01]  /*d040*/  STL [R1+0x308], R10 ;  /* 0x0003080a01007387 */ /* 0x0009e20000100800 */
[C---:B-1----:R-:W-:Y:S01]  /*d050*/  SHF.L.U64.HI R12, R23.reuse, 0x2, R172 ;  /* 0x00000002170c7819 */ /* 0x042fe200000102ac */
[----:B---3--:R-:W-:-:S04]  /*d060*/  IMAD.SHL.U32 R11, R23, 0x4, RZ ;  /* 0x00000004170b7824 */ /* 0x008fc800078e00ff */
        /* <DEDUP_REMOVED lines=126> */
[----:B------:R-:W-:Y:S01]  /*d850*/  STL [R1+0x208], R12 ;  /* 0x0002080c01007387 */ /* 0x000fe20000100800 */
[----:B----4-:R-:W-:-:S03]  /*d860*/  IMAD.SHL.U32 R10, R153, 0x4, RZ ;  /* 0x00000004990a7824 */ /* 0x010fc600078e00ff */
[----:B------:R1:W-:Y:S01]  /*d870*/  STL [R1+0x204], R11 ;  /* 0x0002040b01007387 */ /* 0x0003e20000100800 */
[----:B------:R-:W-:-:S03]  /*d880*/  SHF.L.U64.HI R236, R235, 0x2, R229 ;  /* 0x00000002ebec7819 */ /* 0x000fc600000102e5 */
[----:B------:R3:W-:Y:S01]  /*d890*/  STL [R1+0x200], R10 ;  /* 0x0002000a01007387 */ /* 0x0007e20000100800 */
[----:B------:R-:W-:-:S03]  /*d8a0*/  SHF.L.U64.HI R234, R233, 0x2, R227 ;  /* 0x00000002e9ea7819 */ /* 0x000fc600000102e3 */
[----:B------:R-:W4:Y:S01]  /*d8b0*/  LDL.LU R229, [R1+0x464] ;  /* 0x0004640001e57983 */ /* 0x000f220000300800 */
[----:B------:R-:W-:-:S03]  /*d8c0*/  SHF.L.U64.HI R232, R231, 0x2, R225 ;  /* 0x00000002e7e87819 */ /* 0x000fc600000102e1 */
[----:B------:R-:W2:Y:S04]  /*d8d0*/  LDL.LU R227, [R1+0x460] ;  /* 0x0004600001e37983 */ /* 0x000ea80000300800 */
[----:B------:R-:W3:Y:S04]  /*d8e0*/  LDL.LU R21, [R1+0x360] ;  /* 0x0003600001157983 */ /* 0x000ee80000300800 */
[----:B------:R-:W3:Y:S04]  /*d8f0*/  LDL.LU R168, [R1+0x364] ;  /* 0x0003640001a87983 */ /* 0x000ee80000300800 */
[----:B------:R-:W3:Y:S04]  /*d900*/  LDL.LU R225, [R1+0x45c] ;  /* 0x00045c0001e17983 */ /* 0x000ee80000300800 */
[----:B------:R-:W3:Y:S04]  /*d910*/  LDL.LU R20, [R1+0x368] ;  /* 0x0003680001147983 */ /* 0x000ee80000300800 */
[----:B------:R-:W3:Y:S01]  /*d920*/  LDL.LU R166, [R1+0x36c] ;  /* 0x00036c0001a67983 */ /* 0x000ee20000300800 */
[----:B----4-:R-:W-:-:S03]  /*d930*/  SHF.L.U64.HI R230, R229, 0x2, R223 ;  /* 0x00000002e5e67819 */ /* 0x010fc600000102df */
[----:B------:R-:W4:Y:S01]  /*d940*/  LDL.LU R223, [R1+0x458] ;  /* 0x0004580001df7983 */ /* 0x000f220000300800 */
[----:B--2---:R-:W-:-:S03]  /*d950*/  SHF.L.U64.HI R228, R227, 0x2, R221 ;  /* 0x00000002e3e47819 */ /* 0x004fc600000102dd */
[----:B------:R-:W2:Y:S04]  /*d960*/  LDL.LU R19, [R1+0x370] ;  /* 0x0003700001137983 */ /* 0x000ea80000300800 */
[----:B------:R-:W2:Y:S04]  /*d970*/  LDL.LU R154, [R1+0x374] ;  /* 0x00037400019a7983 */ /* 0x000ea80000300800 */
[----:B------:R-:W2:Y:S01]  /*d980*/  LDL.LU R221, [R1+0x454] ;  /* 0x0004540001dd7983 */ /* 0x000ea20000300800 */
[----:B---3--:R-:W-:-:S03]  /*d990*/  SHF.L.U64.HI R226, R225, 0x2, R219 ;  /* 0x00000002e1e27819 */ /* 0x008fc600000102db */
[----:B------:R-:W3:Y:S04]  /*d9a0*/  LDL.LU R13, [R1+0x378] ;  /* 0x00037800010d7983 */ /* 0x000ee80000300800 */
[----:B------:R-:W3:Y:S04]  /*d9b0*/  LDL.LU R164, [R1+0x37c] ;  /* 0x00037c0001a47983 */ /* 0x000ee80000300800 */
[----:B------:R-:W3:Y:S04]  /*d9c0*/  LDL.LU R219, [R1+0x450] ;  /* 0x0004500001db7983 */ /* 0x000ee80000300800 */
[----:B-1----:R-:W3:Y:S04]  /*d9d0*/  LDL.LU R11, [R1+0x380] ;  /* 0x00038000010b7983 */ /* 0x002ee80000300800 */
[----:B------:R-:W3:Y:S01]  /*d9e0*/  LDL.LU R162, [R1+0x384] ;  /* 0x0003840001a27983 */ /* 0x000ee20000300800 */
[----:B------:R-:W-:-:S02]  /*d9f0*/  SHF.L.U64.HI R186, R185, 0x2, R179 ;  /* 0x00000002b9ba7819 */ /* 0x000fc400000102b3 */
[----:B----4-:R-:W-:Y:S02]  /*da00*/  SHF.L.U64.HI R224, R223, 0x2, R217 ;  /* 0x00000002dfe07819 */ /* 0x010fe400000102d9 */
[----:B------:R-:W4:Y:S04]  /*da10*/  LDL.LU R217, [R1+0x44c] ;  /* 0x00044c0001d97983 */ /* 0x000f280000300800 */
[----:B------:R-:W4:Y:S04]  /*da20*/  LDL.LU R10, [R1+0x388] ;  /* 0x00038800010a7983 */ /* 0x000f280000300800 */
        /* <DEDUP_REMOVED lines=9> */
[----:B------:R-:W3:Y:S01]  /*dac0*/  LDL.LU R179, [R1+0x440] ;  /* 0x0004400001b37983 */ /* 0x000ee20000300800 */
[----:B------:R-:W-:-:S02]  /*dad0*/  SHF.L.U64.HI R184, R183, 0x2, R177 ;  /* 0x00000002b7b87819 */ /* 0x000fc400000102b1 */
[----:B------:R-:W-:Y:S01]  /*dae0*/  SHF.L.U64.HI R182, R181, 0x2, R175 ;  /* 0x00000002b5b67819 */ /* 0x000fe200000102af */
[----:B------:R-:W3:Y:S01]  /*daf0*/  LDL.LU R177, [R1+0x43c] ;  /* 0x00043c0001b17983 */ /* 0x000ee20000300800 */
[----:B------:R-:W-:-:S03]  /*db00*/  SHF.L.U64.HI R202, R201, 0x2, R11 ;  /* 0x00000002c9ca7819 */ /* 0x000fc6000001020b */
[----:B------:R-:W3:Y:S04]  /*db10*/  LDL.LU R175, [R1+0x438] ;  /* 0x0004380001af7983 */ /* 0x000ee80000300800 */
[----:B------:R-:W3:Y:S01]  /*db20*/  LDL.LU R11, [R1+0x3b4] ;  /* 0x0003b400010b7983 */ /* 0x000ee20000300800 */
[----:B----4-:R-:W-:-:S03]  /*db30*/  SHF.L.U64.HI R198, R197, 0x2, R10 ;  /* 0x00000002c5c67819 */ /* 0x010fc6000001020a */
[----:B------:R-:W4:Y:S01]  /*db40*/  LDL.LU R10, [R1+0x3b8] ;  /* 0x0003b800010a7983 */ /* 0x000f220000300800 */
[----:B--2---:R-:W-:-:S03]  /*db50*/  SHF.L.U64.HI R194, R193, 0x2, R12 ;  /* 0x00000002c1c27819 */ /* 0x004fc6000001020c */
[----:B------:R-:W4:Y:S01]  /*db60*/  LDL R12, [R1+0x350] ;  /* 0x00035000010c7983 */ /* 0x000f220000100800 */
[----:B---3--:R-:W-:-:S03]  /*db70*/  SHF.L.U64.HI R190, R189, 0x2, R17 ;  /* 0x00000002bdbe7819 */ /* 0x008fc60000010211 */
[----:B------:R-:W2:Y:S01]  /*db80*/  LDL.LU R17, [R1+0x3bc] ;  /* 0x0003bc0001117983 */ /* 0x000ea20000300800 */
[----:B------:R-:W-:-:S03]  /*db90*/  SHF.L.U64.HI R180, R179, 0x2, R171 ;  /* 0x00000002b3b47819 */ /* 0x000fc600000102ab */
[----:B------:R-:W3:Y:S01]  /*dba0*/  LDL.LU R171, [R1+0x434] ;  /* 0x0004340001ab7983 */ /* 0x000ee20000300800 */
[----:B------:R-:W-:-:S03]  /*dbb0*/  SHF.L.U64.HI R178, R177, 0x2, R169 ;  /* 0x00000002b1b27819 */ /* 0x000fc600000102a9 */
[----:B------:R-:W4:Y:S01]  /*dbc0*/  LDL.LU R169, [R1+0x430] ;  /* 0x0004300001a97983 */ /* 0x000f220000300800 */
[----:B------:R-:W-:-:S03]  /*dbd0*/  SHF.L.U64.HI R176, R175, 0x2, R167 ;  /* 0x00000002afb07819 */ /* 0x000fc600000102a7 */
[----:B------:R-:W2:Y:S01]  /*dbe0*/  LDL.LU R167, [R1+0x42c] ;  /* 0x00042c0001a77983 */ /* 0x000ea20000300800 */
[----:B------:R-:W-:-:S03]  /*dbf0*/  SHF.L.U64.HI R174, R173, 0x2, R165 ;  /* 0x00000002adae7819 */ /* 0x000fc600000102a5 */
[----:B------:R-:W2:Y:S01]  /*dc00*/  LDL.LU R165, [R1+0x428] ;  /* 0x0004280001a57983 */ /* 0x000ea20000300800 */
[----:B---3--:R-:W-:-:S03]  /*dc10*/  SHF.L.U64.HI R172, R171, 0x2, R163 ;  /* 0x00000002abac7819 */ /* 0x008fc600000102a3 */
[----:B------:R-:W3:Y:S01]  /*dc20*/  LDL.LU R163, [R1+0x424] ;  /* 0x0004240001a37983 */ /* 0x000ee20000300800 */
[----:B------:R-:W-:Y:S02]  /*dc30*/  SHF.L.U64.HI R216, R215, 0x2, R168 ;  /* 0x00000002d7d87819 */ /* 0x000fe400000102a8 */
[----:B----4-:R-:W-:Y:S02]  /*dc40*/  SHF.L.U64.HI R170, R169, 0x2, R161 ;  /* 0x00000002a9aa7819 */ /* 0x010fe400000102a1 */
[----:B------:R-:W4:Y:S01]  /*dc50*/  LDL.LU R161, [R1+0x420] ;  /* 0x0004200001a17983 */ /* 0x000f220000300800 */
[----:B--2---:R-:W-:Y:S02]  /*dc60*/  SHF.L.U64.HI R168, R167, 0x2, R159 ;  /* 0x00000002a7a87819 */ /* 0x004fe4000001029f */
[----:B------:R-:W-:Y:S01]  /*dc70*/  SHF.L.U64.HI R212, R211, 0x2, R166 ;  /* 0x00000002d3d47819 */ /* 0x000fe200000102a6 */
[----:B------:R-:W2:Y:S01]  /*dc80*/  LDL.LU R159, [R1+0x41c] ;  /* 0x00041c00019f7983 */ /* 0x000ea20000300800 */
[----:B------:R-:W-:-:S02]  /*dc90*/  SHF.L.U64.HI R204, R203, 0x2, R164 ;  /* 0x00000002cbcc7819 */ /* 0x000fc400000102a4 */
[----:B------:R-:W-:Y:S02]  /*dca0*/  SHF.L.U64.HI R166, R165, 0x2, R157 ;  /* 0x00000002a5a67819 */ /* 0x000fe4000001029d */
[----:B------:R-:W2:Y:S01]  /*dcb0*/  LDL.LU R157, [R1+0x418] ;  /* 0x00041800019d7983 */ /* 0x000ea20000300800 */
[----:B---3--:R-:W-:-:S03]  /*dcc0*/  SHF.L.U64.HI R164, R163, 0x2, R155 ;  /* 0x00000002a3a47819 */ /* 0x008fc6000001029b */
[----:B------:R-:W3:Y:S01]  /*dcd0*/  LDL.LU R155, [R1+0x414] ;  /* 0x00041400019b7983 */ /* 0x000ee20000300800 */
[-C--:B------:R-:W-:Y:S02]  /*dce0*/  LEA.HI.X.SX32 R18, R116, R0.reuse, 0x1, P0 ;  /* 0x0000000074127211 */ /* 0x080fe400000f0eff */
[----:B------:R-:W-:Y:S02]  /*dcf0*/  SHF.L.U64.HI R200, R199, 0x2, R162 ;  /* 0x00000002c7c87819 */ /* 0x000fe400000102a2 */
[----:B------:R-:W-:Y:S02]  /*dd00*/  LEA.HI.X.SX32 R15, R118, R0, 0x1, P2 ;  /* 0x00000000760f7211 */ /* 0x000fe400010f0eff */
[----:B------:R-:W-:Y:S02]  /*dd10*/  SHF.L.U64.HI R196, R195, 0x2, R160 ;  /* 0x00000002c3c47819 */ /* 0x000fe400000102a0 */
[----:B----4-:R-:W-:Y:S02]  /*dd20*/  SHF.L.U64.HI R162, R161, 0x2, R6 ;  /* 0x00000002a1a27819 */ /* 0x010fe40000010206 */
[----:B------:R-:W4:Y:S01]  /*dd30*/  LDL.LU R6, [R1+0x410] ;  /* 0x0004100001067983 */ /* 0x000f220000300800 */
[----:B--2---:R-:W-:-:S02]  /*dd40*/  SHF.L.U64.HI R160, R159, 0x2, R18 ;  /* 0x000000029fa07819 */ /* 0x004fc40000010212 */
[----:B------:R-:W-:Y:S01]  /*dd50*/  SHF.L.U64.HI R192, R191, 0x2, R158 ;  /* 0x00000002bfc07819 */ /* 0x000fe2000001029e */
[----:B------:R-:W2:Y:S01]  /*dd60*/  LDL.LU R18, [R1+0x40c] ;  /* 0x00040c0001127983 */ /* 0x000ea20000300800 */
[----:B------:R-:W-:Y:S02]  /*dd70*/  SHF.L.U64.HI R188, R187, 0x2, R156 ;  /* 0x00000002bbbc7819 */ /* 0x000fe4000001029c */
[----:B------:R-:W-:Y:S02]  /*dd80*/  SHF.L.U64.HI R158, R157, 0x2, R16 ;  /* 0x000000029d9e7819 */ /* 0x000fe40000010210 */
[----:B------:R-:W4:Y:S01]  /*dd90*/  LDL.LU R16, [R1+0x408] ;  /* 0x0004080001107983 */ /* 0x000f220000300800 */
[----:B---3--:R-:W-:-:S03]  /*dda0*/  SHF.L.U64.HI R156, R155, 0x2, R15 ;  /* 0x000000029b9c7819 */ /* 0x008fc6000001020f */
[----:B------:R-:W3:Y:S01]  /*ddb0*/  LDL.LU R15, [R1+0x404] ;  /* 0x00040400010f7983 */ /* 0x000ee20000300800 */
[----:B------:R-:W-:Y:S02]  /*ddc0*/  SHF.R.S32.HI R8, RZ, 0x1f, R9 ;  /* 0x0000001fff087819 */ /* 0x000fe40000011409 */
[----:B------:R-:W-:-:S03]  /*ddd0*/  SHF.R.S32.HI R27, RZ, 0x1f, R2 ;  /* 0x0000001fff1b7819 */ /* 0x000fc60000011402 */
[----:B------:R-:W-:Y:S01]  /*dde0*/  IMAD R31, R8, 0x14, RZ ;  /* 0x00000014081f7824 */ /* 0x000fe200078e02ff */
[----:B------:R-:W-:Y:S02]  /*ddf0*/  LEA.HI R8, R27, R2, RZ, 0x5 ;  /* 0x000000021b087211 */ /* 0x000fe400078f28ff */
[----:B------:R-:W-:Y:S02]  /*de00*/  SHF.L.U64.HI R218, R217, 0x2, R21 ;  /* 0x00000002d9da7819 */ /* 0x000fe40000010215 */
[C---:B--2---:R-:W-:Y:S02]  /*de10*/  SHF.L.U64.HI R22, R18.reuse, 0x2, R17 ;  /* 0x0000000212167819 */ /* 0x044fe40000010211 */
[----:B------:R-:W-:Y:S01]  /*de20*/  SHF.R.S32.HI R17, RZ, 0x1f, R9 ;  /* 0x0000001fff117819 */ /* 0x000fe20000011409 */
[----:B------:R-:W-:Y:S01]  /*de30*/  IMAD.SHL.U32 R21, R18, 0x4, RZ ;  /* 0x0000000412157824 */ /* 0x000fe200078e00ff */
[----:B------:R-:W-:Y:S01]  /*de40*/  SHF.L.U64.HI R214, R213, 0x2, R20 ;  /* 0x00000002d5d67819 */ /* 0x000fe20000010214 */
[----:B----4-:R-:W-:Y:S01]  /*de50*/  IMAD.SHL.U32 R153, R6, 0x4, RZ ;  /* 0x0000000406997824 */ /* 0x010fe200078e00ff */
[----:B------:R-:W-:Y:S01]  /*de60*/  SHF.L.U64.HI R208, R207, 0x2, R154 ;  /* 0x00000002cfd07819 */ /* 0x000fe2000001029a */
[----:B------:R1:W5:Y:S01]  /*de70*/  LDL.LU R18, [R1+0x400] ;  /* 0x0004000001127983 */ /* 0x0003620000300800 */
[----:B------:R-:W-:-:S02]  /*de80*/  SHF.L.U64.HI R210, R209, 0x2, R19 ;  /* 0x00000002d1d27819 */ /* 0x000fc40000010213 */
[----:B------:R-:W-:Y:S02]  /*de90*/  SHF.L.U64.HI R154, R6, 0x2, R11 ;  /* 0x00000002069a7819 */ /* 0x000fe4000001020b */
[----:B------:R-:W-:Y:S02]  /*dea0*/  SHF.L.U64.HI R6, R9, 0x2, R17 ;  /* 0x0000000209067819 */ /* 0x000fe40000010211 */
[----:B------:R-:W-:Y:S02]  /*deb0*/  SHF.R.S32.HI R17, RZ, 0x5, R8 ;  /* 0x00000005ff117819 */ /* 0x000fe40000011408 */
[C---:B---3--:R-:W-:Y:S01]  /*dec0*/  SHF.L.U64.HI R20, R15.reuse, 0x2, R16 ;  /* 0x000000020f147819 */ /* 0x048fe20000010210 */
[----:B------:R-:W-:Y:S01]  /*ded0*/  IMAD.SHL.U32 R19, R15, 0x4, RZ ;  /* 0x000000040f137824 */ /* 0x000fe200078e00ff */
[----:B------:R1:W5:Y:S04]  /*dee0*/  LDL.LU R16, [R1+0x3fc] ;  /* 0x0003fc0001107983 */ /* 0x0003680000300800 */
[----:B------:R1:W5:Y:S04]  /*def0*/  LDL.LU R15, [R1+0x3f8] ;  /* 0x0003f800010f7983 */ /* 0x0003680000300800 */
[----:B------:R1:W5:Y:S01]  /*df00*/  LDL.LU R8, [R1+0x3f4] ;  /* 0x0003f40001087983 */ /* 0x0003620000300800 */
[----:B------:R-:W-:Y:S01]  /*df10*/  SHF.R.S32.HI R14, RZ, 0x1f, R7 ;  /* 0x0000001fff0e7819 */ /* 0x000fe20000011407 */
[----:B------:R-:W-:Y:S01]  /*df20*/  IMAD.WIDE.U32 R4, R7, 0x14, R4 ;  /* 0x0000001407047825 */ /* 0x000fe200078e0004 */
[----:B------:R-:W-:-:S03]  /*df30*/  SHF.L.U64.HI R152, R12, 0x2, R10 ;  /* 0x000000020c987819 */ /* 0x000fc6000001020a */
[----:B------:R-:W-:Y:S02]  /*df40*/  IMAD R29, R14, 0x14, RZ ;  /* 0x000000140e1d7824 */ /* 0x000fe400078e02ff */
[----:B------:R-:W-:-:S04]  /*df50*/  IMAD.WIDE.U32 R24, R9, 0x14, R24 ;  /* 0x0000001409187825 */ /* 0x000fc800078e0018 */
[----:B------:R-:W-:Y:S02]  /*df60*/  VIADD R121, R121, 0xffffff60 ;  /* 0xffffff6079797836 */ /* 0x000fe40000000000 */
[----:B------:R-:W-:Y:S01]  /*df70*/  IMAD.SHL.U32 R23, R12, 0x4, RZ ;  /* 0x000000040c177824 */ /* 0x000fe200078e00ff */
[----:B------:R-:W-:Y:S01]  /*df80*/  SHF.R.S32.HI R12, RZ, 0x1f, R7 ;  /* 0x0000001fff0c7819 */ /* 0x000fe20000011407 */
[----:B------:R-:W-:Y:S01]  /*df90*/  IMAD.IADD R0, R5, 0x1, R29 ;  /* 0x0000000105007824 */ /* 0x000fe200078e021d */
[----:B------:R-:W-:Y:S01]  /*dfa0*/  SHF.L.U64.HI R252, R251, 0x2, R252 ;  /* 0x00000002fbfc7819 */ /* 0x000fe200000102fc */
[----:B------:R-:W-:Y:S01]  /*dfb0*/  IMAD.MOV.U32 R2, RZ, RZ, R4 ;  /* 0x000000ffff027224 */ /* 0x000fe200078e0004 */
[----:B------:R-:W-:Y:S01]  /*dfc0*/  SHF.L.U64.HI R250, R249, 0x2, R250 ;  /* 0x00000002f9fa7819 */ /* 0x000fe200000102fa */
[----:B------:R-:W-:Y:S01]  /*dfd0*/  IMAD.IADD R4, R25, 0x1, R31 ;  /* 0x0000000119047824 */ /* 0x000fe200078e021f */
[----:B------:R-:W-:Y:S01]  /*dfe0*/  SHF.L.U64.HI R248, R247, 0x2, R248 ;  /* 0x00000002f7f87819 */ /* 0x000fe200000102f8 */
[----:B------:R-:W-:Y:S01]  /*dff0*/  IMAD.MOV.U32 R5, RZ, RZ, R24 ;  /* 0x000000ffff057224 */ /* 0x000fe200078e0018 */
[----:B------:R-:W-:Y:S01]  /*e000*/  SHF.L.U64.HI R246, R245, 0x2, R246 ;  /* 0x00000002f5f67819 */ /* 0x000fe200000102f6 */
[----:B------:R-:W-:Y:S01]  /*e010*/  IMAD.MOV.U32 R3, RZ, RZ, R121 ;  /* 0x000000ffff037224 */ /* 0x000fe200078e0079 */
[----:B------:R-:W-:Y:S01]  /*e020*/  SHF.L.U64.HI R244, R243, 0x2, R244 ;  /* 0x00000002f3f47819 */ /* 0x000fe200000102f4 */
[----:B------:R-:W-:Y:S01]  /*e030*/  IMAD.MOV.U32 R14, RZ, RZ, RZ ;  /* 0x000000ffff0e7224 */ /* 0x000fe200078e00ff */
[----:B------:R-:W-:-:S02]  /*e040*/  SHF.L.U64.HI R242, R241, 0x2, R242 ;  /* 0x00000002f1f27819 */ /* 0x000fc400000102f2 */
[----:B------:R-:W-:Y:S02]  /*e050*/  CS2R R24, SRZ ;  /* 0x0000000000187805 */ /* 0x000fe4000001ff00 */
[----:B------:R-:W-:Y:S02]  /*e060*/  SHF.L.U64.HI R240, R239, 0x2, R240 ;  /* 0x00000002eff07819 */ /* 0x000fe400000102f0 */
[----:B------:R-:W-:Y:S02]  /*e070*/  CS2R R26, SRZ ;  /* 0x00000000001a7805 */ /* 0x000fe4000001ff00 */
[----:B------:R-:W-:Y:S02]  /*e080*/  SHF.L.U64.HI R238, R237, 0x2, R238 ;  /* 0x00000002edee7819 */ /* 0x000fe400000102ee */
[----:B------:R-:W-:Y:S02]  /*e090*/  CS2R R28, SRZ ;  /* 0x00000000001c7805 */ /* 0x000fe4000001ff00 */
[----:B------:R-:W-:-:S02]  /*e0a0*/  SHF.L.U64.HI R206, R205, 0x2, R13 ;  /* 0x00000002cdce7819 */ /* 0x000fc4000001020d */
[----:B------:R-:W-:Y:S02]  /*e0b0*/  CS2R R30, SRZ ;  /* 0x00000000001e7805 */ /* 0x000fe4000001ff00 */
[----:B------:R-:W-:Y:S02]  /*e0c0*/  CS2R R32, SRZ ;  /* 0x0000000000207805 */ /* 0x000fe4000001ff00 */
[----:B------:R-:W-:Y:S02]  /*e0d0*/  CS2R R34, SRZ ;  /* 0x0000000000227805 */ /* 0x000fe4000001ff00 */
[----:B------:R-:W-:Y:S02]  /*e0e0*/  CS2R R36, SRZ ;  /* 0x0000000000247805 */ /* 0x000fe4000001ff00 */
[----:B------:R-:W-:Y:S02]  /*e0f0*/  CS2R R38, SRZ ;  /* 0x0000000000267805 */ /* 0x000fe4000001ff00 */
[----:B------:R-:W-:-:S02]  /*e100*/  CS2R R40, SRZ ;  /* 0x0000000000287805 */ /* 0x000fc4000001ff00 */
        /* <DEDUP_REMOVED lines=39> */
[----:B------:R-:W-:Y:S01]  /*e380*/  CS2R R120, SRZ ;  /* 0x0000000000787805 */ /* 0x000fe2000001ff00 */
[----:B------:R-:W-:Y:S01]  /*e390*/  IMAD.SHL.U32 R251, R251, 0x4, RZ ;  /* 0x00000004fbfb7824 */ /* 0x000fe200078e00ff */
[----:B------:R-:W-:Y:S01]  /*e3a0*/  SHF.L.U64.HI R10, R7, 0x2, R12 ;  /* 0x00000002070a7819 */ /* 0x000fe2000001020c */
[----:B------:R-:W-:Y:S01]  /*e3b0*/  IMAD.SHL.U32 R249, R249, 0x4, RZ ;  /* 0x00000004f9f97824 */ /* 0x000fe200078e00ff */
[----:B------:R-:W-:Y:S01]  /*e3c0*/  CS2R R122, SRZ ;  /* 0x00000000007a7805 */ /* 0x000fe2000001ff00 */
        /* <DEDUP_REMOVED lines=28> */
[----:B------:R-:W-:-:S02]  /*e590*/  IMAD.SHL.U32 R219, R219, 0x4, RZ ;  /* 0x00000004dbdb7824 */ /* 0x000fc400078e00ff */
[----:B------:R-:W-:Y:S02]  /*e5a0*/  IMAD.SHL.U32 R217, R217, 0x4, RZ ;  /* 0x00000004d9d97824 */ /* 0x000fe400078e00ff */
[----:B------:R-:W-:Y:S02]  /*e5b0*/  IMAD.SHL.U32 R215, R215, 0x4, RZ ;  /* 0x00000004d7d77824 */ /* 0x000fe400078e00ff */
[----:B------:R-:W-:Y:S02]  /*e5c0*/  IMAD.SHL.U32 R213, R213, 0x4, RZ ;  /* 0x00000004d5d57824 */ /* 0x000fe400078e00ff */
[----:B------:R-:W-:Y:S02]  /*e5d0*/  IMAD.SHL.U32 R211, R211, 0x4, RZ ;  /* 0x00000004d3d37824 */ /* 0x000fe400078e00ff */
[----:B------:R-:W-:Y:S02]  /*e5e0*/  IMAD.SHL.U32 R209, R209, 0x4, RZ ;  /* 0x00000004d1d17824 */ /* 0x000fe400078e00ff */
        /* <DEDUP_REMOVED lines=27> */
[----:B------:R-:W-:Y:S01]  /*e7a0*/  VIADD R6, R17, 0xfffffffb ;  /* 0xfffffffb11067836 */ /* 0x000fe20000000000 */
[----:B------:R-:W-:Y:S01]  /*e7b0*/  UMOV UR13, 0x4 ;  /* 0x00000004000d7882 */ /* 0x000fe20000000000 */
[----:B-1----:R-:W-:-:S05]  /*e7c0*/  UMOV UR14, 0xffffffff ;  /* 0xffffffff000e7882 */ /* 0x002fca0000000000 */
.L_x_1:
[----:B------:R-:W-:Y:S01]  /*e7d0*/  STL.64 [R1+0x5f0], R250 ;  /* 0x0005f0fa01007387 */ /* 0x000fe20000100a00 */
[----:B------:R-:W-:Y:S01]  /*e7e0*/  UIADD3 UR14, UR14, 0x1, URZ ;  /* 0x000000010e0e7890 */ /* 0x000fe2000fffe03f */
[----:B------:R-:W-:-:S04]  /*e7f0*/  DEPBAR.LE SB0, 0x8 ;  /* 0x000082000000791a */ /* 0x000fc80000000000 */
[----:B------:R-:W-:Y:S04]  /*e800*/  STL.64 [R1+0x5e8], R248 ;  /* 0x0005e8f801007387 */ /* 0x000fe80000100a00 */
        /* <DEDUP_REMOVED lines=61> */
[----:B------:R1:W-:Y:S04]  /*ebe0*/  STL.64 [R1+0x3f8], R124 ;  /* 0x0003f87c01007387 */ /* 0x0003e80000100a00 */
[----:B-1----:R-:W2:Y:S04]  /*ebf0*/  LDL.LU.64 R124, [R1] ;  /* 0x00000000017c7983 */ /* 0x002ea80000300a00 */
[----:B------:R-:W2:Y:S04]  /*ec00*/  LDL.LU.64 R126, [R1+0x8] ;  /* 0x00000800017e7983 */ /* 0x000ea80000300a00 */
        /* <DEDUP_REMOVED lines=61> */
[----:B------:R-:W2:Y:S01]  /*efe0*/  LDL.LU.64 R250, [R1+0x1f8] ;  /* 0x0001f80001fa7983 */ /* 0x000ea20000300a00 */
[----:B------:R-:W-:Y:S01]  /*eff0*/  UISETP.GT.AND UP0, UPT, UR14, 0x5, UPT ;  /* 0x000000050e00788c */ /* 0x000fe2000bf04270 */
[----:B------:R-:W-:Y:S01]  /*f000*/  UMOV UR7, 0x40000040 ;  /* 0x4000004000077882 */ /* 0x000fe20000000000 */
[----:B------:R-:W-:Y:S02]  /*f010*/  BAR.SYNC.DEFER_BLOCKING 0x0 ;  /* 0x0000000000007b1d */ /* 0x000fe40000010000 */
[----:B------:R-:W-:-:S04]  /*f020*/  USEL UR14, UR14, URZ, !UP0 ;  /* 0x0000003f0e0e7287 */ /* 0x000fc8000c000000 */
[----:B------:R-:W-:Y:S02]  /*f030*/  ULEA UR4, UR14, UR12, 0xe ;  /* 0x0000000c0e047291 */ /* 0x000fe4000f8e703f */
[----:B------:R-:W-:Y:S02]  /*f040*/  ULEA UR5, UR14, UR12, 0xf ;  /* 0x0000000c0e057291 */ /* 0x000fe4000f8e783f */
[----:B------:R-:W-:Y:S02]  /*f050*/  UIADD3 UR4, UR4, 0x30000, URZ ;  /* 0x0003000004047890 */ /* 0x000fe4000fffe03f */
[----:B------:R-:W-:Y:S02]  /*f060*/  USHF.R.U32.HI UR5, URZ, 0x4, UR5 ;  /* 0x000000043f057899 */ /* 0x000fe40008011605 */
[----:B------:R-:W-:Y:S02]  /*f070*/  USHF.R.U32.HI UR4, URZ, 0x4, UR4 ;  /* 0x000000043f047899 */ /* 0x000fe40008011604 */
[----:B------:R-:W-:-:S02]  /*f080*/  USGXT.U32 UR6, UR5, 0xe ;  /* 0x0000000e0506789a */ /* 0x000fc40008000000 */
[----:B------:R-:W-:Y:S01]  /*f090*/  USGXT.U32 UR8, UR4, 0xe ;  /* 0x0000000e0408789a */ /* 0x000fe20008000000 */
[----:B------:R-:W-:Y:S01]  /*f0a0*/  UMOV UR5, 0x40000040 ;  /* 0x4000004000057882 */ /* 0x000fe20000000000 */
[----:B------:R-:W-:-:S05]  /*f0b0*/  UIADD3 UR10, UP1, UR6, 0x2, URZ ;  /* 0x00000002060a7890 */ /* 0x000fca000ff3e03f */
[----:B------:R-:W-:Y:S01]  /*f0c0*/  UMOV UR4, UR8 ;  /* 0x0000000800047c82 */ /* 0x000fe20008000000 */
[----:B------:R-:W-:Y:S01]  /*f0d0*/  UIADD3 UR8, UP0, UR8, 0x2, URZ ;  /* 0x0000000208087890 */ /* 0x000fe2000ff1e03f */
[----:B--2---:R-:W-:-:S06]  /*f0e0*/  WARPGROUP.ARRIVE ;  /* 0x00000000000079c5 */ /* 0x004fcc0000000000 */
[----:B------:R-:W-:Y:S01]  /*f0f0*/  HGMMA.64x256x8.F32.TF32 R124, gdesc[UR4], R124, gsb0 ;  /* 0x07e00000047c79f0 */ /* 0x000fe2000800287c */
[----:B------:R-:W-:Y:S01]  /*f100*/  UMOV UR4, URZ ;  /* 0x0000003f00047c82 */ /* 0x000fe20008000000 */
[----:B------:R-:W-:Y:S01]  /*f110*/  UMOV UR5, URZ ;  /* 0x0000003f00057c82 */ /* 0x000fe20008000000 */
[----:B------:R-:W-:Y:S02]  /*f120*/  UIADD3.X UR9, UR4, 0x40000040, URZ, UP0, !UPT ;  /* 0x4000004004097890 */ /* 0x000fe400087fe43f */
[----:B------:R-:W-:Y:S02]  /*f130*/  UIADD3.X UR11, UR5, 0x40000040, URZ, UP1, !UPT ;  /* 0x40000040050b7890 */ /* 0x000fe40008ffe43f */
[----:B------:R-:W-:Y:S02]  /*f140*/  UIADD3.64 UR20, UR8, 0x2, URZ ;  /* 0x0000000208147897 */ /* 0x000fe4000fffe03f */
[----:B------:R-:W-:Y:S02]  /*f150*/  UIADD3.64 UR22, UR10, 0x2, URZ ;  /* 0x000000020a167897 */ /* 0x000fe4000fffe03f */
[----:B------:R-:W-:-:S02]  /*f160*/  UIADD3.64 UR26, UR10, 0x4, URZ ;  /* 0x000000040a1a7897 */ /* 0x000fc4000fffe03f */
[----:B------:R-:W-:Y:S01]  /*f170*/  UIADD3.64 UR24, UR8, 0x4, URZ ;  /* 0x0000000408187897 */ /* 0x000fe2000fffe03f */
[----:B------:R-:W-:Y:S02]  /*f180*/  WARPGROUP.DEPBAR.LE gsb0, 0x0 ;  /* 0x00008000000079c5 */ /* 0x000fe40000010000 */
[----:B------:R-:W-:-:S12]  /*f190*/  WARPGROUP.ARRIVE ;  /* 0x00000000000079c5 */ /* 0x000fd80000000000 */
[----:B------:R-:W-:Y:S03]  /*f1a0*/  HGMMA.64x256x8.F32.TF32 R124, gdesc[UR8], R124, gsb0 ;  /* 0x07e00000087c79f0 */ /* 0x000fe6000800287c */
[----:B------:R-:W-:Y:S02]  /*f1b0*/  WARPGROUP.DEPBAR.LE gsb0, 0x0 ;  /* 0x00008000000079c5 */ /* 0x000fe40000010000 */
[----:B------:R-:W-:-:S15]  /*f1c0*/  WARPGROUP.ARRIVE ;  /* 0x00000000000079c5 */ /* 0x000fde0000000000 */
[----:B------:R-:W-:-:S08]  /*f1d0*/  NOP ;  /* 0x0000000000007918 */ /* 0x000fd00000000000 */
[----:B------:R-:W-:Y:S03]  /*f1e0*/  HGMMA.64x256x8.F32.TF32 R124, gdesc[UR20], R124, gsb0 ;  /* 0x07e00000147c79f0 */ /* 0x000fe6000800287c */
[----:B------:R-:W-:Y:S02]  /*f1f0*/  WARPGROUP.DEPBAR.LE gsb0, 0x0 ;  /* 0x00008000000079c5 */ /* 0x000fe40000010000 */
[----:B------:R-:W-:-:S15]  /*f200*/  WARPGROUP.ARRIVE ;  /* 0x00000000000079c5 */ /* 0x000fde0000000000 */
[----:B------:R-:W-:-:S08]  /*f210*/  NOP ;  /* 0x0000000000007918 */ /* 0x000fd00000000000 */
[----:B------:R-:W-:Y:S03]  /*f220*/  HGMMA.64x256x8.F32.TF32 R124, gdesc[UR24], R124, gsb0 ;  /* 0x07e00000187c79f0 */ /* 0x000fe6000800287c */
[----:B------:R-:W-:Y:S02]  /*f230*/  WARPGROUP.DEPBAR.LE gsb0, 0x0 ;  /* 0x00008000000079c5 */ /* 0x000fe40000010000 */
[----:B------:R-:W-:Y:S04]  /*f240*/  STL.64 [R1], R124 ;  /* 0x0000007c01007387 */ /* 0x000fe80000100a00 */
        /* <DEDUP_REMOVED lines=63> */
[----:B-1----:R-:W2:Y:S04]  /*f640*/  LDL.LU.64 R250, [R1+0x5f0] ;  /* 0x0005f00001fa7983 */ /* 0x002ea80000300a00 */
[----:B------:R-:W3:Y:S04]  /*f650*/  LDL.LU.64 R248, [R1+0x5e8] ;  /* 0x0005e80001f87983 */ /* 0x000ee80000300a00 */
[----:B------:R-:W4:Y:S04]  /*f660*/  LDL.LU.64 R246, [R1+0x5e0] ;  /* 0x0005e00001f67983 */ /* 0x000f280000300a00 */
[----:B------:R-:W2:Y:S04]  /*f670*/  LDL.LU.64 R244, [R1+0x5d8] ;  /* 0x0005d80001f47983 */ /* 0x000ea80000300a00 */
        /* <DEDUP_REMOVED lines=59> */
[----:B------:R-:W4:Y:S01]  /*fa30*/  LDL.LU.64 R124, [R1+0x3f8] ;  /* 0x0003f800017c7983 */ /* 0x000f220000300a00 */
[----:B------:R-:W-:-:S02]  /*fa40*/  UIADD3.64 UR4, UR8, 0x1fe, URZ ;  /* 0x000001fe08047897 */ /* 0x000fc4000fffe03f */
[----:B------:R-:W-:Y:S01]  /*fa50*/  UIADD3.64 UR20, UR8, 0x202, URZ ;  /* 0x0000020208147897 */ /* 0x000fe2000fffe03f */
[----:B------:R-:W2:Y:S01]  /*fa60*/  LDL R12, [R1+0x354] ;  /* 0x00035400010c7983 */ /* 0x000ea20000100800 */
[----:B------:R-:W-:Y:S01]  /*fa70*/  VIADD R6, R17, 0xfffffffb ;  /* 0xfffffffb11067836 */ /* 0x000fe20000000000 */
[----:B------:R-:W-:Y:S01]  /*fa80*/  ISETP.GT.AND P1, PT, R3, RZ, PT ;  /* 0x000000ff0300720c */ /* 0x000fe20003f24270 */
[----:B------:R-:W-:Y:S01]  /*fa90*/  UIADD3 UR13, UR13, 0x1, URZ ;  /* 0x000000010d0d7890 */ /* 0x000fe2000fffe03f */
[----:B-----5:R-:W-:Y:S02]  /*faa0*/  IADD3 R10, P3, R5, R18, RZ ;  /* 0x00000012050a7210 */ /* 0x020fe40007f7e0ff */
[----:B------:R-:W-:Y:S01]  /*fab0*/  ISETP.GE.AND P0, PT, R14, R6, PT ;  /* 0x000000060e00720c */ /* 0x000fe20003f06270 */
[----:B------:R-:W-:Y:S01]  /*fac0*/  UISETP.GT.AND UP0, UPT, UR13, 0x5, UPT ;  /* 0x000000050d00788c */ /* 0x000fe2000bf04270 */
[----:B------:R-:W-:Y:S02]  /*fad0*/  SEL R6, RZ, 0x4, !P1 ;  /* 0x00000004ff067807 */ /* 0x000fe40004800000 */
[----:B------:R-:W-:Y:S01]  /*fae0*/  ISETP.GT.AND P1, PT, R3, 0x1, PT ;  /* 0x000000010300780c */ /* 0x000fe20003f24270 */
[----:B------:R-:W-:Y:S01]  /*faf0*/  USEL UR13, UR13, URZ, !UP0 ;  /* 0x0000003f0d0d7287 */ /* 0x000fe2000c000000 */
[----:B------:R-:W-:-:S04]  /*fb00*/  SEL R6, R6, RZ, !P0 ;  /* 0x000000ff06067207 */ /* 0x000fc80004000000 */
[----:B------:R-:W-:Y:S02]  /*fb10*/  ISETP.NE.U32.AND P2, PT, R6, RZ, PT ;  /* 0x000000ff0600720c */ /* 0x000fe40003f45070 */
[----:B------:R-:W-:-:S04]  /*fb20*/  SEL R6, RZ, 0x4, !P1 ;  /* 0x00000004ff067807 */ /* 0x000fc80004800000 */
[----:B------:R-:W-:-:S04]  /*fb30*/  SEL R6, R6, RZ, !P0 ;  /* 0x000000ff06067207 */ /* 0x000fc80004000000 */
[----:B------:R-:W-:Y:S01]  /*fb40*/  ISETP.NE.U32.AND P1, PT, R6, RZ, PT ;  /* 0x000000ff0600720c */ /* 0x000fe20003f25070 */
[----:B----4-:R-:W-:Y:S01]  /*fb50*/  WARPGROUP.ARRIVE ;  /* 0x00000000000079c5 */ /* 0x010fe20000000000 */
[----:B--2---:R-:W-:Y:S01]  /*fb60*/  IMAD.X R11, R4, 0x1, R12, P3 ;  /* 0x00000001040b7824 */ /* 0x004fe200018e060c */
[----:B------:R-:W-:-:S04]  /*fb70*/  LOP3.LUT R12, R15, 0x10, RZ, 0x3c, !PT ;  /* 0x000000100f0c7812 */ /* 0x000fc800078e3cff */
[----:B------:R-:W-:Y:S01]  /*fb80*/  HGMMA.64x256x8.F32.TF32 R24, gdesc[UR4], R24, gsb0 ;  /* 0x07e00000041879f0 */ /* 0x000fe20008002818 */
[----:B------:R-:W-:Y:S01]  /*fb90*/  UIADD3.64 UR4, UR8, 0x200, URZ ;  /* 0x0000020008047897 */ /* 0x000fe2000fffe03f */
[----:B------:R-:W-:Y:S01]  /*fba0*/  UMOV UR6, UR10 ;  /* 0x0000000a00067c82 */ /* 0x000fe20008000000 */
[----:B------:R-:W-:Y:S01]  /*fbb0*/  UMOV UR7, UR11 ;  /* 0x0000000b00077c82 */ /* 0x000fe20008000000 */
[----:B------:R-:W-:Y:S01]  /*fbc0*/  UIADD3.64 UR8, UR8, 0x204, URZ ;  /* 0x0000020408087897 */ /* 0x000fe2000fffe03f */
[----:B------:R-:W-:Y:S01]  /*fbd0*/  UMOV UR10, UR26 ;  /* 0x0000001a000a7c82 */ /* 0x000fe20008000000 */
[----:B------:R-:W-:Y:S01]  /*fbe0*/  UMOV UR11, UR27 ;  /* 0x0000001b000b7c82 */ /* 0x000fe20008000000 */
[----:B------:R-:W-:Y:S02]  /*fbf0*/  WARPGROUP.DEPBAR.LE gsb0, 0x0 ;  /* 0x00008000000079c5 */ /* 0x000fe40000010000 */
[----:B------:R-:W-:-:S15]  /*fc00*/  WARPGROUP.ARRIVE ;  /* 0x00000000000079c5 */ /* 0x000fde0000000000 */
[----:B------:R-:W-:-:S04]  /*fc10*/  NOP ;  /* 0x0000000000007918 */ /* 0x000fc80000000000 */
[----:B------:R-:W-:Y:S01]  /*fc20*/  HGMMA.64x256x8.F32.TF32 R24, gdesc[UR4], R24, gsb0 ;  /* 0x07e00000041879f0 */ /* 0x000fe20008002818 */
[----:B------:R-:W-:-:S06]  /*fc30*/  ULEA UR4, UR13, UR12, 0xe ;  /* 0x0000000c0d047291 */ /* 0x000fcc000f8e703f */
[----:B------:R-:W-:Y:S01]  /*fc40*/  VIADD R6, R15, UR4 ;  /* 0x000000040f067c36 */ /* 0x000fe20008000000 */
[----:B------:R-:W-:Y:S02]  /*fc50*/  WARPGROUP.DEPBAR.LE gsb0, 0x0 ;  /* 0x00008000000079c5 */ /* 0x000fe40000010000 */
[----:B------:R-:W-:-:S15]  /*fc60*/  WARPGROUP.ARRIVE ;  /* 0x00000000000079c5 */ /* 0x000fde0000000000 */
[----:B------:R-:W-:-:S03]  /*fc70*/  NOP ;  /* 0x0000000000007918 */ /* 0x000fc60000000000 */
[----:B------:R-:W-:Y:S03]  /*fc80*/  HGMMA.64x256x8.F32.TF32 R24, gdesc[UR20], R24, gsb0 ;  /* 0x07e00000141879f0 */ /* 0x000fe60008002818 */
[----:B------:R-:W-:Y:S02]  /*fc90*/  WARPGROUP.DEPBAR.LE gsb0, 0x0 ;  /* 0x00008000000079c5 */ /* 0x000fe40000010000 */
[----:B------:R-:W-:-:S15]  /*fca0*/  WARPGROUP.ARRIVE ;  /* 0x00000000000079c5 */ /* 0x000fde0000000000 */
[----:B------:R-:W-:-:S08]  /*fcb0*/  NOP ;  /* 0x0000000000007918 */ /* 0x000fd00000000000 */
[----:B------:R-:W-:Y:S03]  /*fcc0*/  HGMMA.64x256x8.F32.TF32 R24, gdesc[UR8], R24, gsb0 ;  /* 0x07e00000081879f0 */ /* 0x000fe60008002818 */
[----:B------:R-:W-:Y:S02]  /*fcd0*/  WARPGROUP.DEPBAR.LE gsb0, 0x0 ;  /* 0x00008000000079c5 */ /* 0x000fe40000010000 */
[----:B------:R-:W-:Y:S06]  /*fce0*/  BAR.SYNC.DEFER_BLOCKING 0x0 ;  /* 0x0000000000007b1d */ /* 0x000fec0000010000 */
[----:B------:R-:W-:Y:S01]  /*fcf0*/  @!PT LDS RZ, [RZ] ;  /* 0x00000000fffff984 */ /* 0x000fe20000000800 */
[----:B------:R-:W-:Y:S01]  /*fd00*/  @!PT LDS RZ, [RZ] ;  /* 0x00000000fffff984 */ /* 0x000fe20000000800 */
[----:B------:R-:W-:Y:S01]  /*fd10*/  @!PT LDS RZ, [RZ] ;  /* 0x00000000fffff984 */ /* 0x000fe20000000800 */
[----:B------:R1:W-:Y:S02]  /*fd20*/  LDGSTS.E [R6+0x30000], desc[UR16][R10.64], P2 ;  /* 0x300000000a067fae */ /* 0x0003e40009121850 */
[----:B-1----:R-:W-:-:S05]  /*fd30*/  IADD3 R10, P2, R5, R19, RZ ;  /* 0x00000013050a7210 */ /* 0x002fca0007f5e0ff */
[----:B------:R-:W-:-:S05]  /*fd40*/  IMAD.X R11, R4, 0x1, R20, P2 ;  /* 0x00000001040b7824 */ /* 0x000fca00010e0614 */
[----:B------:R1:W-:Y:S01]  /*fd50*/  LDGSTS.E [R6+0x30004], desc[UR16][R10.64], P1 ;  /* 0x300040000a067fae */ /* 0x0003e20008921850 */
[----:B------:R-:W-:-:S04]  /*fd60*/  ISETP.GT.AND P1, PT, R3, 0x2, PT ;  /* 0x000000020300780c */ /* 0x000fc80003f24270 */
[----:B-1----:R-:W-:Y:S02]  /*fd70*/  SEL R10, RZ, 0x4, !P1 ;  /* 0x00000004ff0a7807 */ /* 0x002fe40004800000 */
[----:B------:R-:W-:Y:S02]  /*fd80*/  ISETP.GT.AND P1, PT, R3, 0x3, PT ;  /* 0x000000030300780c */ /* 0x000fe40003f24270 */
[----:B------:R-:W-:-:S04]  /*fd90*/  SEL R10, R10, RZ, !P0 ;  /* 0x000000ff0a0a7207 */ /* 0x000fc80004000000 */
[----:B------:R-:W-:Y:S02]  /*fda0*/  ISETP.NE.U32.AND P2, PT, R10, RZ, PT ;  /* 0x000000ff0a00720c */ /* 0x000fe40003f45070 */
[----:B------:R-:W-:-:S04]  /*fdb0*/  SEL R10, RZ, 0x4, !P1 ;  /* 0x00000004ff0a7807 */ /* 0x000fc80004800000 */
[----:B------:R-:W-:-:S04]  /*fdc0*/  SEL R10, R10, RZ, !P0 ;  /* 0x000000ff0a0a7207 */ /* 0x000fc80004000000 */
[----:B------:R-:W-:Y:S02]  /*fdd0*/  ISETP.NE.U32.AND P1, PT, R10, RZ, PT ;  /* 0x000000ff0a00720c */ /* 0x000fe40003f25070 */
[----:B------:R-:W-:-:S05]  /*fde0*/  IADD3 R10, P3, R5, R21, RZ ;  /* 0x00000015050a7210 */ /* 0x000fca0007f7e0ff */
[----:B------:R-:W-:-:S05]  /*fdf0*/  IMAD.X R11, R4, 0x1, R22, P3 ;  /* 0x00000001040b7824 */ /* 0x000fca00018e0616 */
[----:B------:R1:W-:Y:S02]  /*fe00*/  LDGSTS.E [R6+0x30008], desc[UR16][R10.64], P2 ;  /* 0x300080000a067fae */ /* 0x0003e40009121850 */
[----:B-1----:R-:W-:-:S05]  /*fe10*/  IADD3 R10, P2, R5, R23, RZ ;  /* 0x00000017050a7210 */ /* 0x002fca0007f5e0ff */
[----:B---3--:R-:W-:-:S05]  /*fe20*/  IMAD.X R11, R4, 0x1, R152, P2 ;  /* 0x00000001040b7824 */ /* 0x008fca00010e0698 */
[----:B------:R1:W-:Y:S01]  /*fe30*/  LDGSTS.E [R6+0x3000c], desc[UR16][R10.64], P1 ;  /* 0x3000c0000a067fae */ /* 0x0003e20008921850 */
[----:B------:R-:W-:-:S04]  /*fe40*/  ISETP.GT.AND P1, PT, R3, 0x4, PT ;  /* 0x000000040300780c */ /* 0x000fc80003f24270 */
[----:B-1----:R-:W-:Y:S02]  /*fe50*/  SEL R6, RZ, 0x4, !P1 ;  /* 0x00000004ff067807 */ /* 0x002fe40004800000 */
[----:B------:R-:W-:Y:S02]  /*fe60*/  ISETP.GT.AND P1, PT, R3, 0x5, PT ;  /* 0x000000050300780c */ /* 0x000fe40003f24270 */
[----:B------:R-:W-:Y:S02]  /*fe70*/  SEL R6, R6, RZ, !P0 ;  /* 0x000000ff06067207 */ /* 0x000fe40004000000 */
[----:B------:R-:W-:Y:S02]  /*fe80*/  IADD3 R10, P3, R5, R153, RZ ;  /* 0x00000099050a7210 */ /* 0x000fe40007f7e0ff */
[----:B------:R-:W-:Y:S02]  /*fe90*/  ISETP.NE.U32.AND P2, PT, R6, RZ, PT ;  /* 0x000000ff0600720c */ /* 0x000fe40003f45070 */
[----:B------:R-:W-:Y:S01]  /*fea0*/  SEL R6, RZ, 0x4, !P1 ;  /* 0x00000004ff067807 */ /* 0x000fe20004800000 */
[----:B------:R-:W-:-:S03]  /*feb0*/  IMAD.X R11, R4, 0x1, R154, P3 ;  /* 0x00000001040b7824 */ /* 0x000fc600018e069a */
[----:B------:R-:W-:-:S04]  /*fec0*/  SEL R6, R6, RZ, !P0 ;  /* 0x000000ff06067207 */ /* 0x000fc80004000000 */
[----:B------:R-:W-:Y:S01]  /*fed0*/  ISETP.NE.U32.AND P1, PT, R6, RZ, PT ;  /* 0x000000ff0600720c */ /* 0x000fe20003f25070 */
[----:B------:R-:W-:Y:S01]  /*fee0*/  VIADD R6, R12, UR4 ;  /* 0x000000040c067c36 */ /* 0x000fe20008000000 */
[----:B------:R-:W-:-:S04]  /*fef0*/  LOP3.LUT R12, R15, 0x20, RZ, 0x3c, !PT ;  /* 0x000000200f0c7812 */ /* 0x000fc800078e3cff */
        /* <DEDUP_REMOVED lines=16> */
[----:B------:R-:W-:-:S05]  /*10000*/  IMAD.X R11, R4, 0x1, R160, P2 ;  /* 0x00000001040b7824 */ /* 0x000fca00010e06a0 */
        /* <DEDUP_REMOVED lines=162> */
[----:B------:R-:W-:Y:S01]  /*10a30*/  ULEA UR4, UR13, UR12, 0xf ;  /* 0x0000000c0d047291 */ /* 0x000fe2000f8e783f */
[----:B------:R-:W1:Y:S03]  /*10a40*/  S2R R12, SR_TID.X ;  /* 0x00000000000c7919 */ /* 0x000e660000002100 */
[----:B------:R2:W-:Y:S02]  /*10a50*/  LDGSTS.E [R6+0x30000], desc[UR16][R10.64], P2 ;  /* 0x300000000a067fae */ /* 0x0005e40009121850 */
[----:B--2---:R-:W-:-:S05]  /*10a60*/  IADD3 R10, P2, R5, R203, RZ ;  /* 0x000000cb050a7210 */ /* 0x004fca0007f5e0ff */
[----:B------:R-:W-:-:S05]  /*10a70*/  IMAD.X R11, R4, 0x1, R204, P2 ;  /* 0x00000001040b7824 */ /* 0x000fca00010e06cc */
[----:B------:R2:W-:Y:S01]  /*10a80*/  LDGSTS.E [R6+0x30004], desc[UR16][R10.64], P1 ;  /* 0x300040000a067fae */ /* 0x0005e20008921850 */
[C---:B------:R-:W-:Y:S02]  /*10a90*/  ISETP.GT.AND P1, PT, R3.reuse, 0x1e, PT ;  /* 0x0000001e0300780c */ /* 0x040fe40003f24270 */
[----:B-1----:R-:W-:Y:S02]  /*10aa0*/  LOP3.LUT R12, R12, 0x1f, RZ, 0xc0, !PT ;  /* 0x0000001f0c0c7812 */ /* 0x002fe400078ec0ff */
[----:B--2---:R-:W-:Y:S02]  /*10ab0*/  SEL R10, RZ, 0x4, !P1 ;  /* 0x00000004ff0a7807 */ /* 0x004fe40004800000 */
        /* <DEDUP_REMOVED lines=12> */
[----:B------:R-:W-:-:S03]  /*10b80*/  ISETP.GE.AND P1, PT, R12, R3, PT ;  /* 0x000000030c00720c */ /* 0x000fc60003f26270 */
[----:B------:R-:W0:Y:S01]  /*10b90*/  LDGDEPBAR ;  /* 0x00000000000079af */ /* 0x000e220000000000 */
[----:B-1----:R-:W-:Y:S02]  /*10ba0*/  SEL R6, RZ, 0x4, P1 ;  /* 0x00000004ff067807 */ /* 0x002fe40000800000 */
[----:B------:R-:W-:Y:S02]  /*10bb0*/  IADD3 R12, P1, R2, R209, RZ ;  /* 0x000000d1020c7210 */ /* 0x000fe40007f3e0ff */
[----:B------:R-:W-:-:S03]  /*10bc0*/  SEL R6, R6, RZ, !P0 ;  /* 0x000000ff06067207 */ /* 0x000fc60004000000 */
[----:B------:R-:W-:Y:S01]  /*10bd0*/  IMAD.X R13, R0, 0x1, R210, P1 ;  /* 0x00000001000d7824 */ /* 0x000fe200008e06d2 */
[----:B------:R-:W-:Y:S01]  /*10be0*/  ISETP.NE.U32.AND P0, PT, R6, RZ, PT ;  /* 0x000000ff0600720c */ /* 0x000fe20003f05070 */
[----:B------:R-:W-:Y:S01]  /*10bf0*/  VIADD R6, R16, UR4 ;  /* 0x0000000410067c36 */ /* 0x000fe20008000000 */
[----:B------:R-:W-:-:S05]  /*10c00*/  IADD3 R10, P1, R2, R213, RZ ;  /* 0x000000d5020a7210 */ /* 0x000fca0007f3e0ff */
[----:B------:R-:W-:-:S06]  /*10c10*/  IMAD.X R11, R0, 0x1, R214, P1 ;  /* 0x00000001000b7824 */ /* 0x000fcc00008e06d6 */
[----:B------:R-:W-:Y:S04]  /*10c20*/  LDGSTS.E [R6], desc[UR16][R12.64], P0 ;  /* 0x000000000c067fae */ /* 0x000fe80008121850 */
[----:B------:R1:W-:Y:S04]  /*10c30*/  LDGSTS.E [R6+0x400], desc[UR16][R10.64], P0 ;  /* 0x004000000a067fae */ /* 0x0003e80008121850 */
[----:B------:R-:W2:Y:S01]  /*10c40*/  LDL R12, [R1+0x220] ;  /* 0x00022000010c7983 */ /* 0x000ea20000100800 */
[----:B-1----:R-:W-:-:S03]  /*10c50*/  IADD3 R10, P1, R2, R217, RZ ;  /* 0x000000d9020a7210 */ /* 0x002fc60007f3e0ff */
[----:B------:R-:W3:Y:S02]  /*10c60*/  LDL R13, [R1+0x224] ;  /* 0x00022400010d7983 */ /* 0x000ee40000100800 */
[----:B------:R-:W-:-:S05]  /*10c70*/  IMAD.X R11, R0, 0x1, R218, P1 ;  /* 0x00000001000b7824 */ /* 0x000fca00008e06da */
[----:B------:R1:W-:Y:S02]  /*10c80*/  LDGSTS.E [R6+0x800], desc[UR16][R10.64], P0 ;  /* 0x008000000a067fae */ /* 0x0003e40008121850 */
[----:B-1----:R-:W-:-:S05]  /*10c90*/  IADD3 R10, P1, R2, R221, RZ ;  /* 0x000000dd020a7210 */ /* 0x002fca0007f3e0ff */
        /* <DEDUP_REMOVED lines=22> */
[----:B------:R1:W-:Y:S04]  /*10e00*/  LDGSTS.E [R6+0x2800], desc[UR16][R10.64], P0 ;  /* 0x028000000a067fae */ /* 0x0003e80008121850 */
[----:B------:R-:W1:Y:S02]  /*10e10*/  LDL R11, [R1+0x200] ;  /* 0x00020000010b7983 */ /* 0x000e640000100800 */
[----:B-1----:R-:W-:Y:S02]  /*10e20*/  IADD3 R10, P1, R2, R11, RZ ;  /* 0x0000000b020a7210 */ /* 0x002fe40007f3e0ff */
[----:B------:R-:W4:Y:S03]  /*10e30*/  LDL R11, [R1+0x204] ;  /* 0x00020400010b7983 */ /* 0x000f260000100800 */
[----:B----4-:R-:W-:-:S05]  /*10e40*/  IMAD.X R11, R0, 0x1, R11, P1 ;  /* 0x00000001000b7824 */ /* 0x010fca00008e060b */
[----:B------:R1:W-:Y:S04]  /*10e50*/  LDGSTS.E [R6+0x2c00], desc[UR16][R10.64], P0 ;  /* 0x02c000000a067fae */ /* 0x0003e80008121850 */
[----:B------:R-:W1:Y:S02]  /*10e60*/  LDL R11, [R1+0x210] ;  /* 0x00021000010b7983 */ /* 0x000e640000100800 */
[----:B-1----:R-:W-:Y:S02]  /*10e70*/  IADD3 R10, P1, R2, R11, RZ ;  /* 0x0000000b020a7210 */ /* 0x002fe40007f3e0ff */
[----:B------:R-:W4:Y:S03]  /*10e80*/  LDL R11, [R1+0x214] ;  /* 0x00021400010b7983 */ /* 0x000f260000100800 */
[----:B----4-:R-:W-:-:S05]  /*10e90*/  IMAD.X R11, R0, 0x1, R11, P1 ;  /* 0x00000001000b7824 */ /* 0x010fca00008e060b */
[----:B------:R2:W-:Y:S02]  /*10ea0*/  LDGSTS.E [R6+0x3000], desc[UR16][R10.64], P0 ;  /* 0x030000000a067fae */ /* 0x0005e40008121850 */
[----:B--2---:R-:W-:Y:S02]  /*10eb0*/  IADD3 R10, P1, R2, R12, RZ ;  /* 0x0000000c020a7210 */ /* 0x004fe40007f3e0ff */
[----:B------:R-:W2:Y:S03]  /*10ec0*/  LDL R12, [R1+0x284] ;  /* 0x00028400010c7983 */ /* 0x000ea60000100800 */
[----:B---3--:R-:W-:Y:S02]  /*10ed0*/  IMAD.X R11, R0, 0x1, R13, P1 ;  /* 0x00000001000b7824 */ /* 0x008fe400008e060d */
[----:B------:R-:W3:Y:S04]  /*10ee0*/  LDL R13, [R1+0x280] ;  /* 0x00028000010d7983 */ /* 0x000ee80000100800 */
[----:B------:R1:W-:Y:S04]  /*10ef0*/  LDGSTS.E [R6+0x3400], desc[UR16][R10.64], P0 ;  /* 0x034000000a067fae */ /* 0x0003e80008121850 */
[----:B------:R-:W1:Y:S02]  /*10f00*/  LDL R11, [R1+0x230] ;  /* 0x00023000010b7983 */ /* 0x000e640000100800 */
[----:B-1----:R-:W-:-:S02]  /*10f10*/  IADD3 R10, P1, R2, R11, RZ ;  /* 0x0000000b020a7210 */ /* 0x002fc40007f3e0ff */
[----:B------:R-:W4:Y:S03]  /*10f20*/  LDL R11, [R1+0x234] ;  /* 0x00023400010b7983 */ /* 0x000f260000100800 */
[----:B----4-:R-:W-:-:S05]  /*10f30*/  IMAD.X R11, R0, 0x1, R11, P1 ;  /* 0x00000001000b7824 */ /* 0x010fca00008e060b */
        /* <DEDUP_REMOVED lines=21> */
[----:B---3--:R-:W-:Y:S02]  /*11090*/  IADD3 R10, P1, R2, R13, RZ ;  /* 0x0000000d020a7210 */ /* 0x008fe40007f3e0ff */
[----:B------:R-:W3:Y:S03]  /*110a0*/  LDL R13, [R1+0x2e0] ;  /* 0x0002e000010d7983 */ /* 0x000ee60000100800 */
[----:B--2---:R-:W-:Y:S02]  /*110b0*/  IMAD.X R11, R0, 0x1, R12, P1 ;  /* 0x00000001000b7824 */ /* 0x004fe400008e060c */
[----:B------:R-:W2:Y:S04]  /*110c0*/  LDL R12, [R1+0x2e4] ;  /* 0x0002e400010c7983 */ /* 0x000ea80000100800 */
        /* <DEDUP_REMOVED lines=58> */
[----:B--2---:R-:W-:Y:S01]  /*11470*/  IMAD.X R11, R0, 0x1, R12, P1 ;  /* 0x00000001000b7824 */ /* 0x004fe200008e060c */
[----:B------:R-:W-:-:S04]  /*11480*/  LOP3.LUT R12, R16, 0x40, RZ, 0x3c, !PT ;  /* 0x00000040100c7812 */ /* 0x000fc800078e3cff */
[----:B------:R1:W-:Y:S02]  /*11490*/  LDGSTS.E [R6+0x7c00], desc[UR16][R10.64], P0 ;  /* 0x07c000000a067fae */ /* 0x0003e40008121850 */
[----:B-1----:R-:W-:Y:S01]  /*114a0*/  IADD3 R10, P1, R2, R211, RZ ;  /* 0x000000d3020a7210 */ /* 0x002fe20007f3e0ff */
[----:B------:R-:W-:Y:S02]  /*114b0*/  VIADD R6, R12, UR4 ;  /* 0x000000040c067c36 */ /* 0x000fe40008000000 */
[----:B------:R-:W2:Y:S02]  /*114c0*/  LDL R12, [R1+0x22c] ;  /* 0x00022c00010c7983 */ /* 0x000ea40000100800 */
        /* <DEDUP_REMOVED lines=129> */
[----:B------:R-:W4:Y:S01]  /*11ce0*/  LDL R11, [R1+0x33c] ;  /* 0x00033c00010b7983 */ /* 0x000f220000100800 */
[----:B------:R-:W-:Y:S01]  /*11cf0*/  VIADD R14, R14, 0x1 ;  /* 0x000000010e0e7836 */ /* 0x000fe20000000000 */
[----:B------:R-:W-:Y:S01]  /*11d00*/  LEA R5, P2, R9, R5, 0x2 ;  /* 0x0000000509057211 */ /* 0x000fe200078410ff */
[----:B------:R-:W-:-:S02]  /*11d10*/  VIADD R3, R3, 0xffffffe0 ;  /* 0xffffffe003037836 */ /* 0x000fc40000000000 */
[----:B----4-:R-:W-:-:S05]  /*11d20*/  IMAD.X R11, R0, 0x1, R11, P1 ;  /* 0x00000001000b7824 */ /* 0x010fca00008e060b */
[----:B------:R3:W-:Y:S02]  /*11d30*/  LDGSTS.E [R6+0x7a00], desc[UR16][R10.64], P0 ;  /* 0x07a000000a067fae */ /* 0x0007e40008121850 */
[----:B---3--:R-:W-:-:S05]  /*11d40*/  IADD3 R10, P1, R2, R13, RZ ;  /* 0x0000000d020a7210 */ /* 0x008fca0007f3e0ff */
[----:B--2---:R-:W-:-:S05]  /*11d50*/  IMAD.X R11, R0, 0x1, R12, P1 ;  /* 0x00000001000b7824 */ /* 0x004fca00008e060c */
[----:B------:R1:W-:Y:S01]  /*11d60*/  LDGSTS.E [R6+0x7e00], desc[UR16][R10.64], P0 ;  /* 0x07e000000a067fae */ /* 0x0003e20008121850 */
[----:B------:R-:W-:Y:S02]  /*11d70*/  ISETP.NE.U32.AND P0, PT, R17, R14, PT ;  /* 0x0000000e1100720c */ /* 0x000fe40003f05070 */
[----:B------:R-:W-:Y:S01]  /*11d80*/  SHF.R.S32.HI R12, RZ, 0x1f, R9 ;  /* 0x0000001fff0c7819 */ /* 0x000fe20000011409 */
[----:B------:R-:W0:Y:S01]  /*11d90*/  LDGDEPBAR ;  /* 0x00000000000079af */ /* 0x000e220000000000 */
[----:B------:R-:W-:Y:S02]  /*11da0*/  SHF.R.S32.HI R13, RZ, 0x1f, R7 ;  /* 0x0000001fff0d7819 */ /* 0x000fe40000011407 */
[C---:B------:R-:W-:Y:S02]  /*11db0*/  LEA R2, P1, R7.reuse, R2, 0x2 ;  /* 0x0000000207027211 */ /* 0x040fe400078210ff */
[----:B------:R-:W-:Y:S02]  /*11dc0*/  SHF.L.U64.HI R13, R7, 0x2, R13 ;  /* 0x00000002070d7819 */ /* 0x000fe4000001020d */
[----:B------:R-:W-:-:S03]  /*11dd0*/  SHF.L.U64.HI R12, R9, 0x2, R12 ;  /* 0x00000002090c7819 */ /* 0x000fc6000001020c */
[----:B------:R-:W-:Y:S02]  /*11de0*/  IMAD.X R0, R0, 0x1, R13, P1 ;  /* 0x0000000100007824 */ /* 0x000fe400008e060d */
[----:B------:R-:W-:Y:S01]  /*11df0*/  IMAD.X R4, R4, 0x1, R12, P2 ;  /* 0x0000000104047824 */ /* 0x000fe200010e060c */
[----:B-1----:R-:W-:Y:S06]  /*11e00*/  @P0 BRA `(.L_x_1) ;  /* 0xffffffc800700947 */ /* 0x002fec000383ffff */
.L_x_0:
[----:B------:R-:W2:Y:S01]  /*11e10*/  LDL.LU R6, [R1+0x358] ;  /* 0x0003580001067983 */ /* 0x000ea20000300800 */
[----:B------:R-:W-:-:S04]  /*11e20*/  DEPBAR.LE SB0, 0x0 ;  /* 0x000080000000791a */ /* 0x000fc80000000000 */
[----:B------:R-:W3:Y:S01]  /*11e30*/  LDL.LU R11, [R1+0x35c] ;  /* 0x00035c00010b7983 */ /* 0x000ee20000300800 */
[----:B------:R-:W1:Y:S01]  /*11e40*/  S2R R0, SR_TID.X ;  /* 0x0000000000007919 */ /* 0x000e620000002100 */
[----:B------:R-:W-:Y:S01]  /*11e50*/  IMAD.MOV.U32 R14, RZ, RZ, R24 ;  /* 0x000000ffff0e7224 */ /* 0x000fe200078e0018 */
[----:B------:R-:W-:Y:S01]  /*11e60*/  ULDC UR5, c[0x0][0x22c] ;  /* 0x00008b0000057ab9 */ /* 0x000fe20000000800 */
[----:B------:R-:W-:Y:S01]  /*11e70*/  IMAD.MOV.U32 R15, RZ, RZ, R26 ;  /* 0x000000ffff0f7224 */ /* 0x000fe200078e001a */
[----:B------:R-:W2:Y:S01]  /*11e80*/  LDL.LU R10, [R1+0x3c4] ;  /* 0x0003c400010a7983 */ /* 0x000ea20000300800 */
[----:B------:R-:W-:Y:S01]  /*11e90*/  IMAD.MOV.U32 R7, RZ, RZ, R27 ;  /* 0x000000ffff077224 */ /* 0x000fe200078e001b */
[----:B------:R-:W-:Y:S01]  /*11ea0*/  ULDC UR4, c[0x0][0x22c] ;  /* 0x00008b0000047ab9 */ /* 0x000fe20000000800 */
[----:B------:R-:W-:Y:S01]  /*11eb0*/  IMAD.MOV.U32 R22, RZ, RZ, R41 ;  /* 0x000000ffff167224 */ /* 0x000fe200078e0029 */
[----:B------:R-:W4:Y:S01]  /*11ec0*/  LDL.LU R12, [R1] ;  /* 0x00000000010c7983 */ /* 0x000f220000300800 */
[----:B------:R-:W-:Y:S01]  /*11ed0*/  IMAD.MOV.U32 R23, RZ, RZ, R43 ;  /* 0x000000ffff177224 */ /* 0x000fe200078e002b */
[----:B------:R-:W-:Y:S01]  /*11ee0*/  ULDC.64 UR6, c[0x0][0x220] ;  /* 0x0000880000067ab9 */ /* 0x000fe20000000a00 */
[----:B-----5:R-:W-:Y:S01]  /*11ef0*/  VIADD R3, R8, 0x1 ;  /* 0x0000000108037836 */ /* 0x020fe20000000000 */
[----:B------:R-:W4:Y:S04]  /*11f00*/  LDL.LU R13, [R1+0x8] ;  /* 0x00000800010d7983 */ /* 0x000f280000300800 */
[----:B------:R-:W4:Y:S04]  /*11f10*/  LDL.LU R4, [R1+0x4] ;  /* 0x0000040001047983 */ /* 0x000f280000300800 */
[----:B------:R-:W4:Y:S01]  /*11f20*/  LDL.LU R5, [R1+0xc] ;  /* 0x00000c0001057983 */ /* 0x000f220000300800 */
[----:B-1----:R-:W-:-:S02]  /*11f30*/  IMAD.SHL.U32 R2, R0, 0x10, RZ ;  /* 0x0000001000027824 */ /* 0x002fc400078e00ff */
[----:B------:R-:W-:-:S03]  /*11f40*/  IMAD.SHL.U32 R0, R0, 0x40, RZ ;  /* 0x0000004000007824 */ /* 0x000fc600078e00ff */
[----:B------:R-:W-:Y:S02]  /*11f50*/  LOP3.LUT R2, R2, 0xf0, RZ, 0xc0, !PT ;  /* 0x000000f002027812 */ /* 0x000fe400078ec0ff */
[----:B------:R-:W-:-:S04]  /*11f60*/  LOP3.LUT R0, R0, 0x400, RZ, 0xc0, !PT ;  /* 0x0000040000007812 */ /* 0x000fc800078ec0ff */
[----:B------:R-:W-:Y:S01]  /*11f70*/  IADD3 R0, R0, UR12, R2 ;  /* 0x0000000c00007c10 */ /* 0x000fe2000fffe002 */
[----:B------:R-:W-:Y:S02]  /*11f80*/  IMAD.MOV.U32 R154, RZ, RZ, R61 ;  /* 0x000000ffff9a7224 */ /* 0x000fe400078e003d */
[----:B------:R-:W-:Y:S02]  /*11f90*/  IMAD.MOV.U32 R155, RZ, RZ, R63 ;  /* 0x000000ffff9b7224 */ /* 0x000fe400078e003f */
[----:B------:R-:W-:Y:S02]  /*11fa0*/  IMAD.MOV.U32 R158, RZ, RZ, R65 ;  /* 0x000000ffff9e7224 */ /* 0x000fe400078e0041 */
[----:B------:R-:W-:Y:S02]  /*11fb0*/  IMAD.MOV.U32 R159, RZ, RZ, R67 ;  /* 0x000000ffff9f7224 */ /* 0x000fe400078e0043 */
[----:B------:R-:W-:Y:S02]  /*11fc0*/  IMAD.MOV.U32 R162, RZ, RZ, R69 ;  /* 0x000000ffffa27224 */ /* 0x000fe400078e0045 */
[----:B------:R-:W-:-:S02]  /*11fd0*/  IMAD.MOV.U32 R163, RZ, RZ, R71 ;  /* 0x000000ffffa37224 */ /* 0x000fc400078e0047 */
        /* <DEDUP_REMOVED lines=38> */
[----:B------:R-:W-:Y:S01]  /*12240*/  VIADD R2, R8, 0x2 ;  /* 0x0000000208027836 */ /* 0x000fe20000000000 */
[----:B------:R-:W-:Y:S01]  /*12250*/  BAR.SYNC.DEFER_BLOCKING 0x0 ;  /* 0x0000000000007b1d */ /* 0x000fe20000010000 */
[----:B--2---:R-:W-:-:S05]  /*12260*/  ISETP.GE.AND P0, PT, R10, R6, PT ;  /* 0x000000060a00720c */ /* 0x004fca0003f06270 */
[----:B------:R-:W1:Y:S01]  /*12270*/  S2R R6, SR_TID.X ;  /* 0x0000000000067919 */ /* 0x000e620000002100 */
[----:B------:R-:W-:Y:S01]  /*12280*/  ISETP.LT.AND P3, PT, R2, UR5, !P0 ;  /* 0x0000000502007c0c */ /* 0x000fe2000c761270 */
[C---:B------:R-:W-:Y:S01]  /*12290*/  VIADD R2, R8.reuse, 0x3 ;  /* 0x0000000308027836 */ /* 0x040fe20000000000 */
[----:B------:R-:W-:Y:S01]  /*122a0*/  ISETP.LT.AND P4, PT, R3, UR4, !P0 ;  /* 0x0000000403007c0c */ /* 0x000fe2000c781270 */
[----:B------:R-:W-:Y:S01]  /*122b0*/  VIADD R3, R8, 0x4 ;  /* 0x0000000408037836 */ /* 0x000fe20000000000 */
[----:B------:R-:W-:Y:S01]  /*122c0*/  ULDC UR4, c[0x0][0x22c] ;  /* 0x00008b0000047ab9 */ /* 0x000fe20000000800 */
[----:B------:R-:W-:Y:S01]  /*122d0*/  ULDC UR5, c[0x0][0x22c] ;  /* 0x00008b0000057ab9 */ /* 0x000fe20000000800 */
[----:B------:R-:W-:Y:S01]  /*122e0*/  ISETP.LT.AND P2, PT, R2, UR4, !P0 ;  /* 0x0000000402007c0c */ /* 0x000fe2000c741270 */
[----:B------:R-:W-:Y:S01]  /*122f0*/  ULDC UR4, c[0x0][0x244] ;  /* 0x0000910000047ab9 */ /* 0x000fe20000000800 */
[----:B------:R-:W-:Y:S02]  /*12300*/  ISETP.LT.AND P1, PT, R3, UR5, !P0 ;  /* 0x0000000503007c0c */ /* 0x000fe4000c721270 */
[----:B---3--:R-:W-:-:S02]  /*12310*/  ISETP.LT.AND P5, PT, R8, R11, !P0 ;  /* 0x0000000b0800720c */ /* 0x008fc400047a1270 */
[----:B-1----:R-:W-:Y:S01]  /*12320*/  LOP3.LUT R6, R6, 0x60, RZ, 0xc0, !PT ;  /* 0x0000006006067812 */ /* 0x002fe200078ec0ff */
[----:B------:R-:W-:Y:S01]  /*12330*/  IMAD R3, R10, UR4, RZ ;  /* 0x000000040a037c24 */ /* 0x000fe2000f8e02ff */
[----:B------:R-:W-:Y:S01]  /*12340*/  ULDC UR5, c[0x0][0x248] ;  /* 0x0000920000057ab9 */ /* 0x000fe20000000800 */
[----:B------:R-:W-:Y:S02]  /*12350*/  ULDC UR4, c[0x0][0x22c] ;  /* 0x00008b0000047ab9 */ /* 0x000fe40000000800 */
[----:B------:R-:W-:Y:S02]  /*12360*/  IMAD R0, R6, 0x8, R0 ;  /* 0x0000000806007824 */ /* 0x000fe400078e0200 */
[----:B------:R-:W1:Y:S03]  /*12370*/  S2R R6, SR_TID.X ;  /* 0x0000000000067919 */ /* 0x000e660000002100 */
[----:B----4-:R-:W-:Y:S01]  /*12380*/  STSM.16.M88.4 [R0], R12 ;  /* 0x0000000c00007844 */ /* 0x010fe20000000200 */
[----:B-1----:R-:W-:-:S04]  /*12390*/  LOP3.LUT R6, R6, 0x7f, RZ, 0xc0, !PT ;  /* 0x0000007f06067812 */ /* 0x002fc800078ec0ff */
[----:B------:R-:W-:Y:S01]  /*123a0*/  LEA R252, R6, UR12, 0x4 ;  /* 0x0000000c06fc7c11 */ /* 0x000fe2000f8e20ff */
[----:B------:R-:W-:Y:S06]  /*123b0*/  BAR.SYNC.DEFER_BLOCKING 0x0 ;  /* 0x0000000000007b1d */ /* 0x000fec0000010000 */
[----:B------:R-:W1:Y:S04]  /*123c0*/  LDS.128 R12, [R252] ;  /* 0x00000000fc0c7984 */ /* 0x000e680000000c00 */
[----:B-1----:R1:W-:Y:S04]  /*123d0*/  STL.64 [R1+0x200], R12 ;  /* 0x0002000c01007387 */ /* 0x0023e80000100a00 */
[----:B------:R-:W-:Y:S04]  /*123e0*/  STL.64 [R1+0x208], R14 ;  /* 0x0002080e01007387 */ /* 0x000fe80000100a00 */
[----:B-1----:R-:W2:Y:S04]  /*123f0*/  LDL.LU R12, [R1+0x10] ;  /* 0x00001000010c7983 */ /* 0x002ea80000300800 */
[----:B------:R-:W2:Y:S01]  /*12400*/  LDL.LU R13, [R1+0x18] ;  /* 0x00001800010d7983 */ /* 0x000ea20000300800 */
[----:B------:R-:W-:Y:S01]  /*12410*/  IMAD.MOV.U32 R6, RZ, RZ, R25 ;  /* 0x000000ffff067224 */ /* 0x000fe200078e0019 */
[----:B------:R-:W-:Y:S06]  /*12420*/  BAR.SYNC.DEFER_BLOCKING 0x0 ;  /* 0x0000000000007b1d */ /* 0x000fec0000010000 */
[----:B------:R1:W-:Y:S02]  /*12430*/  STSM.16.M88.4 [R0], R4 ;  /* 0x0000000400007844 */ /* 0x0003e40000000200 */
[----:B------:R-:W-:Y:S06]  /*12440*/  BAR.SYNC.DEFER_BLOCKING 0x0 ;  /* 0x0000000000007b1d */ /* 0x000fec0000010000 */
[----:B-1----:R-:W3:Y:S04]  /*12450*/  LDL.LU R4, [R1+0x14] ;  /* 0x0000140001047983 */ /* 0x002ee80000300800 */
[----:B------:R-:W3:Y:S04]  /*12460*/  LDL.LU R5, [R1+0x1c] ;  /* 0x00001c0001057983 */ /* 0x000ee80000300800 */
[----:B------:R-:W1:Y:S01]  /*12470*/  LDS.128 R16, [R252] ;  /* 0x00000000fc107984 */ /* 0x000e620000000c00 */
[----:B------:R-:W-:-:S02]  /*12480*/  IMAD.MOV.U32 R14, RZ, RZ, R28 ;  /* 0x000000ffff0e7224 */ /* 0x000fc400078e001c */
[----:B------:R-:W-:Y:S01]  /*12490*/  IMAD.MOV.U32 R15, RZ, RZ, R30 ;  /* 0x000000ffff0f7224 */ /* 0x000fe200078e001e */
[----:B------:R-:W-:Y:S06]  /*124a0*/  BAR.SYNC.DEFER_BLOCKING 0x0 ;  /* 0x0000000000007b1d */ /* 0x000fec0000010000 */
[----:B-1----:R-:W-:Y:S04]  /*124b0*/  STL.64 [R1], R16 ;  /* 0x0000001001007387 */ /* 0x002fe80000100a00 */
[----:B------:R-:W-:Y:S01]  /*124c0*/  STL.64 [R1+0x8], R18 ;  /* 0x0000081201007387 */ /* 0x000fe20000100a00 */
[----:B------:R-:W-:-:S02]  /*124d0*/  IMAD.MOV.U32 R6, RZ, RZ, R29 ;  /* 0x000000ffff067224 */ /* 0x000fc400078e001d */
[----:B------:R-:W-:Y:S01]  /*124e0*/  IMAD.MOV.U32 R7, RZ, RZ, R31 ;  /* 0x000000ffff077224 */ /* 0x000fe200078e001f */
[----:B--2---:R-:W-:Y:S01]  /*124f0*/  STSM.16.M88.4 [R0], R12 ;  /* 0x0000000c00007844 */ /* 0x004fe20000000200 */
[----:B------:R-:W-:Y:S06]  /*12500*/  BAR.SYNC.DEFER_BLOCKING 0x0 ;  /* 0x0000000000007b1d */ /* 0x000fec0000010000 */
[----:B------:R-:W1:Y:S02]  /*12510*/  LDS.128 R12, [R252] ;  /* 0x00000000fc0c7984 */ /* 0x000e640000000c00 */
[----:B------:R-:W-:Y:S06]  /*12520*/  BAR.SYNC.DEFER_BLOCKING 0x0 ;  /* 0x0000000000007b1d */ /* 0x000fec0000010000 */
[----:B-1----:R1:W-:Y:S04]  /*12530*/  STL.64 [R1+0x10], R12 ;  /* 0x0000100c01007387 */ /* 0x0023e80000100a00 */
[----:B------:R-:W-:Y:S04]  /*12540*/  STL.64 [R1+0x18], R14 ;  /* 0x0000180e01007387 */ /* 0x000fe80000100a00 */
[----:B-1----:R-:W2:Y:S04]  /*12550*/  LDL.LU R12, [R1+0x20] ;  /* 0x00002000010c7983 */ /* 0x002ea80000300800 */
[----:B------:R-:W2:Y:S04]  /*12560*/  LDL.LU R13, [R1+0x28] ;  /* 0x00002800010d7983 */ /* 0x000ea80000300800 */
[----:B---3--:R1:W-:Y:S01]  /*12570*/  STSM.16.M88.4 [R0], R4 ;  /* 0x0000000400007844 */ /* 0x0083e20000000200 */
[----:B------:R-:W-:Y:S06]  /*12580*/  BAR.SYNC.DEFER_BLOCKING 0x0 ;  /* 0x0000000000007b1d */ /* 0x000fec0000010000 */
[----:B-1----:R-:W3:Y:S04]  /*12590*/  LDL.LU R4, [R1+0x24] ;  /* 0x0000240001047983 */ /* 0x002ee80000300800 */
[----:B------:R-:W3:Y:S04]  /*125a0*/  LDL.LU R5, [R1+0x2c] ;  /* 0x00002c0001057983 */ /* 0x000ee80000300800 */
[----:B------:R-:W1:Y:S01]  /*125b0*/  LDS.128 R248, [R252] ;  /* 0x00000000fcf87984 */ /* 0x000e620000000c00 */
[----:B------:R-:W-:-:S02]  /*125c0*/  IMAD.MOV.U32 R14, RZ, RZ, R32 ;  /* 0x000000ffff0e7224 */ /* 0x000fc400078e0020 */
[----:B------:R-:W-:Y:S01]  /*125d0*/  IMAD.MOV.U32 R15, RZ, RZ, R34 ;  /* 0x000000ffff0f7224 */ /* 0x000fe200078e0022 */
[----:B------:R-:W-:Y:S01]  /*125e0*/  BAR.SYNC.DEFER_BLOCKING 0x0 ;  /* 0x0000000000007b1d */ /* 0x000fe20000010000 */
[----:B------:R-:W-:Y:S02]  /*125f0*/  IMAD.MOV.U32 R6, RZ, RZ, R33 ;  /* 0x000000ffff067224 */ /* 0x000fe400078e0021 */
[----:B------:R-:W-:-:S03]  /*12600*/  IMAD.MOV.U32 R7, RZ, RZ, R35 ;  /* 0x000000ffff077224 */ /* 0x000fc600078e0023 */
[----:B-1----:R-:W-:Y:S04]  /*12610*/  STL [R1+0x3f8], R250 ;  /* 0x0003f8fa01007387 */ /* 0x002fe80000100800 */
[----:B------:R-:W-:Y:S04]  /*12620*/  STL [R1+0x3f4], R251 ;  /* 0x0003f4fb01007387 */ /* 0x000fe80000100800 */
[----:B--2---:R-:W-:Y:S01]  /*12630*/  STSM.16.M88.4 [R0], R12 ;  /* 0x0000000c00007844 */ /* 0x004fe20000000200 */
[----:B------:R-:W-:Y:S06]  /*12640*/  BAR.SYNC.DEFER_BLOCKING 0x0 ;  /* 0x0000000000007b1d */ /* 0x000fec0000010000 */
[----:B------:R-:W1:Y:S02]  /*12650*/  LDS.128 R244, [R252] ;  /* 0x00000000fcf47984 */ /* 0x000e640000000c00 */
[----:B------:R-:W-:Y:S06]  /*12660*/  BAR.SYNC.DEFER_BLOCKING 0x0 ;  /* 0x0000000000007b1d */ /* 0x000fec0000010000 */
[----:B---3--:R2:W-:Y:S02]  /*12670*/  STSM.16.M88.4 [R0], R4 ;  /* 0x0000000400007844 */ /* 0x0085e40000000200 */
[----:B------:R-:W-:Y:S06]  /*12680*/  BAR.SYNC.DEFER_BLOCKING 0x0 ;  /* 0x0000000000007b1d */ /* 0x000fec0000010000 */
[----:B--2---:R-:W2:Y:S04]  /*12690*/  LDL.LU R4, [R1+0x30] ;  /* 0x0000300001047983 */ /* 0x004ea80000300800 */
[----:B------:R-:W2:Y:S04]  /*126a0*/  LDL.LU R5, [R1+0x38] ;  /* 0x0000380001057983 */ /* 0x000ea80000300800 */
[----:B------:R-:W3:Y:S04]  /*126b0*/  LDL.LU R12, [R1+0x34] ;  /* 0x00003400010c7983 */ /* 0x000ee80000300800 */
[----:B------:R-:W3:Y:S04]  /*126c0*/  LDL.LU R13, [R1+0x3c] ;  /* 0x00003c00010d7983 */ /* 0x000ee80000300800 */
[----:B------:R-:W4:Y:S01]  /*126d0*/  LDS.128 R16, [R252] ;  /* 0x00000000fc107984 */ /* 0x000f220000000c00 */
[----:B------:R-:W-:-:S02]  /*126e0*/  IMAD.MOV.U32 R6, RZ, RZ, R36 ;  /* 0x000000ffff067224 */ /* 0x000fc400078e0024 */
[----:B------:R-:W-:Y:S01]  /*126f0*/  IMAD.MOV.U32 R7, RZ, RZ, R38 ;  /* 0x000000ffff077224 */ /* 0x000fe200078e0026 */
[----:B------:R-:W-:Y:S01]  /*12700*/  BAR.SYNC.DEFER_BLOCKING 0x0 ;  /* 0x0000000000007b1d */ /* 0x000fe20000010000 */
[----:B------:R-:W-:Y:S02]  /*12710*/  IMAD.MOV.U32 R14, RZ, RZ, R37 ;  /* 0x000000ffff0e7224 */ /* 0x000fe400078e0025 */
[----:B------:R-:W-:-:S03]  /*12720*/  IMAD.MOV.U32 R15, RZ, RZ, R39 ;  /* 0x000000ffff0f7224 */ /* 0x000fc600078e0027 */
[----:B--2---:R-:W-:Y:S02]  /*12730*/  STSM.16.M88.4 [R0], R4 ;  /* 0x0000000400007844 */ /* 0x004fe40000000200 */
[----:B------:R-:W-:Y:S06]  /*12740*/  BAR.SYNC.DEFER_BLOCKING 0x0 ;  /* 0x0000000000007b1d */ /* 0x000fec0000010000 */
[----:B------:R-:W2:Y:S02]  /*12750*/  LDS.128 R4, [R252] ;  /* 0x00000000fc047984 */ /* 0x000ea40000000c00 */
[----:B------:R-:W-:Y:S06]  /*12760*/  BAR.SYNC.DEFER_BLOCKING 0x0 ;  /* 0x0000000000007b1d */ /* 0x000fec0000010000 */
[----:B---3--:R3:W-:Y:S02]  /*12770*/  STSM.16.M88.4 [R0], R12 ;  /* 0x0000000c00007844 */ /* 0x0087e40000000200 */
[----:B------:R-:W-:Y:S06]  /*12780*/  BAR.SYNC.DEFER_BLOCKING 0x0 ;  /* 0x0000000000007b1d */ /* 0x000fec0000010000 */
[----:B---3--:R-:W3:Y:S04]  /*12790*/  LDL.LU R12, [R1+0x40] ;  /* 0x00004000010c7983 */ /* 0x008ee80000300800 */
[----:B------:R-:W3:Y:S04]  /*127a0*/  LDL.LU R13, [R1+0x48] ;  /* 0x00004800010d7983 */ /* 0x000ee80000300800 */
[----:B------:R-:W4:Y:S04]  /*127b0*/  LDL.LU R20, [R1+0x44] ;  /* 0x0000440001147983 */ /* 0x000f280000300800 */
[----:B------:R-:W4:Y:S04]  /*127c0*/  LDL.LU R21, [R1+0x4c] ;  /* 0x00004c0001157983 */ /* 0x000f280000300800 */
[----:B------:R-:W2:Y:S01]  /*127d0*/  LDS.128 R24, [R252] ;  /* 0x00000000fc187984 */ /* 0x000ea20000000c00 */
[----:B------:R-:W-:-:S02]  /*127e0*/  IMAD.MOV.U32 R14, RZ, RZ, R40 ;  /* 0x000000ffff0e7224 */ /* 0x000fc400078e0028 */
[----:B------:R-:W-:Y:S01]  /*127f0*/  IMAD.MOV.U32 R15, RZ, RZ, R42 ;  /* 0x000000ffff0f7224 */ /* 0x000fe200078e002a */
[----:B------:R-:W-:Y:S06]  /*12800*/  BAR.SYNC.DEFER_BLOCKING 0x0 ;  /* 0x0000000000007b1d */ /* 0x000fec0000010000 */
[----:B---3--:R-:W-:Y:S02]  /*12810*/  STSM.16.M88.4 [R0], R12 ;  /* 0x0000000c00007844 */ /* 0x008fe40000000200 */
[----:B------:R-:W-:Y:S06]  /*12820*/  BAR.SYNC.DEFER_BLOCKING 0x0 ;  /* 0x0000000000007b1d */ /* 0x000fec0000010000 */
[----:B------:R-:W3:Y:S02]  /*12830*/  LDS.128 R12, [R252] ;  /* 0x00000000fc0c7984 */ /* 0x000ee40000000c00 */
[----:B------:R-:W-:Y:S06]  /*12840*/  BAR.SYNC.DEFER_BLOCKING 0x0 ;  /* 0x0000000000007b1d */ /* 0x000fec0000010000 */
[----:B----4-:R4:W-:Y:S02]  /*12850*/  STSM.16.M88.4 [R0], R20 ;  /* 0x0000001400007844 */ /* 0x0109e40000000200 */
[----:B------:R-:W-:Y:S06]  /*12860*/  BAR.SYNC.DEFER_BLOCKING 0x0 ;  /* 0x0000000000007b1d */ /* 0x000fec0000010000 */
[----:B----4-:R-:W4:Y:S04]  /*12870*/  LDL.LU R20, [R1+0x50] ;  /* 0x0000500001147983 */ /* 0x010f280000300800 */
[----:B------:R-:W4:Y:S04]  /*12880*/  LDL.LU R21, [R1+0x58] ;  /* 0x0000580001157983 */ /* 0x000f280000300800 */
[----:B------:R-:W2:Y:S04]  /*12890*/  LDL.LU R28, [R1+0x54] ;  /* 0x00005400011c7983 */ /* 0x000ea80000300800 */
[----:B------:R-:W2:Y:S04]  /*128a0*/  LDL.LU R29, [R1+0x5c] ;  /* 0x00005c00011d7983 */ /* 0x000ea80000300800 */
[----:B------:R-:W3:Y:S01]  /*128b0*/  LDS.128 R32, [R252] ;  /* 0x00000000fc207984 */ /* 0x000ee20000000c00 */
[----:B------:R-:W-:-:S02]  /*128c0*/  IMAD.MOV.U32 R22, RZ, RZ, R44 ;  /* 0x000000ffff167224 */ /* 0x000fc400078e002c */
[----:B------:R-:W-:Y:S01]  /*128d0*/  IMAD.MOV.U32 R23, RZ, RZ, R46 ;  /* 0x000000ffff177224 */ /* 0x000fe200078e002e */
[----:B------:R-:W-:Y:S01]  /*128e0*/  BAR.SYNC.DEFER_BLOCKING 0x0 ;  /* 0x0000000000007b1d */ /* 0x000fe20000010000 */
[----:B------:R-:W-:Y:S02]  /*128f0*/  IMAD.MOV.U32 R30, RZ, RZ, R45 ;  /* 0x000000ffff1e7224 */ /* 0x000fe400078e002d */
[----:B------:R-:W-:-:S03]  /*12900*/  IMAD.MOV.U32 R31, RZ, RZ, R47 ;  /* 0x000000ffff1f7224 */ /* 0x000fc600078e002f */
[----:B----4-:R-:W-:Y:S02]  /*12910*/  STSM.16.M88.4 [R0], R20 ;  /* 0x0000001400007844 */ /* 0x010fe40000000200 */
[----:B------:R-:W-:Y:S06]  /*12920*/  BAR.SYNC.DEFER_BLOCKING 0x0 ;  /* 0x0000000000007b1d */ /* 0x000fec0000010000 */
[----:B------:R-:W4:Y:S02]  /*12930*/  LDS.128 R20, [R252] ;  /* 0x00000000fc147984 */ /* 0x000f240000000c00 */
[----:B------:R-:W-:Y:S06]  /*12940*/  BAR.SYNC.DEFER_BLOCKING 0x0 ;  /* 0x0000000000007b1d */ /* 0x000fec0000010000 */
[----:B--2---:R2:W-:Y:S02]  /*12950*/  STSM.16.M88.4 [R0], R28 ;  /* 0x0000001c00007844 */ /* 0x0045e40000000200 */
        /* <DEDUP_REMOVED lines=24> */
[----:B------:R-:W-:Y:S01]  /*12ae0*/  BAR.SYNC.DEFER_BLOCKING 0x0 ;  /* 0x0000000000007b1d */ /* 0x000fe20000010000 */
[----:B------:R-:W-:Y:S02]  /*12af0*/  IMAD.MOV.U32 R46, RZ, RZ, R53 ;  /* 0x000000ffff2e7224 */ /* 0x000fe400078e0035 */
[----:B------:R-:W-:-:S03]  /*12b00*/  IMAD.MOV.U32 R47, RZ, RZ, R55 ;  /* 0x000000ffff2f7224 */ /* 0x000fc600078e0037 */
[----:B---3--:R-:W-:Y:S02]  /*12b10*/  STSM.16.M88.4 [R0], R36 ;  /* 0x0000002400007844 */ /* 0x008fe40000000200 */
[----:B------:R-:W-:Y:S06]  /*12b20*/  BAR.SYNC.DEFER_BLOCKING 0x0 ;  /* 0x0000000000007b1d */ /* 0x000fec0000010000 */
[----:B------:R-:W3:Y:S02]  /*12b30*/  LDS.128 R36, [R252] ;  /* 0x00000000fc247984 */ /* 0x000ee40000000c00 */
[----:B------:R-:W-:Y:S06]  /*12b40*/  BAR.SYNC.DEFER_BLOCKING 0x0 ;  /* 0x0000000000007b1d */ /* 0x000fec0000010000 */
[----:B----4-:R4:W-:Y:S04]  /*12b50*/  STSM.16.M88.4 [R0], R44 ;  /* 0x0000002c00007844 */ /* 0x0109e80000000200 */
[----:B----4-:R-:W4:Y:S04]  /*12b60*/  LDL.LU R44, [R1+0x80] ;  /* 0x00008000012c7983 */ /* 0x010f280000300800 */
[----:B------:R-:W4:Y:S04]  /*12b70*/  LDL.LU R45, [R1+0x88] ;  /* 0x00008800012d7983 */ /* 0x000f280000300800 */
[----:B------:R-:W2:Y:S04]  /*12b80*/  LDL.LU R52, [R1+0x84] ;  /* 0x0000840001347983 */ /* 0x000ea80000300800 */
[----:B------:R-:W2:Y:S01]  /*12b90*/  LDL.LU R53, [R1+0x8c] ;  /* 0x00008c0001357983 */ /* 0x000ea20000300800 */
[----:B------:R-:W-:-:S02]  /*12ba0*/  IMAD.MOV.U32 R46, RZ, RZ, R56 ;  /* 0x000000ffff2e7224 */ /* 0x000fc400078e0038 */
[----:B------:R-:W-:Y:S01]  /*12bb0*/  IMAD.MOV.U32 R47, RZ, RZ, R58 ;  /* 0x000000ffff2f7224 */ /* 0x000fe200078e003a */
[----:B------:R-:W-:Y:S01]  /*12bc0*/  BAR.SYNC.DEFER_BLOCKING 0x0 ;  /* 0x0000000000007b1d */ /* 0x000fe20000010000 */
[----:B------:R-:W-:Y:S02]  /*12bd0*/  IMAD.MOV.U32 R54, RZ, RZ, R57 ;  /* 0x000000ffff367224 */ /* 0x000fe400078e0039 */
[----:B------:R-:W-:-:S03]  /*12be0*/  IMAD.MOV.U32 R55, RZ, RZ, R59 ;  /* 0x000000ffff377224 */ /* 0x000fc600078e003b */
[----:B------:R-:W3:Y:S02]  /*12bf0*/  LDS.128 R56, [R252] ;  /* 0x00000000fc387984 */ /* 0x000ee40000000c00 */
[----:B------:R-:W-:Y:S06]  /*12c00*/  BAR.SYNC.DEFER_BLOCKING 0x0 ;  /* 0x0000000000007b1d */ /* 0x000fec0000010000 */
[----:B----4-:R-:W-:Y:S02]  /*12c10*/  STSM.16.M88.4 [R0], R44 ;  /* 0x0000002c00007844 */ /* 0x010fe40000000200 */
[----:B------:R-:W-:Y:S06]  /*12c20*/  BAR.SYNC.DEFER_BLOCKING 0x0 ;  /* 0x0000000000007b1d */ /* 0x000fec0000010000 */
[----:B------:R-:W4:Y:S02]  /*12c30*/  LDS.128 R44, [R252] ;  /* 0x00000000fc2c7984 */ /* 0x000f240000000c00 */
[----:B------:R-:W-:Y:S06]  /*12c40*/  BAR.SYNC.DEFER_BLOCKING 0x0 ;  /* 0x0000000000007b1d */ /* 0x000fec0000010000 */
[----:B--2---:R2:W-:Y:S04]  /*12c50*/  STSM.16.M88.4 [R0], R52 ;  /* 0x0000003400007844 */ /* 0x0045e80000000200 */
[----:B--2---:R-:W2:Y:S04]  /*12c60*/  LDL.LU R52, [R1+0x90] ;  /* 0x0000900001347983 */ /* 0x004ea80000300800 */
[----:B------:R-:W2:Y:S04]  /*12c70*/  LDL.LU R53, [R1+0x98] ;  /* 0x0000980001357983 */ /* 0x000ea80000300800 */
[----:B------:R-:W3:Y:S04]  /*12c80*/  LDL.LU R152, [R1+0x94] ;  /* 0x0000940001987983 */ /* 0x000ee80000300800 */
[----:B------:R-:W3:Y:S01]  /*12c90*/  LDL.LU R153, [R1+0x9c] ;  /* 0x00009c0001997983 */ /* 0x000ee20000300800 */
[----:B------:R-:W-:Y:S01]  /*12ca0*/  BAR.SYNC.DEFER_BLOCKING 0x0 ;  /* 0x0000000000007b1d */ /* 0x000fe20000010000 */
[----:B------:R-:W-:-:S02]  /*12cb0*/  IMAD.MOV.U32 R54, RZ, RZ, R60 ;  /* 0x000000ffff367224 */ /* 0x000fc400078e003c */
[----:B------:R-:W-:-:S03]  /*12cc0*/  IMAD.MOV.U32 R55, RZ, RZ, R62 ;  /* 0x000000ffff377224 */ /* 0x000fc600078e003e */
[----:B------:R-:W4:Y:S02]  /*12cd0*/  LDS.128 R60, [R252] ;  /* 0x00000000fc3c7984 */ /* 0x000f240000000c00 */
[----:B------:R-:W-:Y:S06]  /*12ce0*/  BAR.SYNC.DEFER_BLOCKING 0x0 ;  /* 0x0000000000007b1d */ /* 0x000fec0000010000 */
[----:B--2---:R-:W-:Y:S02]  /*12cf0*/  STSM.16.M88.4 [R0], R52 ;  /* 0x0000003400007844 */ /* 0x004fe40000000200 */
[----:B------:R-:W-:Y:S06]  /*12d00*/  BAR.SYNC.DEFER_BLOCKING 0x0 ;  /* 0x0000000000007b1d */ /* 0x000fec0000010000 */
[----:B------:R-:W2:Y:S02]  /*12d10*/  LDS.128 R52, [R252] ;  /* 0x00000000fc347984 */ /* 0x000ea40000000c00 */
[----:B------:R-:W-:Y:S06]  /*12d20*/  BAR.SYNC.DEFER_BLOCKING 0x0 ;  /* 0x0000000000007b1d */ /* 0x000fec0000010000 */
[----:B---3--:R3:W-:Y:S04]  /*12d30*/  STSM.16.M88.4 [R0], R152 ;  /* 0x0000009800007844 */ /* 0x0087e80000000200 */
[----:B---3--:R-:W3:Y:S04]  /*12d40*/  LDL.LU R152, [R1+0xa0] ;  /* 0x0000a00001987983 */ /* 0x008ee80000300800 */
[----:B------:R-:W3:Y:S04]  /*12d50*/  LDL.LU R153, [R1+0xa8] ;  /* 0x0000a80001997983 */ /* 0x000ee80000300800 */
[----:B------:R-:W4:Y:S04]  /*12d60*/  LDL.LU R156, [R1+0xa4] ;  /* 0x0000a400019c7983 */ /* 0x000f280000300800 */
[----:B------:R-:W4:Y:S01]  /*12d70*/  LDL.LU R157, [R1+0xac] ;  /* 0x0000ac00019d7983 */ /* 0x000f220000300800 */
[----:B------:R-:W-:Y:S01]  /*12d80*/  BAR.SYNC.DEFER_BLOCKING 0x0 ;  /* 0x0000000000007b1d */ /* 0x000fe20000010000 */
[----:B------:R-:W-:-:S02]  /*12d90*/  IMAD.MOV.U32 R154, RZ, RZ, R64 ;  /* 0x000000ffff9a7224 */ /* 0x000fc400078e0040 */
[----:B------:R-:W-:-:S03]  /*12da0*/  IMAD.MOV.U32 R155, RZ, RZ, R66 ;  /* 0x000000ffff9b7224 */ /* 0x000fc600078e0042 */
[----:B------:R-:W2:Y:S02]  /*12db0*/  LDS.128 R64, [R252] ;  /* 0x00000000fc407984 */ /* 0x000ea40000000c00 */
[----:B------:R-:W-:Y:S06]  /*12dc0*/  BAR.SYNC.DEFER_BLOCKING 0x0 ;  /* 0x0000000000007b1d */ /* 0x000fec0000010000 */
        /* <DEDUP_REMOVED lines=9> */
[----:B------:R-:W-:Y:S01]  /*12e60*/  BAR.SYNC.DEFER_BLOCKING 0x0 ;  /* 0x0000000000007b1d */ /* 0x000fe20000010000 */
[----:B------:R-:W-:-:S02]  /*12e70*/  IMAD.MOV.U32 R158, RZ, RZ, R68 ;  /* 0x000000ffff9e7224 */ /* 0x000fc400078e0044 */
        /* <DEDUP_REMOVED lines=273> */
[----:B---3--:R3:W-:Y:S02]  /*13f90*/  STSM.16.M88.4 [R0], R236 ;  /* 0x000000ec00007844 */ /* 0x0087e40000000200 */
[----:B------:R-:W-:Y:S06]  /*13fa0*/  BAR.SYNC.DEFER_BLOCKING 0x0 ;  /* 0x0000000000007b1d */ /* 0x000fec0000010000 */
[----:B---3--:R-:W3:Y:S04]  /*13fb0*/  LDL.LU R236, [R1+0x1f0] ;  /* 0x0001f00001ec7983 */ /* 0x008ee80000300800 */
[----:B------:R-:W4:Y:S04]  /*13fc0*/  LDL.LU R250, [R1] ;  /* 0x0000000001fa7983 */ /* 0x000f280000300800 */
[----:B------:R-:W3:Y:S04]  /*13fd0*/  LDL.LU R237, [R1+0x1f8] ;  /* 0x0001f80001ed7983 */ /* 0x000ee80000300800 */
[----:B------:R-:W2:Y:S01]  /*13fe0*/  LDS.128 R240, [R252] ;  /* 0x00000000fcf07984 */ /* 0x000ea20000000c00 */
[----:B------:R-:W-:-:S02]  /*13ff0*/  IMAD.MOV.U32 R238, RZ, RZ, R148 ;  /* 0x000000ffffee7224 */ /* 0x000fc400078e0094 */
[----:B------:R-:W-:Y:S01]  /*14000*/  IMAD.MOV.U32 R239, RZ, RZ, R150 ;  /* 0x000000ffffef7224 */ /* 0x000fe200078e0096 */
[----:B------:R-:W-:Y:S06]  /*14010*/  BAR.SYNC.DEFER_BLOCKING 0x0 ;  /* 0x0000000000007b1d */ /* 0x000fec0000010000 */
[----:B---3--:R3:W-:Y:S04]  /*14020*/  STSM.16.M88.4 [R0], R236 ;  /* 0x000000ec00007844 */ /* 0x0087e80000000200 */
[----:B---3--:R-:W3:Y:S04]  /*14030*/  LDL.LU R236, [R1+0x1f4] ;  /* 0x0001f40001ec7983 */ /* 0x008ee80000300800 */
[----:B------:R-:W3:Y:S01]  /*14040*/  LDL.LU R237, [R1+0x1fc] ;  /* 0x0001fc0001ed7983 */ /* 0x000ee20000300800 */
[----:B------:R-:W-:-:S02]  /*14050*/  IMAD.MOV.U32 R238, RZ, RZ, R149 ;  /* 0x000000ffffee7224 */ /* 0x000fc400078e0095 */
[----:B------:R-:W-:Y:S01]  /*14060*/  IMAD.MOV.U32 R239, RZ, RZ, R151 ;  /* 0x000000ffffef7224 */ /* 0x000fe200078e0097 */
[----:B------:R-:W-:Y:S06]  /*14070*/  BAR.SYNC.DEFER_BLOCKING 0x0 ;  /* 0x0000000000007b1d */ /* 0x000fec0000010000 */
[----:B------:R-:W2:Y:S04]  /*14080*/  LDL.LU R251, [R1+0x8] ;  /* 0x0000080001fb7983 */ /* 0x000ea80000300800 */
[----:B------:R-:W1:Y:S01]  /*14090*/  LDS.128 R148, [R252] ;  /* 0x00000000fc947984 */ /* 0x000e620000000c00 */
[----:B------:R-:W-:Y:S06]  /*140a0*/  BAR.SYNC.DEFER_BLOCKING 0x0 ;  /* 0x0000000000007b1d */ /* 0x000fec0000010000 */
[----:B---3--:R3:W-:Y:S04]  /*140b0*/  STSM.16.M88.4 [R0], R236 ;  /* 0x000000ec00007844 */ /* 0x0087e80000000200 */
[----:B---3--:R-:W3:Y:S01]  /*140c0*/  LDL.LU R0, [R1+0x200] ;  /* 0x0002000001007983 */ /* 0x008ee20000300800 */
[----:B------:R-:W-:Y:S01]  /*140d0*/  IMAD R11, R8, UR5, RZ ;  /* 0x00000005080b7c24 */ /* 0x000fe2000f8e02ff */
[----:B------:R-:W-:Y:S01]  /*140e0*/  BAR.SYNC.DEFER_BLOCKING 0x0 ;  /* 0x0000000000007b1d */ /* 0x000fe20000010000 */
[----:B------:R-:W-:-:S02]  /*140f0*/  LEA R2, P6, R3, UR6, 0x2 ;  /* 0x0000000603027c11 */ /* 0x000fc4000f8c10ff */
[----:B------:R-:W-:Y:S02]  /*14100*/  VIADD R9, R11, UR5 ;  /* 0x000000050b097c36 */ /* 0x000fe40008000000 */
[----:B------:R-:W-:Y:S01]  /*14110*/  LEA.HI.X.SX32 R3, R3, UR7, 0x2, P6 ;  /* 0x0000000703037c11 */ /* 0x000fe2000b0f16ff */
[----:B------:R-:W-:Y:S01]  /*14120*/  ULDC UR6, c[0x0][0x248] ;  /* 0x0000920000067ab9 */ /* 0x000fe20000000800 */
[CC--:B------:R-:W-:Y:S01]  /*14130*/  LEA R10, P6, R11.reuse, R2.reuse, 0x2 ;  /* 0x000000020b0a7211 */ /* 0x0c0fe200078c10ff */
[----:B------:R-:W2:Y:S01]  /*14140*/  LDL.LU R238, [R1+0x4] ;  /* 0x0000040001ee7983 */ /* 0x000ea20000300800 */
[----:B------:R-:W-:Y:S02]  /*14150*/  ULDC UR7, c[0x0][0x22c] ;  /* 0x00008b0000077ab9 */ /* 0x000fe40000000800 */
[----:B------:R-:W-:Y:S01]  /*14160*/  LEA.HI.X.SX32 R11, R11, R3, 0x2, P6 ;  /* 0x000000030b0b7211 */ /* 0x000fe200030f16ff */
[----:B------:R-:W2:Y:S01]  /*14170*/  LDL.LU R239, [R1+0xc] ;  /* 0x00000c0001ef7983 */ /* 0x000ea20000300800 */
[----:B------:R-:W-:-:S04]  /*14180*/  LEA R236, P6, R9, R2, 0x2 ;  /* 0x0000000209ec7211 */ /* 0x000fc800078c10ff */
[C---:B------:R-:W-:Y:S01]  /*14190*/  LEA.HI.X.SX32 R237, R9.reuse, R3, 0x2, P6 ;  /* 0x0000000309ed7211 */ /* 0x040fe200030f16ff */
[----:B---3--:R-:W-:Y:S04]  /*141a0*/  @P5 STG.E desc[UR16][R10.64], R0 ;  /* 0x000000000a005986 */ /* 0x008fe8000c101910 */
[----:B----4-:R3:W-:Y:S04]  /*141b0*/  @P4 STG.E desc[UR16][R236.64], R250 ;  /* 0x000000faec004986 */ /* 0x0107e8000c101910 */
[----:B---3--:R-:W3:Y:S04]  /*141c0*/  LDL.LU R250, [R1+0x3f8] ;  /* 0x0003f80001fa7983 */ /* 0x008ee80000300800 */
[----:B------:R-:W4:Y:S01]  /*141d0*/  LDL.LU R237, [R1+0x204] ;  /* 0x0002040001ed7983 */ /* 0x000f220000300800 */
[----:B------:R-:W-:-:S02]  /*141e0*/  VIADD R0, R9, UR5 ;  /* 0x0000000509007c36 */ /* 0x000fc40008000000 */
[----:B------:R-:W-:-:S03]  /*141f0*/  VIADD R11, R8, 0x5 ;  /* 0x00000005080b7836 */ /* 0x000fc60000000000 */
[----:B------:R-:W-:Y:S02]  /*14200*/  LEA R10, P6, R0, R2, 0x2 ;  /* 0x00000002000a7211 */ /* 0x000fe400078c10ff */
[----:B------:R-:W-:Y:S01]  /*14210*/  ISETP.LT.AND P5, PT, R11, UR4, !P0 ;  /* 0x000000040b007c0c */ /* 0x000fe2000c7a1270 */
[----:B------:R-:W-:Y:S01]  /*14220*/  VIADD R9, R8, 0x6 ;  /* 0x0000000608097836 */ /* 0x000fe20000000000 */
[C---:B------:R-:W-:Y:S01]  /*14230*/  LEA.HI.X.SX32 R11, R0.reuse, R3, 0x2, P6 ;  /* 0x00000003000b7211 */ /* 0x040fe200030f16ff */
[----:B------:R-:W-:Y:S01]  /*14240*/  VIADD R0, R0, UR5 ;  /* 0x0000000500007c36 */ /* 0x000fe20008000000 */
[----:B------:R-:W-:-:S03]  /*14250*/  ULDC UR4, c[0x0][0x22c] ;  /* 0x00008b0000047ab9 */ /* 0x000fc60000000800 */
[----:B----4-:R4:W-:Y:S01]  /*14260*/  @P3 STG.E desc[UR16][R10.64], R237 ;  /* 0x000000ed0a003986 */ /* 0x0109e2000c101910 */
[----:B------:R-:W-:-:S04]  /*14270*/  LEA R236, P3, R0, R2, 0x2 ;  /* 0x0000000200ec7211 */ /* 0x000fc800078610ff */
[----:B----4-:R-:W-:-:S05]  /*14280*/  LEA.HI.X.SX32 R237, R0, R3, 0x2, P3 ;  /* 0x0000000300ed7211 */ /* 0x010fca00018f16ff */
[----:B--2---:R2:W-:Y:S04]  /*14290*/  @P2 STG.E desc[UR16][R236.64], R238 ;  /* 0x000000eeec002986 */ /* 0x0045e8000c101910 */
[----:B--2---:R-:W2:Y:S01]  /*142a0*/  LDL.LU R237, [R1+0x208] ;  /* 0x0002080001ed7983 */ /* 0x004ea20000300800 */
[----:B------:R-:W-:Y:S01]  /*142b0*/  VIADD R10, R8, 0x7 ;  /* 0x00000007080a7836 */ /* 0x000fe20000000000 */
[----:B------:R-:W-:Y:S01]  /*142c0*/  ISETP.LT.AND P4, PT, R9, UR4, !P0 ;  /* 0x0000000409007c0c */ /* 0x000fe2000c781270 */
[----:B------:R-:W-:Y:S01]  /*142d0*/  VIADD R9, R0, UR5 ;  /* 0x0000000500097c36 */ /* 0x000fe20008000000 */
[----:B------:R-:W-:Y:S01]  /*142e0*/  ULDC UR4, c[0x0][0x22c] ;  /* 0x00008b0000047ab9 */ /* 0x000fe20000000800 */
[----:B------:R-:W-:Y:S01]  /*142f0*/  VIADD R0, R8, 0x8 ;  /* 0x0000000808007836 */ /* 0x000fe20000000000 */
[----:B------:R-:W-:Y:S01]  /*14300*/  ISETP.LT.AND P3, PT, R10, UR4, !P0 ;  /* 0x000000040a007c0c */ /* 0x000fe2000c761270 */
[----:B------:R-:W-:Y:S01]  /*14310*/  ULDC UR4, c[0x0][0x22c] ;  /* 0x00008b0000047ab9 */ /* 0x000fe20000000800 */
[----:B------:R-:W-:-:S02]  /*14320*/  LEA R10, P6, R9, R2, 0x2 ;  /* 0x00000002090a7211 */ /* 0x000fc400078c10ff */
[----:B------:R-:W-:Y:S01]  /*14330*/  ISETP.LT.AND P2, PT, R0, UR4, !P0 ;  /* 0x0000000400007c0c */ /* 0x000fe2000c741270 */
[C---:B------:R-:W-:Y:S01]  /*14340*/  VIADD R0, R9.reuse, UR5 ;  /* 0x0000000509007c36 */ /* 0x040fe20008000000 */
[-C--:B------:R-:W-:Y:S01]  /*14350*/  LEA.HI.X.SX32 R11, R9, R3.reuse, 0x2, P6 ;  /* 0x00000003090b7211 */ /* 0x080fe200030f16ff */
[----:B------:R-:W-:Y:S02]  /*14360*/  ULDC UR4, c[0x0][0x22c] ;  /* 0x00008b0000047ab9 */ /* 0x000fe40000000800 */
[C---:B------:R-:W-:Y:S01]  /*14370*/  VIADD R238, R0.reuse, UR5 ;  /* 0x0000000500ee7c36 */ /* 0x040fe20008000000 */
[-C--:B------:R-:W-:Y:S01]  /*14380*/  LEA R236, P6, R0, R2.reuse, 0x2 ;  /* 0x0000000200ec7211 */ /* 0x080fe200078c10ff */
[----:B------:R-:W-:Y:S01]  /*14390*/  VIADD R9, R8, 0x9 ;  /* 0x0000000908097836 */ /* 0x000fe20000000000 */
[----:B--2---:R2:W-:Y:S04]  /*143a0*/  @P1 STG.E desc[UR16][R10.64], R237 ;  /* 0x000000ed0a001986 */ /* 0x0045e8000c101910 */
[----:B------:R-:W-:Y:S01]  /*143b0*/  ISETP.LT.AND P1, PT, R9, UR4, !P0 ;  /* 0x0000000409007c0c */ /* 0x000fe2000c721270 */
[----:B------:R-:W-:Y:S01]  /*143c0*/  ULDC UR4, c[0x0][0x22c] ;  /* 0x00008b0000047ab9 */ /* 0x000fe20000000800 */
[----:B------:R-:W-:Y:S01]  /*143d0*/  VIADD R9, R238, UR5 ;  /* 0x00000005ee097c36 */ /* 0x000fe20008000000 */
[----:B--2---:R-:W-:Y:S01]  /*143e0*/  LEA.HI.X.SX32 R237, R0, R3, 0x2, P6 ;  /* 0x0000000300ed7211 */ /* 0x004fe200030f16ff */
[----:B------:R-:W-:Y:S01]  /*143f0*/  VIADD R0, R8, 0xa ;  /* 0x0000000a08007836 */ /* 0x000fe20000000000 */
[----:B------:R-:W-:-:S03]  /*14400*/  LEA R10, P6, R238, R2, 0x2 ;  /* 0x00000002ee0a7211 */ /* 0x000fc600078c10ff */
[----:B------:R2:W-:Y:S01]  /*14410*/  @P5 STG.E desc[UR16][R236.64], R251 ;  /* 0x000000fbec005986 */ /* 0x0005e2000c101910 */
[----:B------:R-:W-:Y:S02]  /*14420*/  LEA.HI.X.SX32 R11, R238, R3, 0x2, P6 ;  /* 0x00000003ee0b7211 */ /* 0x000fe400030f16ff */
[----:B------:R-:W-:Y:S01]  /*14430*/  ISETP.LT.AND P5, PT, R0, UR4, !P0 ;  /* 0x0000000400007c0c */ /* 0x000fe2000c7a1270 */
[----:B------:R-:W4:Y:S01]  /*14440*/  LDL.LU R238, [R1+0x10] ;  /* 0x0000100001ee7983 */ /* 0x000f220000300800 */
[----:B------:R-:W-:-:S03]  /*14450*/  ULDC UR4, c[0x0][0x22c] ;  /* 0x00008b0000047ab9 */ /* 0x000fc60000000800 */
[----:B--2---:R-:W2:Y:S04]  /*14460*/  LDL.LU R251, [R1+0x3f4] ;  /* 0x0003f40001fb7983 */ /* 0x004ea80000300800 */
[----:B------:R-:W3:Y:S01]  /*14470*/  LDL.LU R0, [R1+0x20c] ;  /* 0x00020c0001007983 */ /* 0x000ee20000300800 */
[----:B------:R-:W-:-:S04]  /*14480*/  LEA R236, P6, R9, R2, 0x2 ;  /* 0x0000000209ec7211 */ /* 0x000fc800078c10ff */
[C---:B------:R-:W-:Y:S01]  /*14490*/  LEA.HI.X.SX32 R237, R9.reuse, R3, 0x2, P6 ;  /* 0x0000000309ed7211 */ /* 0x040fe200030f16ff */
[----:B---3--:R3:W-:Y:S02]  /*144a0*/  @P4 STG.E desc[UR16][R10.64], R0 ;  /* 0x000000000a004986 */ /* 0x0087e4000c101910 */
[----:B---3--:R-:W-:Y:S02]  /*144b0*/  VIADD R0, R9, UR5 ;  /* 0x0000000509007c36 */ /* 0x008fe40008000000 */
[----:B------:R-:W-:-:S03]  /*144c0*/  VIADD R11, R8, 0xb ;  /* 0x0000000b080b7836 */ /* 0x000fc60000000000 */
[----:B------:R-:W-:Y:S02]  /*144d0*/  LEA R10, P6, R0, R2, 0x2 ;  /* 0x00000002000a7211 */ /* 0x000fe400078c10ff */
[----:B------:R-:W-:Y:S01]  /*144e0*/  ISETP.LT.AND P4, PT, R11, UR4, !P0 ;  /* 0x000000040b007c0c */ /* 0x000fe2000c781270 */
[----:B------:R-:W-:Y:S01]  /*144f0*/  VIADD R9, R8, 0xc ;  /* 0x0000000c08097836 */ /* 0x000fe20000000000 */
[C---:B------:R-:W-:Y:S01]  /*14500*/  LEA.HI.X.SX32 R11, R0.reuse, R3, 0x2, P6 ;  /* 0x00000003000b7211 */ /* 0x040fe200030f16ff */
[----:B------:R-:W-:Y:S01]  /*14510*/  VIADD R0, R0, UR5 ;  /* 0x0000000500007c36 */ /* 0x000fe20008000000 */
[----:B------:R3:W-:Y:S01]  /*14520*/  @P3 STG.E desc[UR16][R236.64], R239 ;  /* 0x000000efec003986 */ /* 0x0007e2000c101910 */
[----:B------:R-:W-:-:S03]  /*14530*/  ULDC UR4, c[0x0][0x22c] ;  /* 0x00008b0000047ab9 */ /* 0x000fc60000000800 */
[----:B----4-:R4:W-:Y:S01]  /*14540*/  @P2 STG.E desc[UR16][R10.64], R238 ;  /* 0x000000ee0a002986 */ /* 0x0109e2000c101910 */
[----:B------:R-:W-:Y:S01]  /*14550*/  ISETP.LT.AND P3, PT, R9, UR4, !P0 ;  /* 0x0000000409007c0c */ /* 0x000fe2000c761270 */
[----:B------:R-:W-:Y:S01]  /*14560*/  ULDC UR4, c[0x0][0x22c] ;  /* 0x00008b0000047ab9 */ /* 0x000fe20000000800 */
[----:B---3--:R-:W-:Y:S01]  /*14570*/  LEA R236, P2, R0, R2, 0x2 ;  /* 0x0000000200ec7211 */ /* 0x008fe200078410ff */
[----:B------:R-:W3:Y:S01]  /*14580*/  LDL.LU R239, [R1+0x1c] ;  /* 0x00001c0001ef7983 */ /* 0x000ee20000300800 */
[----:B----4-:R-:W-:Y:S02]  /*14590*/  VIADD R238, R8, 0xd ;  /* 0x0000000d08ee7836 */ /* 0x010fe40000000000 */
[----:B------:R-:W-:-:S03]  /*145a0*/  LEA.HI.X.SX32 R237, R0, R3, 0x2, P2 ;  /* 0x0000000300ed7211 */ /* 0x000fc600010f16ff */
[----:B------:R-:W-:Y:S02]  /*145b0*/  ISETP.LT.AND P2, PT, R238, UR4, !P0 ;  /* 0x00000004ee007c0c */ /* 0x000fe4000c741270 */
[----:B------:R4:W-:Y:S01]  /*145c0*/  @P1 STG.E desc[UR16][R236.64], R248 ;  /* 0x000000f8ec001986 */ /* 0x0009e2000c101910 */
[----:B------:R-:W-:Y:S01]  /*145d0*/  VIADD R9, R0, UR5 ;  /* 0x0000000500097c36 */ /* 0x000fe20008000000 */
[----:B------:R-:W-:Y:S02]  /*145e0*/  ULDC UR4, c[0x0][0x22c] ;  /* 0x00008b0000047ab9 */ /* 0x000fe40000000800 */
[----:B------:R-:W2:Y:S04]  /*145f0*/  LDL.LU R238, [R1+0x14] ;  /* 0x0000140001ee7983 */ /* 0x000ea80000300800 */
[----:B----4-:R-:W4:Y:S01]  /*14600*/  LDL.LU R248, [R1+0x18] ;  /* 0x0000180001f87983 */ /* 0x010f220000300800 */
[----:B------:R-:W-:Y:S01]  /*14610*/  VIADD R0, R8, 0xe ;  /* 0x0000000e08007836 */ /* 0x000fe20000000000 */
[C---:B------:R-:W-:Y:S01]  /*14620*/  LEA R10, P6, R9.reuse, R2, 0x2 ;  /* 0x00000002090a7211 */ /* 0x040fe200078c10ff */
[----:B------:R-:W-:-:S03]  /*14630*/  VIADD R237, R9, UR5 ;  /* 0x0000000509ed7c36 */ /* 0x000fc60008000000 */
[----:B------:R-:W-:Y:S01]  /*14640*/  LEA.HI.X.SX32 R11, R9, R3, 0x2, P6 ;  /* 0x00000003090b7211 */ /* 0x000fe200030f16ff */
[----:B------:R-:W-:Y:S01]  /*14650*/  VIADD R9, R8, 0xf ;  /* 0x0000000f08097836 */ /* 0x000fe20000000000 */
[----:B------:R-:W-:Y:S01]  /*14660*/  ISETP.LT.AND P1, PT, R0, UR4, !P0 ;  /* 0x0000000400007c0c */ /* 0x000fe2000c721270 */
[C---:B------:R-:W-:Y:S01]  /*14670*/  VIADD R0, R237.reuse, UR5 ;  /* 0x00000005ed007c36 */ /* 0x040fe20008000000 */
[----:B------:R-:W-:Y:S01]  /*14680*/  LEA R236, P6, R237, R2, 0x2 ;  /* 0x00000002edec7211 */ /* 0x000fe200078c10ff */
[----:B------:R-:W-:-:S03]  /*14690*/  ULDC UR4, c[0x0][0x22c] ;  /* 0x00008b0000047ab9 */ /* 0x000fc60000000800 */
[----:B------:R-:W-:Y:S01]  /*146a0*/  LEA.HI.X.SX32 R237, R237, R3, 0x2, P6 ;  /* 0x00000003eded7211 */ /* 0x000fe200030f16ff */
[----:B--2---:R2:W-:Y:S01]  /*146b0*/  @P5 STG.E desc[UR16][R10.64], R238 ;  /* 0x000000ee0a005986 */ /* 0x0045e2000c101910 */
[----:B------:R-:W-:Y:S01]  /*146c0*/  ISETP.LT.AND P5, PT, R9, UR4, !P0 ;  /* 0x0000000409007c0c */ /* 0x000fe2000c7a1270 */
[----:B------:R-:W-:Y:S01]  /*146d0*/  VIADD R9, R0, UR5 ;  /* 0x0000000500097c36 */ /* 0x000fe20008000000 */
[----:B------:R-:W-:Y:S01]  /*146e0*/  ULDC UR4, c[0x0][0x22c] ;  /* 0x00008b0000047ab9 */ /* 0x000fe20000000800 */
[----:B------:R1:W-:Y:S01]  /*146f0*/  @P4 STG.E desc[UR16][R236.64], R249 ;  /* 0x000000f9ec004986 */ /* 0x0003e2000c101910 */
[----:B--2---:R-:W-:Y:S01]  /*14700*/  VIADD R238, R8, 0x10 ;  /* 0x0000001008ee7836 */ /* 0x004fe20000000000 */
[----:B------:R-:W-:-:S04]  /*14710*/  LEA R10, P6, R0, R2, 0x2 ;  /* 0x00000002000a7211 */ /* 0x000fc800078c10ff */
[-C--:B------:R-:W-:Y:S02]  /*14720*/  LEA.HI.X.SX32 R11, R0, R3.reuse, 0x2, P6 ;  /* 0x00000003000b7211 */ /* 0x080fe400030f16ff */
[----:B------:R-:W-:Y:S01]  /*14730*/  ISETP.LT.AND P4, PT, R238, UR4, !P0 ;  /* 0x00000004ee007c0c */ /* 0x000fe2000c781270 */
[C---:B------:R-:W-:Y:S01]  /*14740*/  VIADD R238, R9.reuse, UR5 ;  /* 0x0000000509ee7c36 */ /* 0x040fe20008000000 */
[CC--:B-1----:R-:W-:Y:S01]  /*14750*/  LEA R236, P6, R9.reuse, R2.reuse, 0x2 ;  /* 0x0000000209ec7211 */ /* 0x0c2fe200078c10ff */
[----:B------:R-:W-:Y:S01]  /*14760*/  VIADD R0, R8, 0x11 ;  /* 0x0000001108007836 */ /* 0x000fe20000000000 */
[----:B----4-:R1:W-:Y:S01]  /*14770*/  @P3 STG.E desc[UR16][R10.64], R248 ;  /* 0x000000f80a003986 */ /* 0x0103e2000c101910 */
[----:B------:R-:W-:Y:S01]  /*14780*/  ULDC UR4, c[0x0][0x22c] ;  /* 0x00008b0000047ab9 */ /* 0x000fe20000000800 */
[----:B------:R-:W-:Y:S02]  /*14790*/  LEA.HI.X.SX32 R237, R9, R3, 0x2, P6 ;  /* 0x0000000309ed7211 */ /* 0x000fe400030f16ff */
[----:B------:R-:W-:Y:S01]  /*147a0*/  ISETP.LT.AND P3, PT, R0, UR4, !P0 ;  /* 0x0000000400007c0c */ /* 0x000fe2000c761270 */
[----:B------:R-:W-:Y:S01]  /*147b0*/  VIADD R0, R8, 0x12 ;  /* 0x0000001208007836 */ /* 0x000fe20000000000 */
[----:B------:R-:W-:Y:S01]  /*147c0*/  ULDC UR4, c[0x0][0x22c] ;  /* 0x00008b0000047ab9 */ /* 0x000fe20000000800 */
[----:B-1----:R-:W-:-:S04]  /*147d0*/  LEA R10, P6, R238, R2, 0x2 ;  /* 0x00000002ee0a7211 */ /* 0x002fc800078c10ff */
[CC--:B------:R-:W-:Y:S01]  /*147e0*/  LEA.HI.X.SX32 R11, R238.reuse, R3.reuse, 0x2, P6 ;  /* 0x00000003ee0b7211 */ /* 0x0c0fe200030f16ff */
[----:B------:R-:W-:Y:S01]  /*147f0*/  VIADD R238, R238, UR5 ;  /* 0x00000005eeee7c36 */ /* 0x000fe20008000000 */
[----:B------:R-:W-:Y:S01]  /*14800*/  @P2 STG.E desc[UR16][R236.64], R250 ;  /* 0x000000faec002986 */ /* 0x000fe2000c101910 */
[----:B------:R-:W-:Y:S01]  /*14810*/  ISETP.LT.AND P2, PT, R0, UR4, !P0 ;  /* 0x0000000400007c0c */ /* 0x000fe2000c741270 */
[----:B------:R-:W-:Y:S01]  /*14820*/  VIADD R0, R8, 0x13 ;  /* 0x0000001308007836 */ /* 0x000fe20000000000 */
[----:B------:R-:W-:Y:S01]  /*14830*/  ULDC UR4, c[0x0][0x22c] ;  /* 0x00008b0000047ab9 */ /* 0x000fe20000000800 */
[----:B---3--:R1:W-:Y:S01]  /*14840*/  @P1 STG.E desc[UR16][R10.64], R239 ;  /* 0x000000ef0a001986 */ /* 0x0083e2000c101910 */
[C---:B------:R-:W-:Y:S01]  /*14850*/  LEA R248, P1, R238.reuse, R2, 0x2 ;  /* 0x00000002eef87211 */ /* 0x040fe200078210ff */
[C---:B------:R-:W-:Y:S01]  /*14860*/  VIADD R9, R238.reuse, UR5 ;  /* 0x00000005ee097c36 */ /* 0x040fe20008000000 */
[----:B------:R-:W-:Y:S02]  /*14870*/  ULDC UR5, c[0x0][0x22c] ;  /* 0x00008b0000057ab9 */ /* 0x000fe40000000800 */
[----:B------:R-:W-:-:S02]  /*14880*/  LEA.HI.X.SX32 R249, R238, R3, 0x2, P1 ;  /* 0x00000003eef97211 */ /* 0x000fc400008f16ff */
[----:B------:R-:W-:Y:S01]  /*14890*/  ISETP.LT.AND P1, PT, R0, UR4, !P0 ;  /* 0x0000000400007c0c */ /* 0x000fe2000c721270 */
[----:B------:R-:W-:Y:S01]  /*148a0*/  VIADD R0, R8, 0x14 ;  /* 0x0000001408007836 */ /* 0x000fe20000000000 */
[C---:B------:R-:W-:Y:S01]  /*148b0*/  LEA R238, P6, R9.reuse, R2, 0x2 ;  /* 0x0000000209ee7211 */ /* 0x040fe200078c10ff */
[----:B------:R-:W-:Y:S01]  /*148c0*/  ULDC UR4, c[0x0][0x22c] ;  /* 0x00008b0000047ab9 */ /* 0x000fe20000000800 */
[----:B------:R-:W-:Y:S02]  /*148d0*/  @P5 STG.E desc[UR16][R248.64], R251 ;  /* 0x000000fbf8005986 */ /* 0x000fe4000c101910 */
[----:B------:R-:W-:Y:S01]  /*148e0*/  ISETP.LT.AND P5, PT, R0, UR4, !P0 ;  /* 0x0000000400007c0c */ /* 0x000fe2000c7a1270 */
[----:B------:R-:W-:Y:S01]  /*148f0*/  ULDC UR4, c[0x0][0x248] ;  /* 0x0000920000047ab9 */ /* 0x000fe20000000800 */
[C---:B-1----:R-:W-:Y:S01]  /*14900*/  LEA.HI.X.SX32 R239, R9.reuse, R3, 0x2, P6 ;  /* 0x0000000309ef7211 */ /* 0x042fe200030f16ff */
[----:B------:R-:W-:Y:S01]  /*14910*/  VIADD R9, R9, UR4 ;  /* 0x0000000409097c36 */ /* 0x000fe20008000000 */
[----:B------:R-:W-:Y:S01]  /*14920*/  ULDC UR4, c[0x0][0x248] ;  /* 0x0000920000047ab9 */ /* 0x000fe20000000800 */
[----:B------:R-:W-:-:S02]  /*14930*/  VIADD R0, R8, 0x15 ;  /* 0x0000001508007836 */ /* 0x000fc40000000000 */
[C---:B------:R-:W-:Y:S01]  /*14940*/  VIADD R11, R9.reuse, UR4 ;  /* 0x00000004090b7c36 */ /* 0x040fe20008000000 */
[CC--:B------:R-:W-:Y:S01]  /*14950*/  LEA R236, P6, R9.reuse, R2.reuse, 0x2 ;  /* 0x0000000209ec7211 */ /* 0x0c0fe200078c10ff */
[----:B------:R-:W-:Y:S01]  /*14960*/  ULDC UR4, c[0x0][0x248] ;  /* 0x0000920000047ab9 */ /* 0x000fe20000000800 */
[----:B------:R1:W-:Y:S02]  /*14970*/  @P4 STG.E desc[UR16][R238.64], R244 ;  /* 0x000000f4ee004986 */ /* 0x0003e4000c101910 */
[-C--:B------:R-:W-:Y:S01]  /*14980*/  LEA.HI.X.SX32 R237, R9, R3.reuse, 0x2, P6 ;  /* 0x0000000309ed7211 */ /* 0x080fe200030f16ff */
[C---:B------:R-:W-:Y:S01]  /*14990*/  VIADD R9, R11.reuse, UR4 ;  /* 0x000000040b097c36 */ /* 0x040fe20008000000 */
[CC--:B------:R-:W-:Y:S01]  /*149a0*/  LEA R10, P6, R11.reuse, R2.reuse, 0x2 ;  /* 0x000000020b0a7211 */ /* 0x0c0fe200078c10ff */
[----:B------:R-:W-:Y:S01]  /*149b0*/  ULDC UR4, c[0x0][0x248] ;  /* 0x0000920000047ab9 */ /* 0x000fe20000000800 */
[----:B------:R-:W-:Y:S01]  /*149c0*/  ISETP.LT.AND P4, PT, R0, UR5, !P0 ;  /* 0x0000000500007c0c */ /* 0x000fe2000c781270 */
[----:B------:R-:W-:Y:S01]  /*149d0*/  VIADD R0, R8, 0x16 ;  /* 0x0000001608007836 */ /* 0x000fe20000000000 */
[----:B------:R-:W-:Y:S01]  /*149e0*/  LEA.HI.X.SX32 R11, R11, R3, 0x2, P6 ;  /* 0x000000030b0b7211 */ /* 0x000fe200030f16ff */
[----:B------:R-:W-:Y:S01]  /*149f0*/  ULDC UR5, c[0x0][0x22c] ;  /* 0x00008b0000057ab9 */ /* 0x000fe20000000800 */
[----:B------:R2:W-:Y:S01]  /*14a00*/  @P3 STG.E desc[UR16][R236.64], R16 ;  /* 0x00000010ec003986 */ /* 0x0005e2000c101910 */
[----:B-1----:R-:W-:-:S02]  /*14a10*/  LEA R238, P6, R9, R2, 0x2 ;  /* 0x0000000209ee7211 */ /* 0x002fc400078c10ff */
[----:B------:R-:W-:Y:S01]  /*14a20*/  ISETP.LT.AND P3, PT, R0, UR5, !P0 ;  /* 0x0000000500007c0c */ /* 0x000fe2000c761270 */
[----:B------:R-:W-:Y:S01]  /*14a30*/  VIADD R0, R8, 0x17 ;  /* 0x0000001708007836 */ /* 0x000fe20000000000 */
[CC--:B------:R-:W-:Y:S01]  /*14a40*/  LEA.HI.X.SX32 R239, R9.reuse, R3.reuse, 0x2, P6 ;  /* 0x0000000309ef7211 */ /* 0x0c0fe200030f16ff */
[----:B------:R-:W-:Y:S01]  /*14a50*/  VIADD R9, R9, UR4 ;  /* 0x0000000409097c36 */ /* 0x000fe20008000000 */
[----:B------:R-:W-:Y:S01]  /*14a60*/  ULDC UR5, c[0x0][0x22c] ;  /* 0x00008b0000057ab9 */ /* 0x000fe20000000800 */
[----:B------:R1:W-:Y:S01]  /*14a70*/  @P2 STG.E desc[UR16][R10.64], R245 ;  /* 0x000000f50a002986 */ /* 0x0003e2000c101910 */
[----:B------:R-:W-:Y:S01]  /*14a80*/  ISETP.LT.AND P2, PT, R0, UR5, !P0 ;  /* 0x0000000500007c0c */ /* 0x000fe2000c741270 */
[----:B------:R-:W-:Y:S01]  /*14a90*/  ULDC UR4, c[0x0][0x248] ;  /* 0x0000920000047ab9 */ /* 0x000fe20000000800 */
[----:B------:R-:W-:Y:S01]  /*14aa0*/  VIADD R0, R8, 0x18 ;  /* 0x0000001808007836 */ /* 0x000fe20000000000 */
[----:B------:R3:W-:Y:S01]  /*14ab0*/  @P1 STG.E desc[UR16][R238.64], R17 ;  /* 0x00000011ee001986 */ /* 0x0007e2000c101910 */
[C---:B--2---:R-:W-:Y:S01]  /*14ac0*/  LEA R236, P1, R9.reuse, R2, 0x2 ;  /* 0x0000000209ec7211 */ /* 0x044fe200078210ff */
[C---:B------:R-:W-:Y:S01]  /*14ad0*/  VIADD R16, R9.reuse, UR4 ;  /* 0x0000000409107c36 */ /* 0x040fe20008000000 */
[----:B------:R-:W-:Y:S01]  /*14ae0*/  ULDC UR4, c[0x0][0x22c] ;  /* 0x00008b0000047ab9 */ /* 0x000fe20000000800 */
[----:B------:R-:W-:Y:S01]  /*14af0*/  ULDC UR5, c[0x0][0x22c] ;  /* 0x00008b0000057ab9 */ /* 0x000fe20000000800 */
[----:B------:R-:W-:-:S02]  /*14b00*/  LEA.HI.X.SX32 R237, R9, R3, 0x2, P1 ;  /* 0x0000000309ed7211 */ /* 0x000fc400008f16ff */
[----:B------:R-:W-:Y:S01]  /*14b10*/  ISETP.LT.AND P1, PT, R0, UR4, !P0 ;  /* 0x0000000400007c0c */ /* 0x000fe2000c721270 */
[----:B------:R-:W-:Y:S01]  /*14b20*/  VIADD R0, R8, 0x19 ;  /* 0x0000001908007836 */ /* 0x000fe20000000000 */
[----:B------:R-:W-:Y:S01]  /*14b30*/  LEA R244, P6, R16, R2, 0x2 ;  /* 0x0000000210f47211 */ /* 0x000fe200078c10ff */
        /* <DEDUP_REMOVED lines=12> */
[-C--:B------:R-:W-:Y:S02]  /*14c00*/  LEA.HI.X.SX32 R11, R16, R3.reuse, 0x2, P6 ;  /* 0x00000003100b7211 */ /* 0x080fe400030f16ff */
[C---:B------:R-:W-:Y:S02]  /*14c10*/  LEA R16, P6, R9.reuse, R2, 0x2 ;  /* 0x0000000209107211 */ /* 0x040fe400078c10ff */
[----:B------:R-:W-:Y:S01]  /*14c20*/  ISETP.LT.AND P4, PT, R0, UR5, !P0 ;  /* 0x0000000500007c0c */ /* 0x000fe2000c781270 */
[----:B------:R-:W-:Y:S01]  /*14c30*/  VIADD R0, R8, 0x1b ;  /* 0x0000001b08007836 */ /* 0x000fe20000000000 */
[C---:B---3--:R-:W-:Y:S01]  /*14c40*/  LEA.HI.X.SX32 R17, R9.reuse, R3, 0x2, P6 ;  /* 0x0000000309117211 */ /* 0x048fe200030f16ff */
[----:B------:R-:W-:Y:S01]  /*14c50*/  ULDC UR5, c[0x0][0x22c] ;  /* 0x00008b0000057ab9 */ /* 0x000fe20000000800 */
[----:B-1----:R-:W-:Y:S01]  /*14c60*/  VIADD R18, R9, UR4 ;  /* 0x0000000409127c36 */ /* 0x002fe20008000000 */
[----:B------:R1:W-:Y:S01]  /*14c70*/  @P3 STG.E desc[UR16][R10.64], R247 ;  /* 0x000000f70a003986 */ /* 0x0003e2000c101910 */
[----:B------:R-:W-:Y:S01]  /*14c80*/  ISETP.LT.AND P3, PT, R0, UR5, !P0 ;  /* 0x0000000500007c0c */ /* 0x000fe2000c761270 */
[----:B------:R-:W-:-:S02]  /*14c90*/  ULDC UR4, c[0x0][0x248] ;  /* 0x0000920000047ab9 */ /* 0x000fc40000000800 */
[-C--:B------:R-:W-:Y:S01]  /*14ca0*/  LEA R236, P6, R18, R2.reuse, 0x2 ;  /* 0x0000000212ec7211 */ /* 0x080fe200078c10ff */
[----:B------:R-:W-:Y:S01]  /*14cb0*/  VIADD R0, R8, 0x1c ;  /* 0x0000001c08007836 */ /* 0x000fe20000000000 */
[----:B------:R-:W-:Y:S02]  /*14cc0*/  ULDC UR5, c[0x0][0x22c] ;  /* 0x00008b0000057ab9 */ /* 0x000fe40000000800 */
[CC--:B------:R-:W-:Y:S01]  /*14cd0*/  LEA.HI.X.SX32 R237, R18.reuse, R3.reuse, 0x2, P6 ;  /* 0x0000000312ed7211 */ /* 0x0c0fe200030f16ff */
[----:B------:R-:W-:Y:S01]  /*14ce0*/  VIADD R18, R18, UR4 ;  /* 0x0000000412127c36 */ /* 0x000fe20008000000 */
[----:B------:R2:W-:Y:S01]  /*14cf0*/  @P2 STG.E desc[UR16][R16.64], R19 ;  /* 0x0000001310002986 */ /* 0x0005e2000c101910 */
[----:B------:R-:W-:Y:S01]  /*14d00*/  ISETP.LT.AND P2, PT, R0, UR5, !P0 ;  /* 0x0000000500007c0c */ /* 0x000fe2000c741270 */
[----:B------:R-:W-:Y:S01]  /*14d10*/  ULDC UR4, c[0x0][0x248] ;  /* 0x0000920000047ab9 */ /* 0x000fe20000000800 */
[----:B------:R-:W-:Y:S01]  /*14d20*/  VIADD R0, R8, 0x1d ;  /* 0x0000001d08007836 */ /* 0x000fe20000000000 */
[----:B------:R3:W-:Y:S01]  /*14d30*/  @P1 STG.E desc[UR16][R236.64], R4 ;  /* 0x00000004ec001986 */ /* 0x0007e2000c101910 */
[C---:B-1----:R-:W-:Y:S01]  /*14d40*/  LEA R10, P1, R18.reuse, R2, 0x2 ;  /* 0x00000002120a7211 */ /* 0x042fe200078210ff */
[C---:B------:R-:W-:Y:S01]  /*14d50*/  VIADD R9, R18.reuse, UR4 ;  /* 0x0000000412097c36 */ /* 0x040fe20008000000 */
[----:B------:R-:W-:Y:S01]  /*14d60*/  ULDC UR4, c[0x0][0x22c] ;  /* 0x00008b0000047ab9 */ /* 0x000fe20000000800 */
[----:B------:R-:W-:Y:S01]  /*14d70*/  ULDC UR5, c[0x0][0x22c] ;  /* 0x00008b0000057ab9 */ /* 0x000fe20000000800 */
[----:B------:R-:W-:-:S02]  /*14d80*/  LEA.HI.X.SX32 R11, R18, R3, 0x2, P1 ;  /* 0x00000003120b7211 */ /* 0x000fc400008f16ff */
[----:B------:R-:W-:Y:S01]  /*14d90*/  ISETP.LT.AND P1, PT, R0, UR4, !P0 ;  /* 0x0000000400007c0c */ /* 0x000fe2000c721270 */
[----:B------:R-:W-:Y:S01]  /*14da0*/  VIADD R0, R8, 0x1e ;  /* 0x0000001e08007836 */ /* 0x000fe20000000000 */
[C---:B--2---:R-:W-:Y:S01]  /*14db0*/  LEA R16, P6, R9.reuse, R2, 0x2 ;  /* 0x0000000209107211 */ /* 0x044fe200078c10ff */
[----:B------:R-:W-:Y:S01]  /*14dc0*/  ULDC UR4, c[0x0][0x22c] ;  /* 0x00008b0000047ab9 */ /* 0x000fe20000000800 */
[----:B------:R1:W-:Y:S02]  /*14dd0*/  @P5 STG.E desc[UR16][R10.64], R24 ;  /* 0x000000180a005986 */ /* 0x0003e4000c101910 */
[----:B------:R-:W-:Y:S01]  /*14de0*/  ISETP.LT.AND P5, PT, R0, UR4, !P0 ;  /* 0x0000000400007c0c */ /* 0x000fe2000c7a1270 */
[----:B------:R-:W-:Y:S01]  /*14df0*/  ULDC UR4, c[0x0][0x248] ;  /* 0x0000920000047ab9 */ /* 0x000fe20000000800 */
[C---:B------:R-:W-:Y:S01]  /*14e00*/  LEA.HI.X.SX32 R17, R9.reuse, R3, 0x2, P6 ;  /* 0x0000000309117211 */ /* 0x040fe200030f16ff */
[----:B------:R-:W-:Y:S01]  /*14e10*/  VIADD R9, R9, UR4 ;  /* 0x0000000409097c36 */ /* 0x000fe20008000000 */
[----:B------:R-:W-:Y:S01]  /*14e20*/  ULDC UR4, c[0x0][0x248] ;  /* 0x0000920000047ab9 */ /* 0x000fe20000000800 */
[----:B------:R-:W-:-:S02]  /*14e30*/  VIADD R0, R8, 0x1f ;  /* 0x0000001f08007836 */ /* 0x000fc40000000000 */
[C---:B---3--:R-:W-:Y:S01]  /*14e40*/  VIADD R4, R9.reuse, UR4 ;  /* 0x0000000409047c36 */ /* 0x048fe20008000000 */
[CC--:B------:R-:W-:Y:S01]  /*14e50*/  LEA R18, P6, R9.reuse, R2.reuse, 0x2 ;  /* 0x0000000209127211 */ /* 0x0c0fe200078c10ff */
[----:B------:R-:W-:Y:S01]  /*14e60*/  ULDC UR4, c[0x0][0x248] ;  /* 0x0000920000047ab9 */ /* 0x000fe20000000800 */
[----:B------:R2:W-:Y:S02]  /*14e70*/  @P4 STG.E desc[UR16][R16.64], R5 ;  /* 0x0000000510004986 */ /* 0x0005e4000c101910 */
[-C--:B------:R-:W-:Y:S01]  /*14e80*/  LEA.HI.X.SX32 R19, R9, R3.reuse, 0x2, P6 ;  /* 0x0000000309137211 */ /* 0x080fe200030f16ff */
[C---:B------:R-:W-:Y:S01]  /*14e90*/  VIADD R9, R4.reuse, UR4 ;  /* 0x0000000404097c36 */ /* 0x040fe20008000000 */
[-C--:B-1----:R-:W-:Y:S01]  /*14ea0*/  LEA R10, P6, R4, R2.reuse, 0x2 ;  /* 0x00000002040a7211 */ /* 0x082fe200078c10ff */
[----:B------:R-:W-:Y:S01]  /*14eb0*/  ULDC UR4, c[0x0][0x248] ;  /* 0x0000920000047ab9 */ /* 0x000fe20000000800 */
[----:B------:R-:W-:Y:S01]  /*14ec0*/  ISETP.LT.AND P4, PT, R0, UR5, !P0 ;  /* 0x0000000500007c0c */ /* 0x000fe2000c781270 */
[----:B------:R-:W-:Y:S01]  /*14ed0*/  VIADD R0, R8, 0x20 ;  /* 0x0000002008007836 */ /* 0x000fe20000000000 */
[-C--:B------:R-:W-:Y:S01]  /*14ee0*/  LEA.HI.X.SX32 R11, R4, R3.reuse, 0x2, P6 ;  /* 0x00000003040b7211 */ /* 0x080fe200030f16ff */
[----:B------:R-:W-:Y:S01]  /*14ef0*/  ULDC UR5, c[0x0][0x22c] ;  /* 0x00008b0000057ab9 */ /* 0x000fe20000000800 */
[CC--:B------:R-:W-:Y:S01]  /*14f00*/  LEA R4, P6, R9.reuse, R2.reuse, 0x2 ;  /* 0x0000000209047211 */ /* 0x0c0fe200078c10ff */
[----:B------:R1:W-:Y:S01]  /*14f10*/  @P3 STG.E desc[UR16][R18.64], R25 ;  /* 0x0000001912003986 */ /* 0x0003e2000c101910 */
[----:B------:R-:W-:Y:S01]  /*14f20*/  ISETP.LT.AND P3, PT, R0, UR5, !P0 ;  /* 0x0000000500007c0c */ /* 0x000fe2000c761270 */
[----:B------:R-:W-:Y:S01]  /*14f30*/  VIADD R0, R8, 0x21 ;  /* 0x0000002108007836 */ /* 0x000fe20000000000 */
[CC--:B--2---:R-:W-:Y:S01]  /*14f40*/  LEA.HI.X.SX32 R5, R9.reuse, R3.reuse, 0x2, P6 ;  /* 0x0000000309057211 */ /* 0x0c4fe200030f16ff */
[----:B------:R-:W-:Y:S01]  /*14f50*/  VIADD R9, R9, UR4 ;  /* 0x0000000409097c36 */ /* 0x000fe20008000000 */
[----:B------:R-:W-:Y:S01]  /*14f60*/  ULDC UR5, c[0x0][0x22c] ;  /* 0x00008b0000057ab9 */ /* 0x000fe20000000800 */
[----:B------:R2:W-:Y:S01]  /*14f70*/  @P2 STG.E desc[UR16][R10.64], R6 ;  /* 0x000000060a002986 */ /* 0x0005e2000c101910 */
[----:B------:R-:W-:Y:S01]  /*14f80*/  ISETP.LT.AND P2, PT, R0, UR5, !P0 ;  /* 0x0000000500007c0c */ /* 0x000fe2000c741270 */
[----:B------:R-:W-:Y:S01]  /*14f90*/  ULDC UR4, c[0x0][0x248] ;  /* 0x0000920000047ab9 */ /* 0x000fe20000000800 */
[----:B------:R-:W-:Y:S01]  /*14fa0*/  VIADD R0, R8, 0x22 ;  /* 0x0000002208007836 */ /* 0x000fe20000000000 */
[----:B------:R3:W-:Y:S01]  /*14fb0*/  @P1 STG.E desc[UR16][R4.64], R26 ;  /* 0x0000001a04001986 */ /* 0x0007e2000c101910 */
[C---:B------:R-:W-:Y:S01]  /*14fc0*/  LEA R16, P1, R9.reuse, R2, 0x2 ;  /* 0x0000000209107211 */ /* 0x040fe200078210ff */
[C---:B-1----:R-:W-:Y:S01]  /*14fd0*/  VIADD R18, R9.reuse, UR4 ;  /* 0x0000000409127c36 */ /* 0x042fe20008000000 */
[----:B------:R-:W-:Y:S01]  /*14fe0*/  ULDC UR4, c[0x0][0x22c] ;  /* 0x00008b0000047ab9 */ /* 0x000fe20000000800 */
[----:B------:R-:W-:Y:S01]  /*14ff0*/  ULDC UR5, c[0x0][0x22c] ;  /* 0x00008b0000057ab9 */ /* 0x000fe20000000800 */
[----:B------:R-:W-:-:S02]  /*15000*/  LEA.HI.X.SX32 R17, R9, R3, 0x2, P1 ;  /* 0x0000000309117211 */ /* 0x000fc400008f16ff */
[----:B------:R-:W-:Y:S01]  /*15010*/  ISETP.LT.AND P1, PT, R0, UR4, !P0 ;  /* 0x0000000400007c0c */ /* 0x000fe2000c721270 */
[----:B------:R-:W-:Y:S01]  /*15020*/  VIADD R0, R8, 0x23 ;  /* 0x0000002308007836 */ /* 0x000fe20000000000 */
[----:B--2---:R-:W-:Y:S01]  /*15030*/  LEA R10, P6, R18, R2, 0x2 ;  /* 0x00000002120a7211 */ /* 0x004fe200078c10ff */
        /* <DEDUP_REMOVED lines=8> */
[C---:B------:R-:W-:Y:S01]  /*150c0*/  VIADD R9, R18.reuse, UR4 ;  /* 0x0000000412097c36 */ /* 0x040fe20008000000 */
[CC--:B---3--:R-:W-:Y:S01]  /*150d0*/  LEA R4, P6, R18.reuse, R2.reuse, 0x2 ;  /* 0x0000000212047211 */ /* 0x0c8fe200078c10ff */
[----:B------:R-:W-:Y:S01]  /*150e0*/  ULDC UR4, c[0x0][0x248] ;  /* 0x0000920000047ab9 */ /* 0x000fe20000000800 */
[----:B------:R2:W-:Y:S01]  /*150f0*/  @P4 STG.E desc[UR16][R10.64], R27 ;  /* 0x0000001b0a004986 */ /* 0x0005e2000c101910 */
[C---:B-1----:R-:W-:Y:S01]  /*15100*/  VIADD R16, R9.reuse, UR4 ;  /* 0x0000000409107c36 */ /* 0x042fe20008000000 */
[-C--:B------:R-:W-:Y:S01]  /*15110*/  LEA.HI.X.SX32 R5, R18, R3.reuse, 0x2, P6 ;  /* 0x0000000312057211 */ /* 0x080fe200030f16ff */
[----:B------:R-:W-:Y:S01]  /*15120*/  ULDC UR4, c[0x0][0x248] ;  /* 0x0000920000047ab9 */ /* 0x000fe20000000800 */
[CC--:B------:R-:W-:Y:S02]  /*15130*/  LEA R6, P6, R9.reuse, R2.reuse, 0x2 ;  /* 0x0000000209067211 */ /* 0x0c0fe400078c10ff */
[----:B------:R-:W-:Y:S01]  /*15140*/  ISETP.LT.AND P4, PT, R0, UR5, !P0 ;  /* 0x0000000500007c0c */ /* 0x000fe2000c781270 */
[----:B------:R-:W-:Y:S01]  /*15150*/  VIADD R0, R8, 0x25 ;  /* 0x0000002508007836 */ /* 0x000fe20000000000 */
[----:B------:R-:W-:Y:S01]  /*15160*/  LEA.HI.X.SX32 R7, R9, R3, 0x2, P6 ;  /* 0x0000000309077211 */ /* 0x000fe200030f16ff */
[----:B------:R-:W-:Y:S01]  /*15170*/  ULDC UR5, c[0x0][0x22c] ;  /* 0x00008b0000057ab9 */ /* 0x000fe20000000800 */
[----:B------:R1:W-:Y:S01]  /*15180*/  @P3 STG.E desc[UR16][R4.64], R12 ;  /* 0x0000000c04003986 */ /* 0x0003e2000c101910 */
[----:B--2---:R-:W-:-:S02]  /*15190*/  LEA R10, P6, R16, R2, 0x2 ;  /* 0x00000002100a7211 */ /* 0x004fc400078c10ff */
        /* <DEDUP_REMOVED lines=17> */
[CC--:B--2---:R-:W-:Y:S01]  /*152b0*/  LEA R6, P6, R9.reuse, R2.reuse, 0x2 ;  /* 0x0000000209067211 */ /* 0x0c4fe200078c10ff */
[----:B------:R-:W-:Y:S01]  /*152c0*/  ULDC UR4, c[0x0][0x22c] ;  /* 0x00008b0000047ab9 */ /* 0x000fe20000000800 */
[----:B------:R1:W-:Y:S02]  /*152d0*/  @P5 STG.E desc[UR16][R4.64], R33 ;  /* 0x0000002104005986 */ /* 0x0003e4000c101910 */
[----:B------:R-:W-:Y:S01]  /*152e0*/  ISETP.LT.AND P5, PT, R0, UR4, !P0 ;  /* 0x0000000400007c0c */ /* 0x000fe2000c7a1270 */
[----:B------:R-:W-:Y:S01]  /*152f0*/  ULDC UR4, c[0x0][0x248] ;  /* 0x0000920000047ab9 */ /* 0x000fe20000000800 */
[CC--:B------:R-:W-:Y:S01]  /*15300*/  LEA.HI.X.SX32 R7, R9.reuse, R3.reuse, 0x2, P6 ;  /* 0x0000000309077211 */ /* 0x0c0fe200030f16ff */
[----:B------:R-:W-:Y:S01]  /*15310*/  VIADD R9, R9, UR4 ;  /* 0x0000000409097c36 */ /* 0x000fe20008000000 */
[----:B------:R-:W-:Y:S01]  /*15320*/  ULDC UR4, c[0x0][0x248] ;  /* 0x0000920000047ab9 */ /* 0x000fe20000000800 */
[----:B------:R-:W-:Y:S01]  /*15330*/  VIADD R0, R8, 0x29 ;  /* 0x0000002908007836 */ /* 0x000fe20000000000 */
[----:B------:R-:W2:Y:S01]  /*15340*/  LDS.128 R16, [R252] ;  /* 0x00000000fc107984 */ /* 0x000ea20000000c00 */
[C---:B------:R-:W-:Y:S01]  /*15350*/  VIADD R12, R9.reuse, UR4 ;  /* 0x00000004090c7c36 */ /* 0x040fe20008000000 */
[CC--:B---3--:R-:W-:Y:S01]  /*15360*/  LEA R10, P6, R9.reuse, R2.reuse, 0x2 ;  /* 0x00000002090a7211 */ /* 0x0c8fe200078c10ff */
        /* <DEDUP_REMOVED lines=8> */
[----:B------:R-:W-:Y:S01]  /*153f0*/  LEA.HI.X.SX32 R5, R12, R3, 0x2, P6 ;  /* 0x000000030c057211 */ /* 0x000fe200030f16ff */
[----:B------:R-:W-:Y:S01]  /*15400*/  ULDC UR5, c[0x0][0x22c] ;  /* 0x00008b0000057ab9 */ /* 0x000fe20000000800 */
[----:B------:R1:W-:Y:S01]  /*15410*/  @P3 STG.E desc[UR16][R10.64], R34 ;  /* 0x000000220a003986 */ /* 0x0003e2000c101910 */
[----:B---3--:R-:W-:-:S02]  /*15420*/  LEA R6, P6, R9, R2, 0x2 ;  /* 0x0000000209067211 */ /* 0x008fc400078c10ff */
        /* <DEDUP_REMOVED lines=17> */
[----:B---3--:R-:W-:Y:S01]  /*15540*/  LEA R4, P6, R12, R2, 0x2 ;  /* 0x000000020c047211 */ /* 0x008fe200078c10ff */
        /* <DEDUP_REMOVED lines=9> */
[CC--:B----4-:R-:W-:Y:S01]  /*155e0*/  LEA R6, P6, R12.reuse, R2.reuse, 0x2 ;  /* 0x000000020c067211 */ /* 0x0d0fe200078c10ff */
[----:B------:R-:W-:Y:S01]  /*155f0*/  ULDC UR4, c[0x0][0x248] ;  /* 0x0000920000047ab9 */ /* 0x000fe20000000800 */
[----:B------:R3:W-:Y:S02]  /*15600*/  @P4 STG.E desc[UR16][R4.64], R40 ;  /* 0x0000002804004986 */ /* 0x0007e4000c101910 */
[-C--:B------:R-:W-:Y:S01]  /*15610*/  LEA.HI.X.SX32 R7, R12, R3.reuse, 0x2, P6 ;  /* 0x000000030c077211 */ /* 0x080fe200030f16ff */
[C---:B------:R-:W-:Y:S01]  /*15620*/  VIADD R12, R9.reuse, UR4 ;  /* 0x00000004090c7c36 */ /* 0x040fe20008000000 */
[CC--:B-1----:R-:W-:Y:S01]  /*15630*/  LEA R10, P6, R9.reuse, R2.reuse, 0x2 ;  /* 0x00000002090a7211 */ /* 0x0c2fe200078c10ff */
        /* <DEDUP_REMOVED lines=24> */
[C---:B---3--:R-:W-:Y:S01]  /*157c0*/  LEA R10, P6, R9.reuse, R2, 0x2 ;  /* 0x00000002090a7211 */ /* 0x048fe200078c10ff */
        /* <DEDUP_REMOVED lines=1589> */
[----:B------:R-:W-:Y:S01]  /*1bb20*/  VIADD R0, R8, 0xf9 ;  /* 0x000000f908007836 */ /* 0x000fe20000000000 */
[----:B------:R-:W-:Y:S01]  /*1bb30*/  ULDC UR4, c[0x0][0x248] ;  /* 0x0000920000047ab9 */ /* 0x000fe20000000800 */
        /* <DEDUP_REMOVED lines=15> */
[----:B------:R-:W-:-:S03]  /*1bc30*/  ULDC UR4, c[0x0][0x248] ;  /* 0x0000920000047ab9 */ /* 0x000fc60000000800 */
[C---:B------:R-:W-:Y:S01]  /*1bc40*/  VIADD R12, R9.reuse, UR4 ;  /* 0x00000004090c7c36 */ /* 0x040fe20008000000 */
[----:B----4-:R-:W-:Y:S01]  /*1bc50*/  LEA R10, P6, R9, R2, 0x2 ;  /* 0x00000002090a7211 */ /* 0x010fe200078c10ff */
[----:B------:R-:W-:-:S03]  /*1bc60*/  ULDC UR4, c[0x0][0x248] ;  /* 0x0000920000047ab9 */ /* 0x000fc60000000800 */
[-C--:B------:R-:W-:Y:S01]  /*1bc70*/  LEA.HI.X.SX32 R11, R9, R3.reuse, 0x2, P6 ;  /* 0x00000003090b7211 */ /* 0x080fe200030f16ff */
[C---:B------:R-:W-:Y:S01]  /*1bc80*/  VIADD R9, R12.reuse, UR4 ;  /* 0x000000040c097c36 */ /* 0x040fe20008000000 */
[-C--:B-1----:R-:W-:Y:S01]  /*1bc90*/  LEA R4, P6, R12, R2.reuse, 0x2 ;  /* 0x000000020c047211 */ /* 0x082fe200078c10ff */
[----:B------:R-:W-:Y:S01]  /*1bca0*/  VIADD R0, R8, 0xfb ;  /* 0x000000fb08007836 */ /* 0x000fe20000000000 */
[----:B------:R1:W-:Y:S01]  /*1bcb0*/  @P4 STG.E desc[UR16][R6.64], R235 ;  /* 0x000000eb06004986 */ /* 0x0003e2000c101910 */
[----:B------:R-:W-:Y:S01]  /*1bcc0*/  ULDC UR4, c[0x0][0x248] ;  /* 0x0000920000047ab9 */ /* 0x000fe20000000800 */
[-C--:B------:R-:W-:Y:S02]  /*1bcd0*/  LEA.HI.X.SX32 R5, R12, R3.reuse, 0x2, P6 ;  /* 0x000000030c057211 */ /* 0x080fe400030f16ff */
[----:B------:R-:W-:Y:S01]  /*1bce0*/  ISETP.LT.AND P4, PT, R0, UR5, !P0 ;  /* 0x0000000500007c0c */ /* 0x000fe2000c781270 */
[----:B------:R-:W-:Y:S01]  /*1bcf0*/  VIADD R0, R8, 0xfc ;  /* 0x000000fc08007836 */ /* 0x000fe20000000000 */
[----:B------:R-:W-:Y:S01]  /*1bd00*/  ULDC UR5, c[0x0][0x22c] ;  /* 0x00008b0000057ab9 */ /* 0x000fe20000000800 */
[CC--:B-1----:R-:W-:Y:S01]  /*1bd10*/  LEA R6, P6, R9.reuse, R2.reuse, 0x2 ;  /* 0x0000000209067211 */ /* 0x0c2fe200078c10ff */
[----:B------:R1:W-:Y:S03]  /*1bd20*/  @P3 STG.E desc[UR16][R10.64], R243 ;  /* 0x000000f30a003986 */ /* 0x0003e6000c101910 */
[C---:B------:R-:W-:Y:S01]  /*1bd30*/  LEA.HI.X.SX32 R7, R9.reuse, R3, 0x2, P6 ;  /* 0x0000000309077211 */ /* 0x040fe200030f16ff */
[----:B------:R-:W-:Y:S01]  /*1bd40*/  VIADD R9, R9, UR4 ;  /* 0x0000000409097c36 */ /* 0x000fe20008000000 */
[----:B------:R-:W-:Y:S01]  /*1bd50*/  ULDC UR4, c[0x0][0x248] ;  /* 0x0000920000047ab9 */ /* 0x000fe20000000800 */
[----:B------:R-:W-:Y:S01]  /*1bd60*/  ISETP.LT.AND P3, PT, R0, UR5, !P0 ;  /* 0x0000000500007c0c */ /* 0x000fe2000c761270 */
[----:B------:R-:W-:Y:S01]  /*1bd70*/  VIADD R0, R8, 0xfd ;  /* 0x000000fd08007836 */ /* 0x000fe20000000000 */
[----:B------:R-:W-:Y:S01]  /*1bd80*/  ULDC UR5, c[0x0][0x22c] ;  /* 0x00008b0000057ab9 */ /* 0x000fe20000000800 */
[----:B-1----:R-:W-:Y:S01]  /*1bd90*/  VIADD R11, R9, UR4 ;  /* 0x00000004090b7c36 */ /* 0x002fe20008000000 */
[----:B------:R-:W-:Y:S01]  /*1bda0*/  ULDC UR4, c[0x0][0x248] ;  /* 0x0000920000047ab9 */ /* 0x000fe20000000800 */
[----:B------:R1:W-:Y:S01]  /*1bdb0*/  @P2 STG.E desc[UR16][R4.64], R148 ;  /* 0x0000009404002986 */ /* 0x0003e2000c101910 */
[----:B------:R-:W-:Y:S01]  /*1bdc0*/  ISETP.LT.AND P2, PT, R0, UR5, !P0 ;  /* 0x0000000500007c0c */ /* 0x000fe2000c741270 */
[C---:B------:R-:W-:Y:S01]  /*1bdd0*/  VIADD R13, R11.reuse, UR4 ;  /* 0x000000040b0d7c36 */ /* 0x040fe20008000000 */
[----:B------:R-:W-:Y:S01]  /*1bde0*/  ULDC UR5, c[0x0][0x248] ;  /* 0x0000920000057ab9 */ /* 0x000fe20000000800 */
[----:B--2---:R2:W-:Y:S01]  /*1bdf0*/  @P1 STG.E desc[UR16][R6.64], R16 ;  /* 0x0000001006001986 */ /* 0x0045e2000c101910 */
[-C--:B------:R-:W-:Y:S01]  /*1be00*/  LEA R10, P6, R11, R2.reuse, 0x2 ;  /* 0x000000020b0a7211 */ /* 0x080fe200078c10ff */
[----:B------:R-:W-:Y:S01]  /*1be10*/  VIADD R14, R13, UR5 ;  /* 0x000000050d0e7c36 */ /* 0x000fe20008000000 */
[----:B------:R-:W-:Y:S01]  /*1be20*/  ULDC UR4, c[0x0][0x248] ;  /* 0x0000920000047ab9 */ /* 0x000fe20000000800 */
[----:B-1----:R-:W-:Y:S01]  /*1be30*/  LEA R4, P1, R9, R2, 0x2 ;  /* 0x0000000209047211 */ /* 0x002fe200078210ff */
[----:B------:R-:W-:-:S03]  /*1be40*/  VIADD R0, R8, 0xfe ;  /* 0x000000fe08007836 */ /* 0x000fc60000000000 */
[-C--:B------:R-:W-:Y:S01]  /*1be50*/  LEA.HI.X.SX32 R5, R9, R3.reuse, 0x2, P1 ;  /* 0x0000000309057211 */ /* 0x080fe200008f16ff */
[----:B------:R-:W-:Y:S01]  /*1be60*/  VIADD R9, R14, UR6 ;  /* 0x000000060e097c36 */ /* 0x000fe20008000000 */
[-C--:B--2---:R-:W-:Y:S01]  /*1be70*/  LEA R6, P1, R13, R2.reuse, 0x2 ;  /* 0x000000020d067211 */ /* 0x084fe200078210ff */
[----:B------:R-:W-:Y:S01]  /*1be80*/  VIADD R8, R8, 0xff ;  /* 0x000000ff08087836 */ /* 0x000fe20000000000 */
[-C--:B------:R-:W-:Y:S01]  /*1be90*/  LEA.HI.X.SX32 R11, R11, R3.reuse, 0x2, P6 ;  /* 0x000000030b0b7211 */ /* 0x080fe200030f16ff */
[----:B------:R-:W-:Y:S01]  /*1bea0*/  VIADD R16, R9, UR4 ;  /* 0x0000000409107c36 */ /* 0x000fe20008000000 */
[----:B------:R-:W-:Y:S01]  /*1beb0*/  LEA R12, P6, R14, R2, 0x2 ;  /* 0x000000020e0c7211 */ /* 0x000fe200078c10ff */
[----:B------:R-:W-:Y:S01]  /*1bec0*/  ULDC UR4, c[0x0][0x22c] ;  /* 0x00008b0000047ab9 */ /* 0x000fe20000000800 */
[----:B------:R-:W-:Y:S02]  /*1bed0*/  LEA.HI.X.SX32 R7, R13, R3, 0x2, P1 ;  /* 0x000000030d077211 */ /* 0x000fe400008f16ff */
[----:B------:R-:W-:-:S02]  /*1bee0*/  ISETP.LT.AND P1, PT, R0, UR7, !P0 ;  /* 0x0000000700007c0c */ /* 0x000fc4000c721270 */
[----:B------:R-:W-:Y:S02]  /*1bef0*/  ISETP.LT.AND P0, PT, R8, UR4, !P0 ;  /* 0x0000000408007c0c */ /* 0x000fe4000c701270 */
[-C--:B------:R-:W-:Y:S02]  /*1bf00*/  LEA.HI.X.SX32 R13, R14, R3.reuse, 0x2, P6 ;  /* 0x000000030e0d7211 */ /* 0x080fe400030f16ff */
[CC--:B------:R-:W-:Y:S01]  /*1bf10*/  LEA R14, P6, R9.reuse, R2.reuse, 0x2 ;  /* 0x00000002090e7211 */ /* 0x0c0fe200078c10ff */
[----:B------:R1:W-:Y:S03]  /*1bf20*/  @P5 STG.E desc[UR16][R4.64], R149 ;  /* 0x0000009504005986 */ /* 0x0003e6000c101910 */
[----:B------:R-:W-:Y:S01]  /*1bf30*/  LEA.HI.X.SX32 R15, R9, R3, 0x2, P6 ;  /* 0x00000003090f7211 */ /* 0x000fe200030f16ff */
[----:B------:R1:W-:Y:S01]  /*1bf40*/  @P4 STG.E desc[UR16][R10.64], R17 ;  /* 0x000000110a004986 */ /* 0x0003e2000c101910 */
[----:B------:R-:W-:-:S03]  /*1bf50*/  LEA R2, P6, R16, R2, 0x2 ;  /* 0x0000000210027211 */ /* 0x000fc600078c10ff */
[----:B------:R1:W-:Y:S04]  /*1bf60*/  @P3 STG.E desc[UR16][R6.64], R150 ;  /* 0x0000009606003986 */ /* 0x0003e8000c101910 */
[----:B------:R1:W-:Y:S01]  /*1bf70*/  @P2 STG.E desc[UR16][R12.64], R18 ;  /* 0x000000120c002986 */ /* 0x0003e2000c101910 */
[----:B------:R-:W-:-:S03]  /*1bf80*/  LEA.HI.X.SX32 R3, R16, R3, 0x2, P6 ;  /* 0x0000000310037211 */ /* 0x000fc600030f16ff */
[----:B------:R1:W-:Y:S01]  /*1bf90*/  @P1 STG.E desc[UR16][R14.64], R151 ;  /* 0x000000970e001986 */ /* 0x0003e2000c101910 */
[----:B------:R-:W-:Y:S05]  /*1bfa0*/  @!P0 EXIT ;  /* 0x000000000000894d */ /* 0x000fea0003800000 */
[----:B------:R-:W-:Y:S01]  /*1bfb0*/  STG.E desc[UR16][R2.64], R19 ;  /* 0x0000001302007986 */ /* 0x000fe2000c101910 */
[----:B------:R-:W-:Y:S05]  /*1bfc0*/  EXIT ;  /* 0x000000000000794d */ /* 0x000fea0003800000 */
.L_x_2:
[----:B------:R-:W-:-:S00]  /*1bfd0*/  BRA `(.L_x_2) ;  /* 0xfffffffc00fc7947 */ /* 0x000fc0000383ffff */
[----:B------:R-:W-:-:S00]  /*1bfe0*/  NOP ;  /* 0x0000000000007918 */ /* 0x000fc00000000000 */
        /* <DEDUP_REMOVED lines=9> */
.L_x_3:


//--------------------- .nv.shared.matmul_kernel  --------------------------
	.section	.nv.shared.matmul_kernel,"aw",@nobits
	.sectionflags	@""
	.align	16
	.zero		1024


//--------------------- .nv.shared.reserved.0     --------------------------
	.section	.nv.shared.reserved.0,"aw",@nobits
	.weak		__nv_reservedSMEM_offset_0_alias
	.size		__nv_reservedSMEM_offset_0_alias, 0, 0
	.other		__nv_reservedSMEM_offset_0_alias,@"STO_CUDA_RESERVED_SHARED STV_DEFAULT"
__nv_reservedSMEM_offset_0_alias:
	.zero		0


//--------------------- .nv.constant0.matmul_kernel --------------------------
	.section	.nv.constant0.matmul_kernel,"a",@progbits
	.sectionflags	@""
	.align	4
.nv.constant0.matmul_kernel:
	.zero		608


//--------------------- SYMBOLS --------------------------

	.type		.nv.reservedSmem.offset0,@object
	.size		.nv.reservedSmem.offset0,0x4
